	.target	sm_90a

	.elftype	@"ET_EXEC"


//--------------------- .note.nv.tkinfo           --------------------------
	.section	.note.nv.tkinfo,"",@"SHT_NOTE"
	.sectionflags	@"SHF_NOTE_NV_TKINFO"
	.tkinfo
        /*0018*/ 	.word	0x00000002
        /*0030*/ 	.string	""
        /*0030*/ 	.string	"ptxas"
        /*0030*/ 	.string	"Cuda compilation tools, release 13.0, V13.0.88"
        /*0030*/ 	.string	"Build cuda_13.0.r13.0/compiler.36424714_0"
        /*0030*/ 	.string	"-v  -suppress-debug-info  -lineinfo  -arch sm_90a "



//--------------------- .note.nv.cuinfo           --------------------------
	.section	.note.nv.cuinfo,"",@"SHT_NOTE"
	.sectionflags	@"SHF_NOTE_NV_CUINFO"
        /*0018*/ 	.short	0x0002
        /*001a*/ 	.short	0x005a
        /*001c*/ 	.short	0x0082
	.zero		2


//--------------------- .nv.info                  --------------------------
	.section	.nv.info,"",@"SHT_CUDA_INFO"
	.align	4


	//----- nvinfo : EIATTR_REGCOUNT
	.align		4
        /*0000*/ 	.byte	0x04, 0x2f
        /*0002*/ 	.short	(.L_1 - .L_0)
	.align		4
.L_0:
        /*0004*/ 	.word	index@(matmul_kernel)
        /*0008*/ 	.word	0x000000ff


	//----- nvinfo : EIATTR_FRAME_SIZE
	.align		4
.L_1:
        /*000c*/ 	.byte	0x04, 0x11
        /*000e*/ 	.short	(.L_3 - .L_2)
	.align		4
.L_2:
        /*0010*/ 	.word	index@(matmul_kernel)
        /*0014*/ 	.word	0x00000cd0


	//----- nvinfo : EIATTR_MIN_STACK_SIZE
	.align		4
.L_3:
        /*0018*/ 	.byte	0x04, 0x12
        /*001a*/ 	.short	(.L_5 - .L_4)
	.align		4
.L_4:
        /*001c*/ 	.word	index@(matmul_kernel)
        /*0020*/ 	.word	0x00000cd0
.L_5:


//--------------------- .nv.compat                --------------------------
	.section	.nv.compat,"",@"SHT_CUDA_COMPAT_INFO"
	.align	4
        /*0000*/ 	.byte	0x02, 0x09, 0x01, 0x00, 0x02, 0x02, 0x04, 0x00, 0x02, 0x05, 0x05, 0x00, 0x03, 0x07, 0x01, 0x01
        /*0010*/ 	.byte	0x02, 0x03, 0x00, 0x00, 0x02, 0x06, 0x01, 0x00, 0x04, 0x0b, 0x08, 0x00, 0x00, 0x00, 0x00, 0x00
        /*0020*/ 	.byte	0x00, 0x00, 0x00, 0x00


//--------------------- .nv.info.matmul_kernel    --------------------------
	.section	.nv.info.matmul_kernel,"",@"SHT_CUDA_INFO"
	.sectionflags	@""
	.align	4


	//----- nvinfo : EIATTR_CUDA_API_VERSION
	.align		4
        /*0000*/ 	.byte	0x04, 0x37
        /*0002*/ 	.short	(.L_7 - .L_6)
.L_6:
        /*0004*/ 	.word	0x00000082


	//----- nvinfo : EIATTR_KPARAM_INFO
	.align		4
.L_7:
        /*0008*/ 	.byte	0x04, 0x17
        /*000a*/ 	.short	(.L_9 - .L_8)
.L_8:
        /*000c*/ 	.word	0x00000000
        /*0010*/ 	.short	0x000d
        /*0012*/ 	.short	0x0048
        /*0014*/ 	.byte	0x00, 0xf4, 0x21, 0x00


	//----- nvinfo : EIATTR_KPARAM_INFO
	.align		4
.L_9:
        /*0018*/ 	.byte	0x04, 0x17
        /*001a*/ 	.short	(.L_11 - .L_10)
.L_10:
        /*001c*/ 	.word	0x00000000
        /*0020*/ 	.short	0x000c
        /*0022*/ 	.short	0x0040
        /*0024*/ 	.byte	0x00, 0xf4, 0x21, 0x00


	//----- nvinfo : EIATTR_KPARAM_INFO
	.align		4
.L_11:
        /*0028*/ 	.byte	0x04, 0x17
        /*002a*/ 	.short	(.L_13 - .L_12)
.L_12:
        /*002c*/ 	.word	0x00000000
        /*0030*/ 	.short	0x000b
        /*0032*/ 	.short	0x0038
        /*0034*/ 	.byte	0x00, 0xf0, 0x11, 0x00


	//----- nvinfo : EIATTR_KPARAM_INFO
	.align		4
.L_13:
        /*0038*/ 	.byte	0x04, 0x17
        /*003a*/ 	.short	(.L_15 - .L_14)
.L_14:
        /*003c*/ 	.word	0x00000000
        /*0040*/ 	.short	0x000a
        /*0042*/ 	.short	0x0034
        /*0044*/ 	.byte	0x00, 0xf0, 0x11, 0x00


	//----- nvinfo : EIATTR_KPARAM_INFO
	.align		4
.L_15:
        /*0048*/ 	.byte	0x04, 0x17
        /*004a*/ 	.short	(.L_17 - .L_16)
.L_16:
        /*004c*/ 	.word	0x00000000
        /*0050*/ 	.short	0x0009
        /*0052*/ 	.short	0x0030
        /*0054*/ 	.byte	0x00, 0xf0, 0x11, 0x00


	//----- nvinfo : EIATTR_KPARAM_INFO
	.align		4
.L_17:
        /*0058*/ 	.byte	0x04, 0x17
        /*005a*/ 	.short	(.L_19 - .L_18)
.L_18:
        /*005c*/ 	.word	0x00000000
        /*0060*/ 	.short	0x0008
        /*0062*/ 	.short	0x002c
        /*0064*/ 	.byte	0x00, 0xf0, 0x11, 0x00


	//----- nvinfo : EIATTR_KPARAM_INFO
	.align		4
.L_19:
        /*0068*/ 	.byte	0x04, 0x17
        /*006a*/ 	.short	(.L_21 - .L_20)
.L_20:
        /*006c*/ 	.word	0x00000000
        /*0070*/ 	.short	0x0007
        /*0072*/ 	.short	0x0028
        /*0074*/ 	.byte	0x00, 0xf0, 0x11, 0x00


	//----- nvinfo : EIATTR_KPARAM_INFO
	.align		4
.L_21:
        /*0078*/ 	.byte	0x04, 0x17
        /*007a*/ 	.short	(.L_23 - .L_22)
.L_22:
        /*007c*/ 	.word	0x00000000
        /*0080*/ 	.short	0x0006
        /*0082*/ 	.short	0x0024
        /*0084*/ 	.byte	0x00, 0xf0, 0x11, 0x00


	//----- nvinfo : EIATTR_KPARAM_INFO
	.align		4
.L_23:
        /*0088*/ 	.byte	0x04, 0x17
        /*008a*/ 	.short	(.L_25 - .L_24)
.L_24:
        /*008c*/ 	.word	0x00000000
        /*0090*/ 	.short	0x0005
        /*0092*/ 	.short	0x0020
        /*0094*/ 	.byte	0x00, 0xf0, 0x11, 0x00


	//----- nvinfo : EIATTR_KPARAM_INFO
	.align		4
.L_25:
        /*0098*/ 	.byte	0x04, 0x17
        /*009a*/ 	.short	(.L_27 - .L_26)
.L_26:
        /*009c*/ 	.word	0x00000000
        /*00a0*/ 	.short	0x0004
        /*00a2*/ 	.short	0x001c
        /*00a4*/ 	.byte	0x00, 0xf0, 0x11, 0x00


	//----- nvinfo : EIATTR_KPARAM_INFO
	.align		4
.L_27:
        /*00a8*/ 	.byte	0x04, 0x17
        /*00aa*/ 	.short	(.L_29 - .L_28)
.L_28:
        /*00ac*/ 	.word	0x00000000
        /*00b0*/ 	.short	0x0003
        /*00b2*/ 	.short	0x0018
        /*00b4*/ 	.byte	0x00, 0xf0, 0x11, 0x00


	//----- nvinfo : EIATTR_KPARAM_INFO
	.align		4
.L_29:
        /*00b8*/ 	.byte	0x04, 0x17
        /*00ba*/ 	.short	(.L_31 - .L_30)
.L_30:
        /*00bc*/ 	.word	0x00000000
        /*00c0*/ 	.short	0x0002
        /*00c2*/ 	.short	0x0010
        /*00c4*/ 	.byte	0x00, 0xf4, 0x21, 0x00


	//----- nvinfo : EIATTR_KPARAM_INFO
	.align		4
.L_31:
        /*00c8*/ 	.byte	0x04, 0x17
        /*00ca*/ 	.short	(.L_33 - .L_32)
.L_32:
        /*00cc*/ 	.word	0x00000000
        /*00d0*/ 	.short	0x0001
        /*00d2*/ 	.short	0x0008
        /*00d4*/ 	.byte	0x00, 0xf4, 0x21, 0x00


	//----- nvinfo : EIATTR_KPARAM_INFO
	.align		4
.L_33:
        /*00d8*/ 	.byte	0x04, 0x17
        /*00da*/ 	.short	(.L_35 - .L_34)
.L_34:
        /*00dc*/ 	.word	0x00000000
        /*00e0*/ 	.short	0x0000
        /*00e2*/ 	.short	0x0000
        /*00e4*/ 	.byte	0x00, 0xf4, 0x21, 0x00


	//----- nvinfo : EIATTR_SPARSE_MMA_MASK
	.align		4
.L_35:
        /*00e8*/ 	.byte	0x03, 0x50
        /*00ea*/ 	.short	0x0000


	//----- nvinfo : EIATTR_MAXREG_COUNT
	.align		4
        /*00ec*/ 	.byte	0x03, 0x1b
        /*00ee*/ 	.short	0x00ff


	//----- nvinfo : EIATTR_NUM_BARRIERS
	.align		4
        /*00f0*/ 	.byte	0x02, 0x4c
        /*00f2*/ 	.byte	0x01
	.zero		1


	//----- nvinfo : EIATTR_ANNOTATIONS
	.align		4
        /*00f4*/ 	.byte	0x04, 0x55
        /*00f6*/ 	.short	(.L_37 - .L_36)


	//   ....[0]....
.L_36:
        /*00f8*/ 	.word	0x00000001
        /*00fc*/ 	.byte	0x80, 0x09, 0x00, 0x00, 0x01, 0x00, 0x00, 0x00, 0xe0, 0x09, 0x00, 0x00, 0x01, 0x00, 0x00, 0x00
        /* <DEDUP_REMOVED lines=1323> */
        /*53bc*/ 	.byte	0x30, 0x27, 0x02, 0x00, 0x01, 0x00, 0x00, 0x00, 0x50, 0x27, 0x02, 0x00


	//----- nvinfo : EIATTR_MERCURY_ISA_VERSION
	.align		4
.L_37:
        /*53c8*/ 	.byte	0x03, 0x5f
        /*53ca*/ 	.short	0x0101


	//----- nvinfo : EIATTR_EXIT_INSTR_OFFSETS
	.align		4
        /*53cc*/ 	.byte	0x04, 0x1c
        /*53ce*/ 	.short	(.L_39 - .L_38)


	//   ....[0]....
.L_38:
        /*53d0*/ 	.word	0x00025d10


	//   ....[1]....
        /*53d4*/ 	.word	0x00025d30


	//----- nvinfo : EIATTR_REQNTID
	.align		4
.L_39:
        /*53d8*/ 	.byte	0x04, 0x10
        /*53da*/ 	.short	(.L_41 - .L_40)
.L_40:
        /*53dc*/ 	.word	0x00000080
        /*53e0*/ 	.word	0x00000001
        /*53e4*/ 	.word	0x00000001


	//----- nvinfo : EIATTR_CBANK_PARAM_SIZE
	.align		4
.L_41:
        /*53e8*/ 	.byte	0x03, 0x19
        /*53ea*/ 	.short	0x0050


	//----- nvinfo : EIATTR_PARAM_CBANK
	.align		4
        /*53ec*/ 	.byte	0x04, 0x0a
        /*53ee*/ 	.short	(.L_43 - .L_42)
	.align		4
.L_42:
        /*53f0*/ 	.word	index@(.nv.constant0.matmul_kernel)
        /*53f4*/ 	.short	0x0210
        /*53f6*/ 	.short	0x0050


	//----- nvinfo : EIATTR_SW_WAR
	.align		4
.L_43:
        /*53f8*/ 	.byte	0x04, 0x36
        /*53fa*/ 	.short	(.L_45 - .L_44)
.L_44:
        /*53fc*/ 	.word	0x00000008
.L_45:


//--------------------- .nv.callgraph             --------------------------
	.section	.nv.callgraph,"",@"SHT_CUDA_CALLGRAPH"
	.align	4
	.sectionentsize	8
	.align		4
        /*0000*/ 	.word	0x00000000
	.align		4
        /*0004*/ 	.word	0xffffffff
	.align		4
        /*0008*/ 	.word	0x00000000
	.align		4
        /*000c*/ 	.word	0xfffffffe
	.align		4
        /*0010*/ 	.word	0x00000000
	.align		4
        /*0014*/ 	.word	0xfffffffd
	.align		4
        /*0018*/ 	.word	0x00000000
	.align		4
        /*001c*/ 	.word	0xfffffffc


//--------------------- .text.matmul_kernel       --------------------------
	.section	.text.matmul_kernel,"ax",@progbits
	.align	128
        .global         matmul_kernel
        .type           matmul_kernel,@function
        .size           matmul_kernel,(.L_x_3 - matmul_kernel)
        .other          matmul_kernel,@"STO_CUDA_ENTRY STV_DEFAULT"
matmul_kernel:
.text.matmul_kernel:
[----:B------:R-:W1:Y:S08]  /*0000*/  LDC R1, c[0x0][0x28] ;  /* 0x00000a00ff017b82 */ /* 0x000e700000000800 */
[----:B------:R-:W2:Y:S01]  /*0010*/  LDC.64 R188, c[0x0][0x228] ;  /* 0x00008a00ffbc7b82 */ /* 0x000ea20000000a00 */
[----:B------:R-:W3:Y:S01]  /*0020*/  S2R R5, SR_CTAID.X ;  /* 0x0000000000057919 */ /* 0x000ee20000002500 */
[----:B------:R-:W-:Y:S01]  /*0030*/  ULDC.64 UR4, c[0x0][0x218] ;  /* 0x0000860000047ab9 */ /* 0x000fe20000000a00 */
[----:B------:R-:W-:Y:S01]  /*0040*/  ULDC UR9, c[0x0][0x240] ;  /* 0x0000900000097ab9 */ /* 0x000fe20000000800 */
        /* <DEDUP_REMOVED lines=20> */
[----:B--2---:R-:W-:Y:S01]  /*0190*/  VIADD R0, R189, 0x3f ;  /* 0x0000003fbd007836 */ /* 0x004fe20000000000 */
[----:B------:R-:W-:Y:S01]  /*01a0*/  ULDC UR15, c[0x0][0x240] ;  /* 0x00009000000f7ab9 */ /* 0x000fe20000000800 */
[----:B------:R-:W-:Y:S01]  /*01b0*/  ULDC UR16, c[0x0][0x240] ;  /* 0x0000900000107ab9 */ /* 0x000fe20000000800 */
[----:B------:R-:W-:Y:S01]  /*01c0*/  ULDC UR18, c[0x0][0x240] ;  /* 0x0000900000127ab9 */ /* 0x000fe20000000800 */
[----:B------:R-:W2:Y:S01]  /*01d0*/  LDC R120, c[0x0][0x230] ;  /* 0x00008c00ff787b82 */ /* 0x000ea20000000800 */
[----:B------:R-:W-:Y:S01]  /*01e0*/  SHF.R.S32.HI R3, RZ, 0x1f, R0 ;  /* 0x0000001fff037819 */ /* 0x000fe20000011400 */
[----:B------:R-:W-:Y:S01]  /*01f0*/  ULDC UR24, c[0x0][0x240] ;  /* 0x0000900000187ab9 */ /* 0x000fe20000000800 */
[----:B------:R-:W-:Y:S01]  /*0200*/  ULDC UR34, c[0x0][0x240] ;  /* 0x0000900000227ab9 */ /* 0x000fe20000000800 */
[----:B------:R-:W-:Y:S01]  /*0210*/  ULDC UR29, c[0x0][0x240] ;  /* 0x00009000001d7ab9 */ /* 0x000fe20000000800 */
[----:B------:R-:W-:Y:S01]  /*0220*/  LEA.HI R3, R3, R0, RZ, 0x6 ;  /* 0x0000000003037211 */ /* 0x000fe200078f30ff */
[----:B------:R-:W-:Y:S01]  /*0230*/  ULDC UR35, c[0x0][0x240] ;  /* 0x0000900000237ab9 */ /* 0x000fe20000000800 */
[----:B---3--:R-:W-:Y:S01]  /*0240*/  IABS R8, R5 ;  /* 0x0000000500087213 */ /* 0x008fe20000000000 */
[----:B------:R-:W-:Y:S01]  /*0250*/  ULDC UR31, c[0x0][0x240] ;  /* 0x00009000001f7ab9 */ /* 0x000fe20000000800 */
[----:B------:R-:W-:Y:S01]  /*0260*/  SHF.R.S32.HI R4, RZ, 0x6, R3 ;  /* 0x00000006ff047819 */ /* 0x000fe20000011403 */
[----:B------:R-:W-:Y:S01]  /*0270*/  ULDC UR32, c[0x0][0x240] ;  /* 0x0000900000207ab9 */ /* 0x000fe20000000800 */
[----:B------:R-:W-:Y:S01]  /*0280*/  ULDC UR33, c[0x0][0x240] ;  /* 0x0000900000217ab9 */ /* 0x000fe20000000800 */
[----:B------:R-:W-:Y:S01]  /*0290*/  ULDC UR42, c[0x0][0x240] ;  /* 0x00009000002a7ab9 */ /* 0x000fe20000000800 */
[-C--:B------:R-:W-:Y:S01]  /*02a0*/  IABS R7, R4.reuse ;  /* 0x0000000400077213 */ /* 0x080fe20000000000 */
[----:B------:R-:W-:Y:S01]  /*02b0*/  ULDC UR36, c[0x0][0x240] ;  /* 0x0000900000247ab9 */ /* 0x000fe20000000800 */
[----:B------:R-:W-:Y:S01]  /*02c0*/  IABS R10, R4 ;  /* 0x00000004000a7213 */ /* 0x000fe20000000000 */
[----:B------:R-:W-:Y:S01]  /*02d0*/  ULDC UR37, c[0x0][0x240] ;  /* 0x0000900000257ab9 */ /* 0x000fe20000000800 */
[----:B------:R-:W3:Y:S01]  /*02e0*/  I2F.RP R0, R7 ;  /* 0x0000000700007306 */ /* 0x000ee20000209400 */
[----:B------:R-:W-:Y:S01]  /*02f0*/  ULDC UR38, c[0x0][0x240] ;  /* 0x0000900000267ab9 */ /* 0x000fe20000000800 */
[----:B------:R-:W-:Y:S01]  /*0300*/  ULDC UR39, c[0x0][0x240] ;  /* 0x0000900000277ab9 */ /* 0x000fe20000000800 */
[----:B------:R-:W4:Y:S01]  /*0310*/  LDC R121, c[0x0][0x230] ;  /* 0x00008c00ff797b82 */ /* 0x000f220000000800 */
        /* <DEDUP_REMOVED lines=9> */
[----:B--2---:R-:W-:Y:S01]  /*03b0*/  IADD3 R120, R120, -0x2, RZ ;  /* 0xfffffffe78787810 */ /* 0x004fe20007ffe0ff */
[----:B------:R-:W-:Y:S01]  /*03c0*/  ULDC UR48, c[0x0][0x240] ;  /* 0x0000900000307ab9 */ /* 0x000fe20000000800 */
[----:B---3--:R-:W2:Y:S01]  /*03d0*/  MUFU.RCP R0, R0 ;  /* 0x0000000000007308 */ /* 0x008ea20000001000 */
[----:B------:R-:W-:Y:S01]  /*03e0*/  ULDC UR50, c[0x0][0x240] ;  /* 0x0000900000327ab9 */ /* 0x000fe20000000800 */
[----:B------:R-:W-:Y:S01]  /*03f0*/  ULDC UR51, c[0x0][0x240] ;  /* 0x0000900000337ab9 */ /* 0x000fe20000000800 */
[----:B------:R-:W-:Y:S01]  /*0400*/  ULDC UR53, c[0x0][0x240] ;  /* 0x0000900000357ab9 */ /* 0x000fe20000000800 */
[----:B-1----:R-:W-:Y:S01]  /*0410*/  VIADD R1, R1, 0xfffff330 ;  /* 0xfffff33001017836 */ /* 0x002fe20000000000 */
[----:B------:R-:W1:Y:S01]  /*0420*/  LDC R182, c[0x0][0x230] ;  /* 0x00008c00ffb67b82 */ /* 0x000e620000000800 */
[----:B----4-:R-:W-:-:S07]  /*0430*/  VIADD R121, R121, 0xffffffff ;  /* 0xffffffff79797836 */ /* 0x010fce0000000000 */
[----:B------:R-:W3:Y:S01]  /*0440*/  LDC R183, c[0x0][0x230] ;  /* 0x00008c00ffb77b82 */ /* 0x000ee20000000800 */
[----:B--2---:R-:W-:Y:S02]  /*0450*/  VIADD R2, R0, 0xffffffe ;  /* 0x0ffffffe00027836 */ /* 0x004fe40000000000 */
[----:B------:R-:W-:Y:S02]  /*0460*/  IMAD.MOV R0, RZ, RZ, -R10 ;  /* 0x000000ffff007224 */ /* 0x000fe400078e0a0a */
[----:B------:R2:W4:Y:S03]  /*0470*/  F2I.FTZ.U32.TRUNC.NTZ R3, R2 ;  /* 0x0000000200037305 */ /* 0x000526000021f000 */
[----:B------:R-:W3:Y:S01]  /*0480*/  LDC R252, c[0x0][0x230] ;  /* 0x00008c00fffc7b82 */ /* 0x000ee20000000800 */
[----:B--2---:R-:W-:-:S07]  /*0490*/  IMAD.MOV.U32 R2, RZ, RZ, RZ ;  /* 0x000000ffff027224 */ /* 0x004fce00078e00ff */
[----:B------:R-:W2:Y:S01]  /*04a0*/  LDC R251, c[0x0][0x230] ;  /* 0x00008c00fffb7b82 */ /* 0x000ea20000000800 */
[----:B----4-:R-:W-:-:S05]  /*04b0*/  IADD3 R6, RZ, -R3, RZ ;  /* 0x80000003ff067210 */ /* 0x010fca0007ffe0ff */
[----:B------:R-:W-:Y:S02]  /*04c0*/  IMAD R9, R6, R7, RZ ;  /* 0x0000000706097224 */ /* 0x000fe400078e02ff */
[----:B------:R-:W-:Y:S02]  /*04d0*/  IMAD.MOV.U32 R6, RZ, RZ, R8 ;  /* 0x000000ffff067224 */ /* 0x000fe400078e0008 */
[----:B------:R-:W-:Y:S01]  /*04e0*/  IMAD.HI.U32 R3, R3, R9, R2 ;  /* 0x0000000903037227 */ /* 0x000fe200078e0002 */
[----:B------:R-:W-:-:S05]  /*04f0*/  IABS R9, R189 ;  /* 0x000000bd00097213 */ /* 0x000fca0000000000 */
[----:B------:R-:W-:-:S04]  /*0500*/  IMAD.HI.U32 R3, R3, R6, RZ ;  /* 0x0000000603037227 */ /* 0x000fc800078e00ff */
[----:B------:R-:W-:-:S05]  /*0510*/  IMAD R0, R3, R0, R6 ;  /* 0x0000000003007224 */ /* 0x000fca00078e0206 */
[----:B------:R-:W-:-:S13]  /*0520*/  ISETP.GT.U32.AND P1, PT, R7, R0, PT ;  /* 0x000000000700720c */ /* 0x000fda0003f24070 */
[-C--:B------:R-:W-:Y:S01]  /*0530*/  @!P1 IADD3 R0, R0, -R7.reuse, RZ ;  /* 0x8000000700009210 */ /* 0x080fe20007ffe0ff */
[----:B------:R-:W-:Y:S01]  /*0540*/  @!P1 VIADD R3, R3, 0x1 ;  /* 0x0000000103039836 */ /* 0x000fe20000000000 */
[----:B------:R-:W-:Y:S02]  /*0550*/  ISETP.NE.AND P1, PT, R4, RZ, PT ;  /* 0x000000ff0400720c */ /* 0x000fe40003f25270 */
[----:B------:R-:W-:Y:S02]  /*0560*/  ISETP.GE.U32.AND P0, PT, R0, R7, PT ;  /* 0x000000070000720c */ /* 0x000fe40003f06070 */
[----:B------:R-:W-:-:S04]  /*0570*/  LOP3.LUT R0, R5, R4, RZ, 0x3c, !PT ;  /* 0x0000000405007212 */ /* 0x000fc800078e3cff */
[----:B------:R-:W-:Y:S01]  /*0580*/  ISETP.GE.AND P2, PT, R0, RZ, PT ;  /* 0x000000ff0000720c */ /* 0x000fe20003f46270 */
[----:B------:R-:W-:-:S06]  /*0590*/  VIADD R0, R188, 0xff ;  /* 0x000000ffbc007836 */ /* 0x000fcc0000000000 */
[----:B------:R-:W-:-:S05]  /*05a0*/  @P0 VIADD R3, R3, 0x1 ;  /* 0x0000000103030836 */ /* 0x000fca0000000000 */
[----:B------:R-:W-:Y:S02]  /*05b0*/  MOV R16, R3 ;  /* 0x0000000300107202 */ /* 0x000fe40000000f00 */
[----:B------:R-:W-:-:S03]  /*05c0*/  SHF.R.S32.HI R3, RZ, 0x1f, R0 ;  /* 0x0000001fff037819 */ /* 0x000fc60000011400 */
[----:B------:R-:W-:Y:S01]  /*05d0*/  @!P2 IMAD.MOV R16, RZ, RZ, -R16 ;  /* 0x000000ffff10a224 */ /* 0x000fe200078e0a10 */
[----:B------:R-:W-:Y:S02]  /*05e0*/  LEA.HI R3, R3, R0, RZ, 0x8 ;  /* 0x0000000003037211 */ /* 0x000fe400078f40ff */
[----:B------:R-:W-:-:S04]  /*05f0*/  @!P1 LOP3.LUT R16, RZ, R4, RZ, 0x33, !PT ;  /* 0x00000004ff109212 */ /* 0x000fc800078e33ff */
[----:B------:R-:W-:Y:S01]  /*0600*/  LEA.HI.SX32 R3, R3, -R16, 0x18 ;  /* 0x8000001003037211 */ /* 0x000fe200078fc2ff */
[----:B------:R-:W-:-:S03]  /*0610*/  IMAD.MOV R6, RZ, RZ, -R16 ;  /* 0x000000ffff067224 */ /* 0x000fc600078e0a10 */
[----:B------:R-:W-:Y:S01]  /*0620*/  VIMNMX R17, R3, 0x1, PT ;  /* 0x0000000103117848 */ /* 0x000fe20003fe0100 */
[----:B------:R-:W-:-:S03]  /*0630*/  IMAD R18, R4, R6, R5 ;  /* 0x0000000604127224 */ /* 0x000fc600078e0205 */
[-C--:B------:R-:W-:Y:S02]  /*0640*/  IABS R7, R17.reuse ;  /* 0x0000001100077213 */ /* 0x080fe40000000000 */
[----:B------:R-:W-:Y:S02]  /*0650*/  IABS R4, R18 ;  /* 0x0000001200047213 */ /* 0x000fe40000000000 */
[----:B------:R-:W4:Y:S01]  /*0660*/  I2F.RP R0, R7 ;  /* 0x0000000700007306 */ /* 0x000f220000209400 */
[----:B------:R-:W-:-:S07]  /*0670*/  IABS R6, R17 ;  /* 0x0000001100067213 */ /* 0x000fce0000000000 */
[----:B----4-:R-:W4:Y:S02]  /*0680*/  MUFU.RCP R0, R0 ;  /* 0x0000000000007308 */ /* 0x010f240000001000 */
[----:B----4-:R-:W-:-:S06]  /*0690*/  VIADD R2, R0, 0xffffffe ;  /* 0x0ffffffe00027836 */ /* 0x010fcc0000000000 */
[----:B------:R4:W1:Y:S02]  /*06a0*/  F2I.FTZ.U32.TRUNC.NTZ R3, R2 ;  /* 0x0000000200037305 */ /* 0x000864000021f000 */
[----:B----4-:R-:W-:Y:S01]  /*06b0*/  IMAD.MOV.U32 R2, RZ, RZ, RZ ;  /* 0x000000ffff027224 */ /* 0x010fe200078e00ff */
[----:B-1----:R-:W-:-:S05]  /*06c0*/  IADD3 R8, RZ, -R3, RZ ;  /* 0x80000003ff087210 */ /* 0x002fca0007ffe0ff */
[----:B------:R-:W-:Y:S02]  /*06d0*/  IMAD R5, R8, R7, RZ ;  /* 0x0000000708057224 */ /* 0x000fe400078e02ff */
[----:B------:R-:W-:Y:S01]  /*06e0*/  IMAD.MOV.U32 R8, RZ, RZ, R9 ;  /* 0x000000ffff087224 */ /* 0x000fe200078e0009 */
[----:B------:R-:W-:Y:S01]  /*06f0*/  IABS R9, R188 ;  /* 0x000000bc00097213 */ /* 0x000fe20000000000 */
[----:B------:R-:W-:Y:S01]  /*0700*/  IMAD.HI.U32 R3, R3, R5, R2 ;  /* 0x0000000503037227 */ /* 0x000fe200078e0002 */
[----:B------:R-:W-:Y:S02]  /*0710*/  IADD3 R5, RZ, -R6, RZ ;  /* 0x80000006ff057210 */ /* 0x000fe40007ffe0ff */
[----:B------:R-:W1:Y:S01]  /*0720*/  I2F.RP R6, R8 ;  /* 0x0000000800067306 */ /* 0x000e620000209400 */
[----:B------:R-:W-:Y:S02]  /*0730*/  IMAD.MOV.U32 R2, RZ, RZ, R4 ;  /* 0x000000ffff027224 */ /* 0x000fe400078e0004 */
[----:B------:R-:W4:Y:S02]  /*0740*/  S2R R4, SR_TID.X ;  /* 0x0000000000047919 */ /* 0x000f240000002100 */
[----:B------:R-:W-:-:S04]  /*0750*/  IMAD.HI.U32 R0, R3, R2, RZ ;  /* 0x0000000203007227 */ /* 0x000fc800078e00ff */
[----:B------:R-:W-:Y:S02]  /*0760*/  IMAD R2, R0, R5, R2 ;  /* 0x0000000500027224 */ /* 0x000fe400078e0202 */
[----:B------:R-:W3:Y:S03]  /*0770*/  I2F.RP R5, R9 ;  /* 0x0000000900057306 */ /* 0x000ee60000209400 */
[----:B------:R-:W-:-:S05]  /*0780*/  ISETP.GT.U32.AND P1, PT, R7, R2, PT ;  /* 0x000000020700720c */ /* 0x000fca0003f24070 */
[----:B-1----:R-:W1:Y:S08]  /*0790*/  MUFU.RCP R6, R6 ;  /* 0x0000000600067308 */ /* 0x002e700000001000 */
[----:B------:R-:W-:Y:S01]  /*07a0*/  @!P1 IMAD.IADD R2, R2, 0x1, -R7 ;  /* 0x0000000102029824 */ /* 0x000fe200078e0a07 */
[----:B---3--:R-:W3:Y:S01]  /*07b0*/  MUFU.RCP R5, R5 ;  /* 0x0000000500057308 */ /* 0x008ee20000001000 */
[----:B------:R-:W-:Y:S01]  /*07c0*/  @!P1 VIADD R0, R0, 0x1 ;  /* 0x0000000100009836 */ /* 0x000fe20000000000 */
[----:B------:R-:W-:-:S02]  /*07d0*/  ISETP.NE.AND P1, PT, R17, RZ, PT ;  /* 0x000000ff1100720c */ /* 0x000fc40003f25270 */
[----:B------:R-:W-:Y:S02]  /*07e0*/  ISETP.GE.U32.AND P0, PT, R2, R7, PT ;  /* 0x000000070200720c */ /* 0x000fe40003f06070 */
[----:B------:R-:W-:Y:S01]  /*07f0*/  LOP3.LUT R2, R18, R17, RZ, 0x3c, !PT ;  /* 0x0000001112027212 */ /* 0x000fe200078e3cff */
[C---:B----4-:R-:W-:Y:S01]  /*0800*/  IMAD.SHL.U32 R10, R4.reuse, 0x4, RZ ;  /* 0x00000004040a7824 */ /* 0x050fe200078e00ff */
[----:B------:R-:W-:Y:S01]  /*0810*/  LOP3.LUT R242, R4, 0x7f, RZ, 0xc0, !PT ;  /* 0x0000007f04f27812 */ /* 0x000fe200078ec0ff */
[----:B-1----:R-:W-:Y:S01]  /*0820*/  VIADD R3, R6, 0xffffffe ;  /* 0x0ffffffe06037836 */ /* 0x002fe20000000000 */
[----:B------:R-:W-:Y:S02]  /*0830*/  ISETP.GE.AND P2, PT, R2, RZ, PT ;  /* 0x000000ff0200720c */ /* 0x000fe40003f46270 */
[----:B------:R-:W-:-:S03]  /*0840*/  LOP3.LUT R10, R10, 0x7c, RZ, 0xc0, !PT ;  /* 0x0000007c0a0a7812 */ /* 0x000fc600078ec0ff */
[----:B------:R-:W1:Y:S02]  /*0850*/  F2I.FTZ.U32.TRUNC.NTZ R3, R3 ;  /* 0x0000000300037305 */ /* 0x000e64000021f000 */
[----:B------:R-:W-:Y:S01]  /*0860*/  @P0 IADD3 R0, R0, 0x1, RZ ;  /* 0x0000000100000810 */ /* 0x000fe20007ffe0ff */
[----:B---3--:R-:W-:-:S04]  /*0870*/  VIADD R6, R5, 0xffffffe ;  /* 0x0ffffffe05067836 */ /* 0x008fc80000000000 */
[----:B------:R-:W-:Y:S01]  /*0880*/  IMAD.MOV.U32 R11, RZ, RZ, R0 ;  /* 0x000000ffff0b7224 */ /* 0x000fe200078e0000 */
[----:B------:R-:W3:Y:S03]  /*0890*/  F2I.FTZ.U32.TRUNC.NTZ R7, R6 ;  /* 0x0000000600077305 */ /* 0x000ee6000021f000 */
[----:B------:R-:W-:Y:S01]  /*08a0*/  @!P2 IMAD.MOV R11, RZ, RZ, -R11 ;  /* 0x000000ffff0ba224 */ /* 0x000fe200078e0a0b */
[----:B------:R-:W-:Y:S01]  /*08b0*/  @!P1 LOP3.LUT R11, RZ, R17, RZ, 0x33, !PT ;  /* 0x00000011ff0b9212 */ /* 0x000fe200078e33ff */
[----:B-1----:R-:W-:-:S03]  /*08c0*/  IMAD.MOV R2, RZ, RZ, -R3 ;  /* 0x000000ffff027224 */ /* 0x002fc600078e0a03 */
[----:B------:R-:W-:Y:S01]  /*08d0*/  SHF.L.U32 R0, R11, 0x6, RZ ;  /* 0x000000060b007819 */ /* 0x000fe200000006ff */
[----:B------:R-:W-:Y:S01]  /*08e0*/  IMAD.MOV.U32 R5, RZ, RZ, R2 ;  /* 0x000000ffff057224 */ /* 0x000fe200078e0002 */
[----:B------:R-:W-:-:S03]  /*08f0*/  MOV R2, RZ ;  /* 0x000000ff00027202 */ /* 0x000fc60000000f00 */
[C---:B------:R-:W-:Y:S01]  /*0900*/  VIADD R21, R0.reuse, 0x3f ;  /* 0x0000003f00157836 */ /* 0x040fe20000000000 */
[C---:B------:R-:W-:Y:S01]  /*0910*/  IADD3 R33, R0.reuse, 0x10, RZ ;  /* 0x0000001000217810 */ /* 0x040fe20007ffe0ff */
[----:B------:R-:W-:Y:S01]  /*0920*/  IMAD R5, R5, R8, RZ ;  /* 0x0000000805057224 */ /* 0x000fe200078e02ff */
[----:B---3--:R-:W-:Y:S01]  /*0930*/  IADD3 R13, RZ, -R7, RZ ;  /* 0x80000007ff0d7210 */ /* 0x008fe20007ffe0ff */
[----:B------:R-:W-:Y:S01]  /*0940*/  VIADD R19, R0, 0x1 ;  /* 0x0000000100137836 */ /* 0x000fe20000000000 */
[----:B------:R-:W-:Y:S01]  /*0950*/  IABS R15, R21 ;  /* 0x00000015000f7213 */ /* 0x000fe20000000000 */
[----:B------:R-:W-:Y:S01]  /*0960*/  IMAD.HI.U32 R5, R3, R5, R2 ;  /* 0x0000000503057227 */ /* 0x000fe200078e0002 */
[----:B------:R-:W-:Y:S01]  /*0970*/  LOP3.LUT R3, R4, 0x60, RZ, 0xc0, !PT ;  /* 0x0000006004037812 */ /* 0x000fe200078ec0ff */
[----:B------:R1:W-:Y:S01]  /*0980*/  STL [R1+0xca8], R0 ;  /* 0x000ca80001007387 */ /* 0x0003e20000100800 */
[----:B------:R-:W-:Y:S01]  /*0990*/  IABS R12, R19 ;  /* 0x00000013000c7213 */ /* 0x000fe20000000000 */
[C---:B------:R-:W-:Y:S01]  /*09a0*/  VIADD R20, R0.reuse, 0x2 ;  /* 0x0000000200147836 */ /* 0x040fe20000000000 */
[----:B------:R-:W-:Y:S01]  /*09b0*/  ISETP.GE.AND P6, PT, R21, RZ, PT ;  /* 0x000000ff1500720c */ /* 0x000fe20003fc6270 */
[----:B------:R-:W-:Y:S01]  /*09c0*/  IMAD.HI.U32 R2, R5, R15, RZ ;  /* 0x0000000f05027227 */ /* 0x000fe200078e00ff */
[----:B------:R-:W-:Y:S01]  /*09d0*/  ISETP.GE.AND P2, PT, R19, RZ, PT ;  /* 0x000000ff1300720c */ /* 0x000fe20003f46270 */
[----:B------:R-:W-:Y:S01]  /*09e0*/  STL.64 [R1+0xc50], R188 ;  /* 0x000c50bc01007387 */ /* 0x000fe20000100a00 */
[----:B------:R-:W-:Y:S01]  /*09f0*/  IABS R14, R20 ;  /* 0x00000014000e7213 */ /* 0x000fe20000000000 */
[----:B------:R-:W-:Y:S01]  /*0a00*/  IMAD.MOV R6, RZ, RZ, -R2 ;  /* 0x000000ffff067224 */ /* 0x000fe200078e0a02 */
[C---:B------:R-:W-:Y:S01]  /*0a10*/  IADD3 R19, R0.reuse, 0x5, RZ ;  /* 0x0000000500137810 */ /* 0x040fe20007ffe0ff */
[----:B------:R-:W-:Y:S01]  /*0a20*/  IMAD R2, R3, 0x100, R10 ;  /* 0x0000010003027824 */ /* 0x000fe200078e020a */
[----:B------:R-:W-:Y:S01]  /*0a30*/  IADD3 R34, R0, 0x11, RZ ;  /* 0x0000001100227810 */ /* 0x000fe20007ffe0ff */
[----:B------:R-:W-:Y:S01]  /*0a40*/  IMAD R15, R8, R6, R15 ;  /* 0x00000006080f7224 */ /* 0x000fe200078e020f */
[----:B------:R-:W-:Y:S01]  /*0a50*/  IADD3 R6, -R11, RZ, RZ ;  /* 0x000000ff0b067210 */ /* 0x000fe20007ffe1ff */
[----:B------:R-:W-:Y:S01]  /*0a60*/  IMAD.HI.U32 R3, R5, R12, RZ ;  /* 0x0000000c05037227 */ /* 0x000fe200078e00ff */
[----:B------:R-:W-:-:S02]  /*0a70*/  IADD3 R38, R0, 0x18, RZ ;  /* 0x0000001800267810 */ /* 0x000fc40007ffe0ff */
[----:B------:R-:W-:Y:S01]  /*0a80*/  ISETP.GT.U32.AND P0, PT, R8, R15, PT ;  /* 0x0000000f0800720c */ /* 0x000fe20003f04070 */
[----:B------:R-:W-:Y:S01]  /*0a90*/  IMAD.MOV.U32 R10, RZ, RZ, R13 ;  /* 0x000000ffff0a7224 */ /* 0x000fe200078e000d */
[C---:B------:R-:W-:Y:S01]  /*0aa0*/  IADD3 R44, R0.reuse, 0x1e, RZ ;  /* 0x0000001e002c7810 */ /* 0x040fe20007ffe0ff */
[----:B------:R-:W-:Y:S01]  /*0ab0*/  IMAD.MOV R13, RZ, RZ, -R3 ;  /* 0x000000ffff0d7224 */ /* 0x000fe200078e0a03 */
[C---:B------:R-:W-:Y:S01]  /*0ac0*/  IADD3 R46, R0.reuse, 0x21, RZ ;  /* 0x00000021002e7810 */ /* 0x040fe20007ffe0ff */
[----:B------:R-:W-:Y:S01]  /*0ad0*/  IMAD R3, R17, R6, R18 ;  /* 0x0000000611037224 */ /* 0x000fe200078e0212 */
[----:B------:R-:W-:Y:S01]  /*0ae0*/  IADD3 R17, R0, 0x3, RZ ;  /* 0x0000000300117810 */ /* 0x000fe20007ffe0ff */
[----:B------:R-:W-:Y:S01]  /*0af0*/  IMAD R11, R10, R9, RZ ;  /* 0x000000090a0b7224 */ /* 0x000fe200078e02ff */
[C---:B------:R-:W-:Y:S01]  /*0b00*/  IADD3 R51, R0.reuse, 0x25, RZ ;  /* 0x0000002500337810 */ /* 0x040fe20007ffe0ff */
[----:B------:R-:W-:Y:S01]  /*0b10*/  IMAD.MOV.U32 R6, RZ, RZ, RZ ;  /* 0x000000ffff067224 */ /* 0x000fe200078e00ff */
[----:B------:R-:W-:Y:S01]  /*0b20*/  IADD3 R56, R0, 0x2d, RZ ;  /* 0x0000002d00387810 */ /* 0x000fe20007ffe0ff */
[----:B------:R-:W-:Y:S01]  /*0b30*/  IMAD.HI.U32 R10, R5, R14, RZ ;  /* 0x0000000e050a7227 */ /* 0x000fe200078e00ff */
[----:B------:R-:W-:-:S02]  /*0b40*/  IABS R48, R51 ;  /* 0x0000003300307213 */ /* 0x000fc40000000000 */
[----:B------:R-:W-:Y:S01]  /*0b50*/  IABS R63, R56 ;  /* 0x00000038003f7213 */ /* 0x000fe20000000000 */
[----:B------:R-:W-:Y:S01]  /*0b60*/  IMAD.HI.U32 R6, R7, R11, R6 ;  /* 0x0000000b07067227 */ /* 0x000fe200078e0006 */
[C---:B------:R-:W-:Y:S02]  /*0b70*/  IADD3 R62, R0.reuse, 0x31, RZ ;  /* 0x00000031003e7810 */ /* 0x040fe40007ffe0ff */
[----:B------:R-:W-:Y:S01]  /*0b80*/  IADD3 R72, R0, 0x3b, RZ ;  /* 0x0000003b00487810 */ /* 0x000fe20007ffe0ff */
[----:B------:R-:W-:Y:S01]  /*0b90*/  IMAD.MOV R7, RZ, RZ, -R10 ;  /* 0x000000ffff077224 */ /* 0x000fe200078e0a0a */
[----:B------:R-:W-:Y:S01]  /*0ba0*/  IABS R71, R62 ;  /* 0x0000003e00477213 */ /* 0x000fe20000000000 */
[C---:B------:R-:W-:Y:S01]  /*0bb0*/  IMAD R11, R8.reuse, R13, R12 ;  /* 0x0000000d080b7224 */ /* 0x040fe200078e020c */
[----:B------:R-:W-:Y:S01]  /*0bc0*/  IABS R13, R17 ;  /* 0x00000011000d7213 */ /* 0x000fe20000000000 */
[C---:B------:R-:W-:Y:S01]  /*0bd0*/  IMAD R12, R8.reuse, R7, R14 ;  /* 0x00000007080c7224 */ /* 0x040fe200078e020e */
[----:B------:R-:W-:Y:S01]  /*0be0*/  IABS R91, R72 ;  /* 0x00000048005b7213 */ /* 0x000fe20000000000 */
[----:B------:R-:W-:Y:S01]  /*0bf0*/  @!P0 IMAD.IADD R15, R15, 0x1, -R8 ;  /* 0x000000010f0f8824 */ /* 0x000fe200078e0a08 */
[----:B------:R-:W-:Y:S01]  /*0c00*/  ISETP.GT.U32.AND P1, PT, R8, R11, PT ;  /* 0x0000000b0800720c */ /* 0x000fe20003f24070 */
[----:B------:R-:W-:Y:S01]  /*0c10*/  VIADD R18, R0, 0x4 ;  /* 0x0000000400127836 */ /* 0x000fe20000000000 */
[C---:B------:R-:W-:Y:S01]  /*0c20*/  ISETP.GT.U32.AND P3, PT, R8.reuse, R12, PT ;  /* 0x0000000c0800720c */ /* 0x040fe20003f64070 */
[----:B------:R-:W-:Y:S01]  /*0c30*/  IMAD.HI.U32 R7, R5, R13, RZ ;  /* 0x0000000d05077227 */ /* 0x000fe200078e00ff */
[----:B------:R-:W-:-:S02]  /*0c40*/  ISETP.GT.U32.AND P5, PT, R8, R15, PT ;  /* 0x0000000f0800720c */ /* 0x000fc40003fa4070 */
[----:B------:R-:W-:Y:S01]  /*0c50*/  IABS R14, R18 ;  /* 0x00000012000e7213 */ /* 0x000fe20000000000 */
[----:B------:R-:W-:Y:S01]  /*0c60*/  IMAD.MOV R10, RZ, RZ, -R7 ;  /* 0x000000ffff0a7224 */ /* 0x000fe200078e0a07 */
[----:B------:R-:W-:Y:S01]  /*0c70*/  ISETP.GE.AND P0, PT, R20, RZ, PT ;  /* 0x000000ff1400720c */ /* 0x000fe20003f06270 */
[----:B------:R-:W-:Y:S01]  /*0c80*/  IMAD.IADD R3, R16, 0x1, R3 ;  /* 0x0000000110037824 */ /* 0x000fe200078e0203 */
[----:B------:R-:W-:Y:S01]  /*0c90*/  IABS R16, R19 ;  /* 0x0000001300107213 */ /* 0x000fe20000000000 */
[----:B------:R-:W-:Y:S01]  /*0ca0*/  IMAD.HI.U32 R7, R5, R14, RZ ;  /* 0x0000000e05077227 */ /* 0x000fe200078e00ff */
[----:B------:R-:W-:-:S03]  /*0cb0*/  SHF.L.U32 R4, R4, 0x4, RZ ;  /* 0x0000000404047819 */ /* 0x000fc600000006ff */
[--C-:B------:R-:W-:Y:S01]  /*0cc0*/  @!P3 IMAD.IADD R12, R12, 0x1, -R8.reuse ;  /* 0x000000010c0cb824 */ /* 0x100fe200078e0a08 */
[----:B------:R-:W-:Y:S01]  /*0cd0*/  LOP3.LUT R4, R4, 0x70, RZ, 0xc0, !PT ;  /* 0x0000007004047812 */ /* 0x000fe200078ec0ff */
[C---:B------:R-:W-:Y:S01]  /*0ce0*/  IMAD R13, R8.reuse, R10, R13 ;  /* 0x0000000a080d7224 */ /* 0x040fe200078e020d */
[----:B------:R-:W-:Y:S01]  /*0cf0*/  @!P5 IADD3 R15, R15, -R8, RZ ;  /* 0x800000080f0fd210 */ /* 0x000fe20007ffe0ff */
[----:B------:R-:W-:Y:S01]  /*0d00*/  @!P1 IMAD.IADD R11, R11, 0x1, -R8 ;  /* 0x000000010b0b9824 */ /* 0x000fe200078e0a08 */
[----:B------:R-:W-:Y:S01]  /*0d10*/  ISETP.GT.U32.AND P3, PT, R8, R12, PT ;  /* 0x0000000c0800720c */ /* 0x000fe20003f64070 */
[----:B------:R-:W-:Y:S01]  /*0d20*/  VIADD R20, R0, 0x8 ;  /* 0x0000000800147836 */ /* 0x000fe20000000000 */
[C---:B------:R-:W-:Y:S01]  /*0d30*/  ISETP.GT.U32.AND P1, PT, R8.reuse, R13, PT ;  /* 0x0000000d0800720c */ /* 0x040fe20003f24070 */
[----:B------:R-:W-:Y:S01]  /*0d40*/  IMAD.MOV.U32 R10, RZ, RZ, R15 ;  /* 0x000000ffff0a7224 */ /* 0x000fe200078e000f */
[----:B------:R-:W-:Y:S01]  /*0d50*/  ISETP.GT.U32.AND P4, PT, R8, R11, PT ;  /* 0x0000000b0800720c */ /* 0x000fe20003f84070 */
[----:B------:R-:W-:Y:S01]  /*0d60*/  IMAD.MOV R15, RZ, RZ, -R7 ;  /* 0x000000ffff0f7224 */ /* 0x000fe200078e0a07 */
[----:B------:R-:W-:Y:S01]  /*0d70*/  ISETP.GE.AND P5, PT, R17, RZ, PT ;  /* 0x000000ff1100720c */ /* 0x000fe20003fa6270 */
[----:B------:R-:W-:Y:S01]  /*0d80*/  @!P6 IMAD.MOV R10, RZ, RZ, -R10 ;  /* 0x000000ffff0ae224 */ /* 0x000fe200078e0a0a */
[----:B------:R-:W-:Y:S01]  /*0d90*/  ISETP.GE.AND P6, PT, R18, RZ, PT ;  /* 0x000000ff1200720c */ /* 0x000fe20003fc6270 */
[----:B------:R-:W-:Y:S01]  /*0da0*/  IMAD R14, R8, R15, R14 ;  /* 0x0000000f080e7224 */ /* 0x000fe200078e020e */
[----:B------:R-:W-:Y:S01]  /*0db0*/  IADD3 R18, R0, 0x6, RZ ;  /* 0x0000000600127810 */ /* 0x000fe20007ffe0ff */
[----:B------:R-:W-:-:S03]  /*0dc0*/  IMAD.HI.U32 R7, R5, R16, RZ ;  /* 0x0000001005077227 */ /* 0x000fc600078e00ff */
[----:B------:R-:W-:Y:S01]  /*0dd0*/  IABS R17, R18 ;  /* 0x0000001200117213 */ /* 0x000fe20000000000 */
[--C-:B------:R-:W-:Y:S01]  /*0de0*/  @!P3 IMAD.IADD R12, R12, 0x1, -R8.reuse ;  /* 0x000000010c0cb824 */ /* 0x100fe200078e0a08 */
[----:B------:R-:W-:Y:S01]  /*0df0*/  ISETP.GT.U32.AND P3, PT, R8, R14, PT ;  /* 0x0000000e0800720c */ /* 0x000fe20003f64070 */
[----:B------:R-:W-:Y:S01]  /*0e00*/  IMAD.MOV R7, RZ, RZ, -R7 ;  /* 0x000000ffff077224 */ /* 0x000fe200078e0a07 */
[----:B------:R-:W-:Y:S01]  /*0e10*/  @!P1 IADD3 R13, R13, -R8, RZ ;  /* 0x800000080d0d9210 */ /* 0x000fe20007ffe0ff */
[----:B------:R-:W-:Y:S01]  /*0e20*/  @!P4 IMAD.IADD R11, R11, 0x1, -R8 ;  /* 0x000000010b0bc824 */ /* 0x000fe200078e0a08 */
[----:B------:R-:W-:Y:S01]  /*0e30*/  @!P0 IADD3 R12, -R12, RZ, RZ ;  /* 0x000000ff0c0c8210 */ /* 0x000fe20007ffe1ff */
[C---:B------:R-:W-:Y:S01]  /*0e40*/  IMAD R15, R8.reuse, R7, R16 ;  /* 0x00000007080f7224 */ /* 0x040fe200078e0210 */
[----:B------:R-:W-:Y:S01]  /*0e50*/  ISETP.GT.U32.AND P1, PT, R8, R13, PT ;  /* 0x0000000d0800720c */ /* 0x000fe20003f24070 */
[----:B------:R-:W-:Y:S01]  /*0e60*/  IMAD.MOV.U32 R16, RZ, RZ, R17 ;  /* 0x000000ffff107224 */ /* 0x000fe200078e0011 */
[----:B------:R-:W-:Y:S01]  /*0e70*/  ISETP.GE.AND P4, PT, R19, RZ, PT ;  /* 0x000000ff1300720c */ /* 0x000fe20003f86270 */
[----:B------:R-:W-:Y:S01]  /*0e80*/  @!P2 IMAD.MOV R11, RZ, RZ, -R11 ;  /* 0x000000ffff0ba224 */ /* 0x000fe200078e0a0b */
[----:B------:R-:W-:Y:S01]  /*0e90*/  ISETP.GE.AND P2, PT, R18, RZ, PT ;  /* 0x000000ff1200720c */ /* 0x000fe20003f46270 */
[----:B------:R-:W-:Y:S01]  /*0ea0*/  VIADD R18, R0, 0x7 ;  /* 0x0000000700127836 */ /* 0x000fe20000000000 */
[----:B------:R-:W-:Y:S01]  /*0eb0*/  ISETP.GT.U32.AND P0, PT, R8, R15, PT ;  /* 0x0000000f0800720c */ /* 0x000fe20003f04070 */
[----:B------:R-:W-:Y:S01]  /*0ec0*/  @!P3 IMAD.IADD R14, R14, 0x1, -R8 ;  /* 0x000000010e0eb824 */ /* 0x000fe200078e0a08 */
[----:B------:R-:W-:Y:S01]  /*0ed0*/  IABS R19, R20 ;  /* 0x0000001400137213 */ /* 0x000fe20000000000 */
[----:B------:R-:W-:Y:S01]  /*0ee0*/  IMAD.HI.U32 R7, R5, R16, RZ ;  /* 0x0000001005077227 */ /* 0x000fe200078e00ff */
[----:B------:R-:W-:-:S02]  /*0ef0*/  IABS R17, R18 ;  /* 0x0000001200117213 */ /* 0x000fc40000000000 */
[----:B------:R-:W-:Y:S01]  /*0f00*/  ISETP.GT.U32.AND P3, PT, R8, R14, PT ;  /* 0x0000000e0800720c */ /* 0x000fe20003f64070 */
[----:B------:R-:W-:Y:S01]  /*0f10*/  IMAD.MOV R7, RZ, RZ, -R7 ;  /* 0x000000ffff077224 */ /* 0x000fe200078e0a07 */
[----:B------:R-:W-:Y:S01]  /*0f20*/  @!P1 IADD3 R13, R13, -R8, RZ ;  /* 0x800000080d0d9210 */ /* 0x000fe20007ffe0ff */
[----:B------:R-:W-:Y:S01]  /*0f30*/  VIADD R21, R0, 0x9 ;  /* 0x0000000900157836 */ /* 0x000fe20000000000 */
[----:B------:R-:W-:Y:S01]  /*0f40*/  ISETP.GE.AND P1, PT, R18, RZ, PT ;  /* 0x000000ff1200720c */ /* 0x000fe20003f26270 */
[----:B------:R-:W-:Y:S01]  /*0f50*/  IMAD R16, R8, R7, R16 ;  /* 0x0000000708107224 */ /* 0x000fe200078e0210 */
[----:B------:R-:W-:Y:S01]  /*0f60*/  @!P5 IADD3 R13, -R13, RZ, RZ ;  /* 0x000000ff0d0dd210 */ /* 0x000fe20007ffe1ff */
[----:B------:R-:W-:-:S03]  /*0f70*/  IMAD.HI.U32 R7, R5, R17, RZ ;  /* 0x0000001105077227 */ /* 0x000fc600078e00ff */
[----:B------:R-:W-:Y:S01]  /*0f80*/  ISETP.GT.U32.AND P5, PT, R8, R16, PT ;  /* 0x000000100800720c */ /* 0x000fe20003fa4070 */
[----:B------:R-:W-:Y:S02]  /*0f90*/  IMAD.MOV R18, RZ, RZ, -R7 ;  /* 0x000000ffff127224 */ /* 0x000fe400078e0a07 */
[--C-:B------:R-:W-:Y:S02]  /*0fa0*/  @!P0 IMAD.IADD R15, R15, 0x1, -R8.reuse ;  /* 0x000000010f0f8824 */ /* 0x100fe400078e0a08 */
[----:B------:R-:W-:Y:S01]  /*0fb0*/  @!P3 IMAD.IADD R14, R14, 0x1, -R8 ;  /* 0x000000010e0eb824 */ /* 0x000fe200078e0a08 */
[----:B------:R-:W-:Y:S01]  /*0fc0*/  ISETP.GE.AND P3, PT, R20, RZ, PT ;  /* 0x000000ff1400720c */ /* 0x000fe20003f66270 */
[C---:B------:R-:W-:Y:S01]  /*0fd0*/  IMAD R17, R8.reuse, R18, R17 ;  /* 0x0000001208117224 */ /* 0x040fe200078e0211 */
[----:B------:R-:W-:Y:S01]  /*0fe0*/  ISETP.GT.U32.AND P0, PT, R8, R15, PT ;  /* 0x0000000f0800720c */ /* 0x000fe20003f04070 */
[----:B------:R-:W-:Y:S01]  /*0ff0*/  IMAD.HI.U32 R7, R5, R19, RZ ;  /* 0x0000001305077227 */ /* 0x000fe200078e00ff */
[----:B------:R-:W-:-:S02]  /*1000*/  @!P6 IADD3 R14, -R14, RZ, RZ ;  /* 0x000000ff0e0ee210 */ /* 0x000fc40007ffe1ff */
[----:B------:R-:W-:Y:S01]  /*1010*/  ISETP.GT.U32.AND P6, PT, R8, R17, PT ;  /* 0x000000110800720c */ /* 0x000fe20003fc4070 */
[----:B------:R-:W-:Y:S01]  /*1020*/  IMAD.MOV R7, RZ, RZ, -R7 ;  /* 0x000000ffff077224 */ /* 0x000fe200078e0a07 */
[----:B------:R-:W-:Y:S01]  /*1030*/  IABS R20, R21 ;  /* 0x0000001500147213 */ /* 0x000fe20000000000 */
[----:B------:R-:W-:Y:S02]  /*1040*/  VIADD R25, R0, 0xa ;  /* 0x0000000a00197836 */ /* 0x000fe40000000000 */
[----:B------:R-:W-:Y:S02]  /*1050*/  IMAD R18, R8, R7, R19 ;  /* 0x0000000708127224 */ /* 0x000fe400078e0213 */
[----:B------:R-:W-:-:S04]  /*1060*/  IMAD.HI.U32 R7, R5, R20, RZ ;  /* 0x0000001405077227 */ /* 0x000fc800078e00ff */
[--C-:B------:R-:W-:Y:S01]  /*1070*/  @!P0 IMAD.IADD R15, R15, 0x1, -R8.reuse ;  /* 0x000000010f0f8824 */ /* 0x100fe200078e0a08 */
[----:B------:R-:W-:Y:S01]  /*1080*/  ISETP.GE.AND P0, PT, R21, RZ, PT ;  /* 0x000000ff1500720c */ /* 0x000fe20003f06270 */
[--C-:B------:R-:W-:Y:S01]  /*1090*/  @!P6 IMAD.IADD R17, R17, 0x1, -R8.reuse ;  /* 0x000000011111e824 */ /* 0x100fe200078e0a08 */
[----:B------:R-:W-:Y:S01]  /*10a0*/  IABS R21, R25 ;  /* 0x0000001900157213 */ /* 0x000fe20000000000 */
[----:B------:R-:W-:Y:S01]  /*10b0*/  @!P5 IMAD.IADD R16, R16, 0x1, -R8 ;  /* 0x000000011010d824 */ /* 0x000fe200078e0a08 */
[----:B------:R-:W-:Y:S01]  /*10c0*/  IADD3 R19, -R7, RZ, RZ ;  /* 0x000000ff07137210 */ /* 0x000fe20007ffe1ff */
[----:B------:R-:W-:Y:S01]  /*10d0*/  @!P4 IMAD.MOV R15, RZ, RZ, -R15 ;  /* 0x000000ffff0fc224 */ /* 0x000fe200078e0a0f */
[C---:B------:R-:W-:Y:S01]  /*10e0*/  ISETP.GT.U32.AND P6, PT, R8.reuse, R17, PT ;  /* 0x000000110800720c */ /* 0x040fe20003fc4070 */
[----:B------:R-:W-:Y:S01]  /*10f0*/  IMAD.HI.U32 R7, R5, R21, RZ ;  /* 0x0000001505077227 */ /* 0x000fe200078e00ff */
[C---:B------:R-:W-:Y:S02]  /*1100*/  ISETP.GT.U32.AND P5, PT, R8.reuse, R16, PT ;  /* 0x000000100800720c */ /* 0x040fe40003fa4070 */
[C---:B------:R-:W-:Y:S01]  /*1110*/  ISETP.GT.U32.AND P4, PT, R8.reuse, R18, PT ;  /* 0x000000120800720c */ /* 0x040fe20003f84070 */
[----:B------:R-:W-:Y:S01]  /*1120*/  IMAD R19, R8, R19, R20 ;  /* 0x0000001308137224 */ /* 0x000fe200078e0214 */
[----:B------:R-:W-:Y:S01]  /*1130*/  IADD3 R7, -R7, RZ, RZ ;  /* 0x000000ff07077210 */ /* 0x000fe20007ffe1ff */
[----:B------:R-:W-:-:S02]  /*1140*/  VIADD R26, R0, 0xb ;  /* 0x0000000b001a7836 */ /* 0x000fc40000000000 */
[----:B------:R-:W-:Y:S02]  /*1150*/  VIADD R27, R0, 0xc ;  /* 0x0000000c001b7836 */ /* 0x000fe40000000000 */
[----:B------:R-:W-:Y:S01]  /*1160*/  IMAD R20, R8, R7, R21 ;  /* 0x0000000708147224 */ /* 0x000fe200078e0215 */
[----:B------:R-:W-:Y:S01]  /*1170*/  IABS R22, R26 ;  /* 0x0000001a00167213 */ /* 0x000fe20000000000 */
[----:B------:R-:W-:Y:S01]  /*1180*/  VIADD R28, R0, 0xd ;  /* 0x0000000d001c7836 */ /* 0x000fe20000000000 */
[----:B------:R-:W-:Y:S01]  /*1190*/  @!P6 IADD3 R17, R17, -R8, RZ ;  /* 0x800000081111e210 */ /* 0x000fe20007ffe0ff */
[--C-:B------:R-:W-:Y:S01]  /*11a0*/  @!P5 IMAD.IADD R16, R16, 0x1, -R8.reuse ;  /* 0x000000011010d824 */ /* 0x100fe200078e0a08 */
[----:B------:R-:W-:Y:S01]  /*11b0*/  ISETP.GT.U32.AND P6, PT, R8, R20, PT ;  /* 0x000000140800720c */ /* 0x000fe20003fc4070 */
[----:B------:R-:W-:Y:S01]  /*11c0*/  @!P4 IMAD.IADD R18, R18, 0x1, -R8 ;  /* 0x000000011212c824 */ /* 0x000fe200078e0a08 */
[----:B------:R-:W-:Y:S01]  /*11d0*/  ISETP.GT.U32.AND P5, PT, R8, R19, PT ;  /* 0x000000130800720c */ /* 0x000fe20003fa4070 */
[----:B------:R-:W-:Y:S01]  /*11e0*/  IMAD.HI.U32 R7, R5, R22, RZ ;  /* 0x0000001605077227 */ /* 0x000fe200078e00ff */
[----:B------:R-:W-:-:S02]  /*11f0*/  IABS R23, R27 ;  /* 0x0000001b00177213 */ /* 0x000fc40000000000 */
[C---:B------:R-:W-:Y:S01]  /*1200*/  ISETP.GT.U32.AND P4, PT, R8.reuse, R18, PT ;  /* 0x000000120800720c */ /* 0x040fe20003f84070 */
[----:B------:R-:W-:Y:S01]  /*1210*/  IMAD.MOV R7, RZ, RZ, -R7 ;  /* 0x000000ffff077224 */ /* 0x000fe200078e0a07 */
[----:B------:R-:W-:Y:S01]  /*1220*/  IABS R24, R28 ;  /* 0x0000001c00187213 */ /* 0x000fe20000000000 */
[----:B------:R-:W-:Y:S01]  /*1230*/  @!P2 IMAD.MOV R16, RZ, RZ, -R16 ;  /* 0x000000ffff10a224 */ /* 0x000fe200078e0a10 */
[----:B------:R-:W-:Y:S01]  /*1240*/  ISETP.GE.AND P2, PT, R25, RZ, PT ;  /* 0x000000ff1900720c */ /* 0x000fe20003f46270 */
[----:B------:R-:W-:Y:S02]  /*1250*/  IMAD R21, R8, R7, R22 ;  /* 0x0000000708157224 */ /* 0x000fe400078e0216 */
[--C-:B------:R-:W-:Y:S02]  /*1260*/  @!P6 IMAD.IADD R20, R20, 0x1, -R8.reuse ;  /* 0x000000011414e824 */ /* 0x100fe400078e0a08 */
[----:B------:R-:W-:Y:S02]  /*1270*/  @!P5 IMAD.IADD R19, R19, 0x1, -R8 ;  /* 0x000000011313d824 */ /* 0x000fe400078e0a08 */
[----:B------:R-:W-:Y:S01]  /*1280*/  IMAD.HI.U32 R7, R5, R23, RZ ;  /* 0x0000001705077227 */ /* 0x000fe200078e00ff */
[----:B------:R-:W-:-:S02]  /*1290*/  ISETP.GT.U32.AND P6, PT, R8, R20, PT ;  /* 0x000000140800720c */ /* 0x000fc40003fc4070 */
[----:B------:R-:W-:Y:S01]  /*12a0*/  ISETP.GT.U32.AND P5, PT, R8, R19, PT ;  /* 0x000000130800720c */ /* 0x000fe20003fa4070 */
[----:B------:R-:W-:Y:S01]  /*12b0*/  IMAD.HI.U32 R22, R5, R24, RZ ;  /* 0x0000001805167227 */ /* 0x000fe200078e00ff */
[----:B------:R-:W-:Y:S02]  /*12c0*/  @!P4 IADD3 R18, R18, -R8, RZ ;  /* 0x800000081212c210 */ /* 0x000fe40007ffe0ff */
[C---:B------:R-:W-:Y:S01]  /*12d0*/  ISETP.GT.U32.AND P4, PT, R8.reuse, R21, PT ;  /* 0x000000150800720c */ /* 0x040fe20003f84070 */
[----:B------:R-:W-:Y:S02]  /*12e0*/  IMAD.MOV R7, RZ, RZ, -R7 ;  /* 0x000000ffff077224 */ /* 0x000fe400078e0a07 */
[----:B------:R-:W-:Y:S02]  /*12f0*/  IMAD.MOV R25, RZ, RZ, -R22 ;  /* 0x000000ffff197224 */ /* 0x000fe400078e0a16 */
[C---:B------:R-:W-:Y:S02]  /*1300*/  IMAD R22, R8.reuse, R7, R23 ;  /* 0x0000000708167224 */ /* 0x040fe400078e0217 */
[----:B------:R-:W-:-:S02]  /*1310*/  IMAD R23, R8, R25, R24 ;  /* 0x0000001908177224 */ /* 0x000fc400078e0218 */
[----:B------:R-:W-:Y:S01]  /*1320*/  @!P3 IMAD.MOV R18, RZ, RZ, -R18 ;  /* 0x000000ffff12b224 */ /* 0x000fe200078e0a12 */
[----:B------:R-:W-:Y:S01]  /*1330*/  @!P5 IADD3 R19, R19, -R8, RZ ;  /* 0x800000081313d210 */ /* 0x000fe20007ffe0ff */
[----:B------:R-:W-:Y:S01]  /*1340*/  @!P6 IMAD.IADD R20, R20, 0x1, -R8 ;  /* 0x000000011414e824 */ /* 0x000fe200078e0a08 */
[----:B------:R-:W-:Y:S01]  /*1350*/  ISETP.GT.U32.AND P3, PT, R8, R23, PT ;  /* 0x000000170800720c */ /* 0x000fe20003f64070 */
[----:B------:R-:W-:Y:S01]  /*1360*/  VIADD R29, R0, 0xf ;  /* 0x0000000f001d7836 */ /* 0x000fe20000000000 */
[----:B------:R-:W-:Y:S01]  /*1370*/  ISETP.GT.U32.AND P6, PT, R8, R22, PT ;  /* 0x000000160800720c */ /* 0x000fe20003fc4070 */
[----:B------:R-:W-:Y:S01]  /*1380*/  @!P1 IMAD.MOV R17, RZ, RZ, -R17 ;  /* 0x000000ffff119224 */ /* 0x000fe200078e0a11 */
[----:B------:R-:W-:Y:S01]  /*1390*/  ISETP.GE.AND P5, PT, R27, RZ, PT ;  /* 0x000000ff1b00720c */ /* 0x000fe20003fa6270 */
[----:B------:R-:W-:Y:S01]  /*13a0*/  VIADD R27, R0, 0xe ;  /* 0x0000000e001b7836 */ /* 0x000fe20000000000 */
[----:B------:R-:W-:Y:S01]  /*13b0*/  ISETP.GE.AND P1, PT, R26, RZ, PT ;  /* 0x000000ff1a00720c */ /* 0x000fe20003f26270 */
[----:B------:R-:W-:Y:S01]  /*13c0*/  @!P2 IMAD.MOV R20, RZ, RZ, -R20 ;  /* 0x000000ffff14a224 */ /* 0x000fe200078e0a14 */
[----:B------:R-:W-:Y:S01]  /*13d0*/  IABS R26, R29 ;  /* 0x0000001d001a7213 */ /* 0x000fe20000000000 */
[C---:B------:R-:W-:Y:S01]  /*13e0*/  VIADD R35, R0.reuse, 0x12 ;  /* 0x0000001200237836 */ /* 0x040fe20000000000 */
[----:B------:R-:W-:Y:S01]  /*13f0*/  IABS R7, R27 ;  /* 0x0000001b00077213 */ /* 0x000fe20000000000 */
[----:B------:R-:W-:Y:S01]  /*1400*/  VIADD R36, R0, 0x13 ;  /* 0x0000001300247836 */ /* 0x000fe20000000000 */
[----:B------:R-:W-:Y:S01]  /*1410*/  @!P4 IADD3 R21, R21, -R8, RZ ;  /* 0x800000081515c210 */ /* 0x000fe20007ffe0ff */
[--C-:B------:R-:W-:Y:S01]  /*1420*/  @!P3 IMAD.IADD R23, R23, 0x1, -R8.reuse ;  /* 0x000000011717b824 */ /* 0x100fe200078e0a08 */
[----:B------:R-:W-:Y:S01]  /*1430*/  @!P0 IADD3 R19, -R19, RZ, RZ ;  /* 0x000000ff13138210 */ /* 0x000fe20007ffe1ff */
[----:B------:R-:W-:Y:S01]  /*1440*/  IMAD.MOV.U32 R25, RZ, RZ, R7 ;  /* 0x000000ffff197224 */ /* 0x000fe200078e0007 */
[----:B------:R-:W-:Y:S01]  /*1450*/  ISETP.GT.U32.AND P4, PT, R8, R21, PT ;  /* 0x000000150800720c */ /* 0x000fe20003f84070 */
[----:B------:R-:W-:Y:S01]  /*1460*/  @!P6 IMAD.IADD R22, R22, 0x1, -R8 ;  /* 0x000000011616e824 */ /* 0x000fe200078e0a08 */
[----:B------:R-:W-:Y:S01]  /*1470*/  ISETP.GT.U32.AND P3, PT, R8, R23, PT ;  /* 0x000000170800720c */ /* 0x000fe20003f64070 */
[----:B------:R-:W-:Y:S01]  /*1480*/  IMAD.HI.U32 R7, R5, R25, RZ ;  /* 0x0000001905077227 */ /* 0x000fe200078e00ff */
[----:B------:R-:W-:-:S02]  /*1490*/  ISETP.GE.AND P2, PT, R27, RZ, PT ;  /* 0x000000ff1b00720c */ /* 0x000fc40003f46270 */
[----:B------:R-:W-:Y:S01]  /*14a0*/  ISETP.GT.U32.AND P6, PT, R8, R22, PT ;  /* 0x000000160800720c */ /* 0x000fe20003fc4070 */
[----:B------:R-:W-:Y:S01]  /*14b0*/  IMAD.HI.U32 R24, R5, R26, RZ ;  /* 0x0000001a05187227 */ /* 0x000fe200078e00ff */
[----:B------:R-:W-:Y:S02]  /*14c0*/  ISETP.GE.AND P0, PT, R28, RZ, PT ;  /* 0x000000ff1c00720c */ /* 0x000fe40003f06270 */
[----:B------:R-:W-:Y:S01]  /*14d0*/  IABS R28, R33 ;  /* 0x00000021001c7213 */ /* 0x000fe20000000000 */
[----:B------:R-:W-:Y:S01]  /*14e0*/  IMAD.MOV R7, RZ, RZ, -R7 ;  /* 0x000000ffff077224 */ /* 0x000fe200078e0a07 */
[----:B------:R-:W-:Y:S01]  /*14f0*/  IABS R30, R35 ;  /* 0x00000023001e7213 */ /* 0x000fe20000000000 */
[----:B------:R-:W-:Y:S01]  /*1500*/  IMAD.MOV R27, RZ, RZ, -R24 ;  /* 0x000000ffff1b7224 */ /* 0x000fe200078e0a18 */
[----:B------:R-:W-:Y:S01]  /*1510*/  IABS R32, R36 ;  /* 0x0000002400207213 */ /* 0x000fe20000000000 */
[C---:B------:R-:W-:Y:S02]  /*1520*/  IMAD R24, R8.reuse, R7, R25 ;  /* 0x0000000708187224 */ /* 0x040fe400078e0219 */
[----:B------:R-:W-:-:S02]  /*1530*/  IMAD R25, R8, R27, R26 ;  /* 0x0000001b08197224 */ /* 0x000fc400078e021a */
[----:B------:R-:W-:-:S04]  /*1540*/  IMAD.HI.U32 R7, R5, R28, RZ ;  /* 0x0000001c05077227 */ /* 0x000fc800078e00ff */
[--C-:B------:R-:W-:Y:S01]  /*1550*/  @!P3 IMAD.IADD R23, R23, 0x1, -R8.reuse ;  /* 0x000000011717b824 */ /* 0x100fe200078e0a08 */
[----:B------:R-:W-:Y:S01]  /*1560*/  ISETP.GT.U32.AND P3, PT, R8, R25, PT ;  /* 0x000000190800720c */ /* 0x000fe20003f64070 */
[--C-:B------:R-:W-:Y:S01]  /*1570*/  @!P4 IMAD.IADD R21, R21, 0x1, -R8.reuse ;  /* 0x000000011515c824 */ /* 0x100fe200078e0a08 */
[----:B------:R-:W-:Y:S01]  /*1580*/  ISETP.GE.AND P4, PT, R29, RZ, PT ;  /* 0x000000ff1d00720c */ /* 0x000fe20003f86270 */
[----:B------:R-:W-:Y:S01]  /*1590*/  @!P6 IMAD.IADD R22, R22, 0x1, -R8 ;  /* 0x000000011616e824 */ /* 0x000fe200078e0a08 */
[----:B------:R-:W-:Y:S01]  /*15a0*/  ISETP.GT.U32.AND P6, PT, R8, R24, PT ;  /* 0x000000180800720c */ /* 0x000fe20003fc4070 */
[----:B------:R-:W-:Y:S01]  /*15b0*/  IMAD.HI.U32 R27, R5, R30, RZ ;  /* 0x0000001e051b7227 */ /* 0x000fe200078e00ff */
[----:B------:R-:W-:Y:S02]  /*15c0*/  IADD3 R7, -R7, RZ, RZ ;  /* 0x000000ff07077210 */ /* 0x000fe40007ffe1ff */
[----:B------:R-:W-:Y:S01]  /*15d0*/  IABS R29, R34 ;  /* 0x00000022001d7213 */ /* 0x000fe20000000000 */
[----:B------:R-:W-:-:S02]  /*15e0*/  VIADD R37, R0, 0x14 ;  /* 0x0000001400257836 */ /* 0x000fc40000000000 */
[----:B------:R-:W-:Y:S02]  /*15f0*/  IMAD R26, R8, R7, R28 ;  /* 0x00000007081a7224 */ /* 0x000fe400078e021c */
[----:B------:R-:W-:-:S04]  /*1600*/  IMAD.HI.U32 R7, R5, R29, RZ ;  /* 0x0000001d05077227 */ /* 0x000fc800078e00ff */
[--C-:B------:R-:W-:Y:S01]  /*1610*/  @!P3 IMAD.IADD R25, R25, 0x1, -R8.reuse ;  /* 0x000000011919b824 */ /* 0x100fe200078e0a08 */
[----:B------:R-:W-:Y:S01]  /*1620*/  IADD3 R7, -R7, RZ, RZ ;  /* 0x000000ff07077210 */ /* 0x000fe20007ffe1ff */
[----:B------:R-:W-:Y:S01]  /*1630*/  @!P6 IMAD.IADD R24, R24, 0x1, -R8 ;  /* 0x000000011818e824 */ /* 0x000fe200078e0a08 */
[C---:B------:R-:W-:Y:S01]  /*1640*/  ISETP.GT.U32.AND P6, PT, R8.reuse, R26, PT ;  /* 0x0000001a0800720c */ /* 0x040fe20003fc4070 */
[----:B------:R-:W-:Y:S01]  /*1650*/  IMAD.MOV R31, RZ, RZ, -R27 ;  /* 0x000000ffff1f7224 */ /* 0x000fe200078e0a1b */
[----:B------:R-:W-:Y:S01]  /*1660*/  ISETP.GE.AND P3, PT, R33, RZ, PT ;  /* 0x000000ff2100720c */ /* 0x000fe20003f66270 */
[----:B------:R-:W-:Y:S01]  /*1670*/  @!P5 IMAD.MOV R22, RZ, RZ, -R22 ;  /* 0x000000ffff16d224 */ /* 0x000fe200078e0a16 */
[C---:B------:R-:W-:Y:S01]  /*1680*/  ISETP.GT.U32.AND P5, PT, R8.reuse, R25, PT ;  /* 0x000000190800720c */ /* 0x040fe20003fa4070 */
[----:B------:R-:W-:Y:S01]  /*1690*/  IMAD R27, R8, R7, R29 ;  /* 0x00000007081b7224 */ /* 0x000fe200078e021d */
[----:B------:R-:W-:Y:S01]  /*16a0*/  IABS R29, R37 ;  /* 0x00000025001d7213 */ /* 0x000fe20000000000 */
[----:B------:R-:W-:-:S04]  /*16b0*/  IMAD.HI.U32 R7, R5, R32, RZ ;  /* 0x0000002005077227 */ /* 0x000fc800078e00ff */
[----:B------:R-:W-:Y:S01]  /*16c0*/  @!P1 IMAD.MOV R21, RZ, RZ, -R21 ;  /* 0x000000ffff159224 */ /* 0x000fe200078e0a15 */
[C---:B------:R-:W-:Y:S01]  /*16d0*/  ISETP.GT.U32.AND P1, PT, R8.reuse, R24, PT ;  /* 0x000000180800720c */ /* 0x040fe20003f24070 */
[----:B------:R-:W-:Y:S02]  /*16e0*/  IMAD.MOV R7, RZ, RZ, -R7 ;  /* 0x000000ffff077224 */ /* 0x000fe400078e0a07 */
[C---:B------:R-:W-:Y:S01]  /*16f0*/  IMAD R28, R8.reuse, R31, R30 ;  /* 0x0000001f081c7224 */ /* 0x040fe200078e021e */
[----:B------:R-:W-:Y:S01]  /*1700*/  MOV R30, R29 ;  /* 0x0000001d001e7202 */ /* 0x000fe20000000f00 */
[----:B------:R-:W-:Y:S01]  /*1710*/  IMAD R29, R8, R7, R32 ;  /* 0x00000007081d7224 */ /* 0x000fe200078e0220 */
[----:B------:R-:W-:Y:S01]  /*1720*/  @!P5 IADD3 R25, R25, -R8, RZ ;  /* 0x800000081919d210 */ /* 0x000fe20007ffe0ff */
[----:B------:R-:W-:Y:S02]  /*1730*/  @!P6 IMAD.IADD R26, R26, 0x1, -R8 ;  /* 0x000000011a1ae824 */ /* 0x000fe400078e0a08 */
[----:B------:R-:W-:Y:S01]  /*1740*/  @!P0 IMAD.MOV R23, RZ, RZ, -R23 ;  /* 0x000000ffff178224 */ /* 0x000fe200078e0a17 */
[C---:B------:R-:W-:Y:S01]  /*1750*/  ISETP.GT.U32.AND P5, PT, R8.reuse, R29, PT ;  /* 0x0000001d0800720c */ /* 0x040fe20003fa4070 */
[----:B------:R-:W-:Y:S01]  /*1760*/  IMAD.HI.U32 R7, R5, R30, RZ ;  /* 0x0000001e05077227 */ /* 0x000fe200078e00ff */
[----:B------:R-:W-:-:S02]  /*1770*/  ISETP.GT.U32.AND P6, PT, R8, R26, PT ;  /* 0x0000001a0800720c */ /* 0x000fc40003fc4070 */
[----:B------:R-:W-:Y:S01]  /*1780*/  @!P1 IADD3 R24, R24, -R8, RZ ;  /* 0x8000000818189210 */ /* 0x000fe20007ffe0ff */
[----:B------:R-:W-:Y:S01]  /*1790*/  IMAD.MOV R7, RZ, RZ, -R7 ;  /* 0x000000ffff077224 */ /* 0x000fe200078e0a07 */
[C---:B------:R-:W-:Y:S01]  /*17a0*/  ISETP.GT.U32.AND P0, PT, R8.reuse, R28, PT ;  /* 0x0000001c0800720c */ /* 0x040fe20003f04070 */
[----:B------:R-:W-:Y:S01]  /*17b0*/  @!P4 IMAD.MOV R25, RZ, RZ, -R25 ;  /* 0x000000ffff19c224 */ /* 0x000fe200078e0a19 */
[----:B------:R-:W-:Y:S01]  /*17c0*/  ISETP.GT.U32.AND P1, PT, R8, R27, PT ;  /* 0x0000001b0800720c */ /* 0x000fe20003f24070 */
[----:B------:R-:W-:Y:S01]  /*17d0*/  @!P2 IMAD.MOV R24, RZ, RZ, -R24 ;  /* 0x000000ffff18a224 */ /* 0x000fe200078e0a18 */
[----:B------:R-:W-:Y:S01]  /*17e0*/  ISETP.GE.AND P2, PT, R34, RZ, PT ;  /* 0x000000ff2200720c */ /* 0x000fe20003f46270 */
[----:B------:R-:W-:Y:S02]  /*17f0*/  VIADD R34, R0, 0x15 ;  /* 0x0000001500227836 */ /* 0x000fe40000000000 */
[--C-:B------:R-:W-:Y:S02]  /*1800*/  @!P5 IMAD.IADD R29, R29, 0x1, -R8.reuse ;  /* 0x000000011d1dd824 */ /* 0x100fe400078e0a08 */
[----:B------:R-:W-:Y:S01]  /*1810*/  @!P6 IMAD.IADD R26, R26, 0x1, -R8 ;  /* 0x000000011a1ae824 */ /* 0x000fe200078e0a08 */
[----:B------:R-:W-:Y:S01]  /*1820*/  IABS R31, R34 ;  /* 0x00000022001f7213 */ /* 0x000fe20000000000 */
[----:B------:R-:W-:Y:S01]  /*1830*/  IMAD R30, R8, R7, R30 ;  /* 0x00000007081e7224 */ /* 0x000fe200078e021e */
[----:B------:R-:W-:Y:S01]  /*1840*/  ISETP.GE.AND P6, PT, R35, RZ, PT ;  /* 0x000000ff2300720c */ /* 0x000fe20003fc6270 */
[----:B------:R-:W-:Y:S01]  /*1850*/  @!P0 IMAD.IADD R28, R28, 0x1, -R8 ;  /* 0x000000011c1c8824 */ /* 0x000fe200078e0a08 */
[----:B------:R-:W-:Y:S01]  /*1860*/  IADD3 R35, R0, 0x16, RZ ;  /* 0x0000001600237810 */ /* 0x000fe20007ffe0ff */
[----:B------:R-:W-:Y:S01]  /*1870*/  IMAD.HI.U32 R7, R5, R31, RZ ;  /* 0x0000001f05077227 */ /* 0x000fe200078e00ff */
[----:B------:R-:W-:-:S02]  /*1880*/  ISETP.GT.U32.AND P5, PT, R8, R29, PT ;  /* 0x0000001d0800720c */ /* 0x000fc40003fa4070 */
[----:B------:R-:W-:Y:S01]  /*1890*/  ISETP.GT.U32.AND P4, PT, R8, R28, PT ;  /* 0x0000001c0800720c */ /* 0x000fe20003f84070 */
[----:B------:R-:W-:Y:S01]  /*18a0*/  IMAD.MOV R32, RZ, RZ, -R7 ;  /* 0x000000ffff207224 */ /* 0x000fe200078e0a07 */
[----:B------:R-:W-:Y:S01]  /*18b0*/  IABS R33, R35 ;  /* 0x0000002300217213 */ /* 0x000fe20000000000 */
[----:B------:R-:W-:Y:S01]  /*18c0*/  @!P1 IMAD.IADD R27, R27, 0x1, -R8 ;  /* 0x000000011b1b9824 */ /* 0x000fe200078e0a08 */
[----:B------:R-:W-:Y:S01]  /*18d0*/  @!P3 IADD3 R26, -R26, RZ, RZ ;  /* 0x000000ff1a1ab210 */ /* 0x000fe20007ffe1ff */
[C---:B------:R-:W-:Y:S01]  /*18e0*/  IMAD R31, R8.reuse, R32, R31 ;  /* 0x00000020081f7224 */ /* 0x040fe200078e021f */
[C---:B------:R-:W-:Y:S01]  /*18f0*/  ISETP.GT.U32.AND P3, PT, R8.reuse, R30, PT ;  /* 0x0000001e0800720c */ /* 0x040fe20003f64070 */
[----:B------:R-:W-:Y:S01]  /*1900*/  IMAD.HI.U32 R7, R5, R33, RZ ;  /* 0x0000002105077227 */ /* 0x000fe200078e00ff */
[----:B------:R-:W-:Y:S02]  /*1910*/  ISETP.GT.U32.AND P0, PT, R8, R27, PT ;  /* 0x0000001b0800720c */ /* 0x000fe40003f04070 */
[----:B------:R-:W-:Y:S01]  /*1920*/  ISETP.GE.AND P1, PT, R36, RZ, PT ;  /* 0x000000ff2400720c */ /* 0x000fe20003f26270 */
[----:B------:R-:W-:-:S02]  /*1930*/  IMAD.MOV R7, RZ, RZ, -R7 ;  /* 0x000000ffff077224 */ /* 0x000fc400078e0a07 */
[--C-:B------:R-:W-:Y:S01]  /*1940*/  @!P5 IMAD.IADD R29, R29, 0x1, -R8.reuse ;  /* 0x000000011d1dd824 */ /* 0x100fe200078e0a08 */
[C---:B------:R-:W-:Y:S01]  /*1950*/  ISETP.GT.U32.AND P5, PT, R8.reuse, R31, PT ;  /* 0x0000001f0800720c */ /* 0x040fe20003fa4070 */
[----:B------:R-:W-:Y:S01]  /*1960*/  IMAD R32, R8, R7, R33 ;  /* 0x0000000708207224 */ /* 0x000fe200078e0221 */
[----:B------:R-:W-:Y:S01]  /*1970*/  @!P4 IADD3 R28, R28, -R8, RZ ;  /* 0x800000081c1cc210 */ /* 0x000fe20007ffe0ff */
[----:B------:R-:W-:Y:S01]  /*1980*/  VIADD R36, R0, 0x17 ;  /* 0x0000001700247836 */ /* 0x000fe20000000000 */
[----:B------:R-:W-:Y:S01]  /*1990*/  ISETP.GE.AND P4, PT, R34, RZ, PT ;  /* 0x000000ff2200720c */ /* 0x000fe20003f86270 */
[----:B------:R-:W-:Y:S01]  /*19a0*/  @!P3 IMAD.IADD R30, R30, 0x1, -R8 ;  /* 0x000000011e1eb824 */ /* 0x000fe200078e0a08 */
[----:B------:R-:W-:Y:S01]  /*19b0*/  ISETP.GE.AND P3, PT, R35, RZ, PT ;  /* 0x000000ff2300720c */ /* 0x000fe20003f66270 */
[----:B------:R-:W-:Y:S01]  /*19c0*/  @!P6 IMAD.MOV R28, RZ, RZ, -R28 ;  /* 0x000000ffff1ce224 */ /* 0x000fe200078e0a1c */
[----:B------:R-:W-:Y:S01]  /*19d0*/  ISETP.GT.U32.AND P6, PT, R8, R32, PT ;  /* 0x000000200800720c */ /* 0x000fe20003fc4070 */
[----:B------:R-:W-:Y:S01]  /*19e0*/  @!P0 IMAD.IADD R27, R27, 0x1, -R8 ;  /* 0x000000011b1b8824 */ /* 0x000fe200078e0a08 */
[----:B------:R-:W-:Y:S01]  /*19f0*/  IABS R34, R36 ;  /* 0x0000002400227213 */ /* 0x000fe20000000000 */
[----:B------:R-:W-:Y:S01]  /*1a00*/  VIADD R40, R0, 0x19 ;  /* 0x0000001900287836 */ /* 0x000fe20000000000 */
[----:B------:R-:W-:Y:S01]  /*1a10*/  IABS R35, R38 ;  /* 0x0000002600237213 */ /* 0x000fe20000000000 */
[----:B------:R-:W-:Y:S01]  /*1a20*/  @!P2 IMAD.MOV R27, RZ, RZ, -R27 ;  /* 0x000000ffff1ba224 */ /* 0x000fe200078e0a1b */
[----:B------:R-:W-:Y:S01]  /*1a30*/  @!P5 IADD3 R31, R31, -R8, RZ ;  /* 0x800000081f1fd210 */ /* 0x000fe20007ffe0ff */
[----:B------:R-:W-:Y:S01]  /*1a40*/  IMAD.HI.U32 R7, R5, R34, RZ ;  /* 0x0000002205077227 */ /* 0x000fe200078e00ff */
[----:B------:R-:W-:-:S02]  /*1a50*/  ISETP.GT.U32.AND P5, PT, R8, R30, PT ;  /* 0x0000001e0800720c */ /* 0x000fc40003fa4070 */
[----:B------:R-:W-:Y:S01]  /*1a60*/  ISETP.GT.U32.AND P2, PT, R8, R31, PT ;  /* 0x0000001f0800720c */ /* 0x000fe20003f44070 */
[----:B------:R-:W-:Y:S01]  /*1a70*/  IMAD.MOV R7, RZ, RZ, -R7 ;  /* 0x000000ffff077224 */ /* 0x000fe200078e0a07 */
[----:B------:R-:W-:Y:S01]  /*1a80*/  ISETP.GE.AND P0, PT, R37, RZ, PT ;  /* 0x000000ff2500720c */ /* 0x000fe20003f06270 */
[----:B------:R-:W-:Y:S01]  /*1a90*/  VIADD R41, R0, 0x1a ;  /* 0x0000001a00297836 */ /* 0x000fe20000000000 */
[----:B------:R-:W-:Y:S01]  /*1aa0*/  IABS R37, R40 ;  /* 0x0000002800257213 */ /* 0x000fe20000000000 */
[----:B------:R-:W-:Y:S02]  /*1ab0*/  @!P6 IMAD.IADD R32, R32, 0x1, -R8 ;  /* 0x000000012020e824 */ /* 0x000fe400078e0a08 */
[C---:B------:R-:W-:Y:S01]  /*1ac0*/  IMAD R33, R8.reuse, R7, R34 ;  /* 0x0000000708217224 */ /* 0x040fe200078e0222 */
[----:B------:R-:W-:Y:S01]  /*1ad0*/  IABS R39, R41 ;  /* 0x0000002900277213 */ /* 0x000fe20000000000 */
[----:B------:R-:W-:Y:S01]  /*1ae0*/  IMAD.HI.U32 R7, R5, R35, RZ ;  /* 0x0000002305077227 */ /* 0x000fe200078e00ff */
[----:B------:R-:W-:-:S02]  /*1af0*/  ISETP.GT.U32.AND P6, PT, R8, R32, PT ;  /* 0x000000200800720c */ /* 0x000fc40003fc4070 */
[----:B------:R-:W-:Y:S01]  /*1b00*/  @!P5 IADD3 R30, R30, -R8, RZ ;  /* 0x800000081e1ed210 */ /* 0x000fe20007ffe0ff */
[----:B------:R-:W-:Y:S01]  /*1b10*/  @!P1 IMAD.MOV R29, RZ, RZ, -R29 ;  /* 0x000000ffff1d9224 */ /* 0x000fe200078e0a1d */
[----:B------:R-:W-:Y:S01]  /*1b20*/  ISETP.GE.AND P1, PT, R36, RZ, PT ;  /* 0x000000ff2400720c */ /* 0x000fe20003f26270 */
[----:B------:R-:W-:Y:S01]  /*1b30*/  IMAD.HI.U32 R34, R5, R37, RZ ;  /* 0x0000002505227227 */ /* 0x000fe200078e00ff */
[----:B------:R-:W-:Y:S02]  /*1b40*/  ISETP.GT.U32.AND P5, PT, R8, R33, PT ;  /* 0x000000210800720c */ /* 0x000fe40003fa4070 */
[----:B------:R-:W-:Y:S01]  /*1b50*/  @!P0 IADD3 R30, -R30, RZ, RZ ;  /* 0x000000ff1e1e8210 */ /* 0x000fe20007ffe1ff */
[----:B------:R-:W-:Y:S02]  /*1b60*/  IMAD.MOV R36, RZ, RZ, -R7 ;  /* 0x000000ffff247224 */ /* 0x000fe400078e0a07 */
[----:B------:R-:W-:Y:S01]  /*1b70*/  @!P2 IMAD.IADD R31, R31, 0x1, -R8 ;  /* 0x000000011f1fa824 */ /* 0x000fe200078e0a08 */
[----:B------:R-:W-:Y:S01]  /*1b80*/  ISETP.GE.AND P2, PT, R38, RZ, PT ;  /* 0x000000ff2600720c */ /* 0x000fe20003f46270 */
[----:B------:R-:W-:Y:S01]  /*1b90*/  IMAD.HI.U32 R7, R5, R39, RZ ;  /* 0x0000002705077227 */ /* 0x000fe200078e00ff */
[----:B------:R-:W-:-:S03]  /*1ba0*/  IADD3 R38, -R34, RZ, RZ ;  /* 0x000000ff22267210 */ /* 0x000fc60007ffe1ff */
[C---:B------:R-:W-:Y:S02]  /*1bb0*/  IMAD R34, R8.reuse, R36, R35 ;  /* 0x0000002408227224 */ /* 0x040fe400078e0223 */
[----:B------:R-:W-:Y:S02]  /*1bc0*/  IMAD.MOV R7, RZ, RZ, -R7 ;  /* 0x000000ffff077224 */ /* 0x000fe400078e0a07 */
[C---:B------:R-:W-:Y:S01]  /*1bd0*/  IMAD R35, R8.reuse, R38, R37 ;  /* 0x0000002608237224 */ /* 0x040fe200078e0225 */
[C---:B------:R-:W-:Y:S01]  /*1be0*/  ISETP.GT.U32.AND P0, PT, R8.reuse, R34, PT ;  /* 0x000000220800720c */ /* 0x040fe20003f04070 */
[----:B------:R-:W-:Y:S02]  /*1bf0*/  IMAD R36, R8, R7, R39 ;  /* 0x0000000708247224 */ /* 0x000fe400078e0227 */
[--C-:B------:R-:W-:Y:S01]  /*1c00*/  @!P6 IMAD.IADD R32, R32, 0x1, -R8.reuse ;  /* 0x000000012020e824 */ /* 0x100fe200078e0a08 */
[----:B------:R-:W-:Y:S01]  /*1c10*/  ISETP.GT.U32.AND P6, PT, R8, R35, PT ;  /* 0x000000230800720c */ /* 0x000fe20003fc4070 */
[----:B------:R-:W-:-:S02]  /*1c20*/  @!P5 IMAD.IADD R33, R33, 0x1, -R8 ;  /* 0x000000012121d824 */ /* 0x000fc400078e0a08 */
[----:B------:R-:W-:Y:S02]  /*1c30*/  VIADD R42, R0, 0x1b ;  /* 0x0000001b002a7836 */ /* 0x000fe40000000000 */
[----:B------:R-:W-:Y:S01]  /*1c40*/  @!P3 IMAD.MOV R32, RZ, RZ, -R32 ;  /* 0x000000ffff20b224 */ /* 0x000fe200078e0a20 */
[C---:B------:R-:W-:Y:S01]  /*1c50*/  ISETP.GT.U32.AND P3, PT, R8.reuse, R36, PT ;  /* 0x000000240800720c */ /* 0x040fe20003f64070 */
[----:B------:R-:W-:Y:S01]  /*1c60*/  @!P4 IMAD.MOV R31, RZ, RZ, -R31 ;  /* 0x000000ffff1fc224 */ /* 0x000fe200078e0a1f */
[----:B------:R-:W-:Y:S01]  /*1c70*/  ISETP.GT.U32.AND P5, PT, R8, R33, PT ;  /* 0x000000210800720c */ /* 0x000fe20003fa4070 */
[----:B------:R-:W-:Y:S01]  /*1c80*/  @!P0 IMAD.IADD R34, R34, 0x1, -R8 ;  /* 0x0000000122228824 */ /* 0x000fe200078e0a08 */
[----:B------:R-:W-:Y:S01]  /*1c90*/  IABS R37, R42 ;  /* 0x0000002a00257213 */ /* 0x000fe20000000000 */
[----:B------:R-:W-:Y:S01]  /*1ca0*/  VIADD R43, R0, 0x1d ;  /* 0x0000001d002b7836 */ /* 0x000fe20000000000 */
[----:B------:R-:W-:Y:S01]  /*1cb0*/  ISETP.GE.AND P4, PT, R40, RZ, PT ;  /* 0x000000ff2800720c */ /* 0x000fe20003f86270 */
[----:B------:R-:W-:Y:S01]  /*1cc0*/  VIADD R40, R0, 0x1c ;  /* 0x0000001c00287836 */ /* 0x000fe20000000000 */
[----:B------:R-:W-:Y:S01]  /*1cd0*/  @!P6 IADD3 R35, R35, -R8, RZ ;  /* 0x800000082323e210 */ /* 0x000fe20007ffe0ff */
[----:B------:R-:W-:Y:S01]  /*1ce0*/  IMAD.HI.U32 R7, R5, R37, RZ ;  /* 0x0000002505077227 */ /* 0x000fe200078e00ff */
[----:B------:R-:W-:-:S02]  /*1cf0*/  ISETP.GT.U32.AND P6, PT, R8, R34, PT ;  /* 0x000000220800720c */ /* 0x000fc40003fc4070 */
[----:B------:R-:W-:Y:S01]  /*1d00*/  IABS R38, R40 ;  /* 0x0000002800267213 */ /* 0x000fe20000000000 */
[--C-:B------:R-:W-:Y:S01]  /*1d10*/  @!P3 IMAD.IADD R36, R36, 0x1, -R8.reuse ;  /* 0x000000012424b824 */ /* 0x100fe200078e0a08 */
[----:B------:R-:W-:Y:S01]  /*1d20*/  IADD3 R7, -R7, RZ, RZ ;  /* 0x000000ff07077210 */ /* 0x000fe20007ffe1ff */
[----:B------:R-:W-:Y:S01]  /*1d30*/  @!P5 IMAD.IADD R33, R33, 0x1, -R8 ;  /* 0x000000012121d824 */ /* 0x000fe200078e0a08 */
[----:B------:R-:W-:Y:S01]  /*1d40*/  IABS R39, R43 ;  /* 0x0000002b00277213 */ /* 0x000fe20000000000 */
[----:B------:R-:W-:Y:S01]  /*1d50*/  VIADD R45, R0, 0x1f ;  /* 0x0000001f002d7836 */ /* 0x000fe20000000000 */
[C---:B------:R-:W-:Y:S01]  /*1d60*/  ISETP.GT.U32.AND P3, PT, R8.reuse, R36, PT ;  /* 0x000000240800720c */ /* 0x040fe20003f64070 */
[----:B------:R-:W-:Y:S01]  /*1d70*/  IMAD R37, R8, R7, R37 ;  /* 0x0000000708257224 */ /* 0x000fe200078e0225 */
[----:B------:R-:W-:Y:S01]  /*1d80*/  ISETP.GE.AND P0, PT, R42, RZ, PT ;  /* 0x000000ff2a00720c */ /* 0x000fe20003f06270 */
[----:B------:R-:W-:Y:S01]  /*1d90*/  IMAD.HI.U32 R7, R5, R38, RZ ;  /* 0x0000002605077227 */ /* 0x000fe200078e00ff */
[----:B------:R-:W-:-:S02]  /*1da0*/  IABS R42, R45 ;  /* 0x0000002d002a7213 */ /* 0x000fc40000000000 */
[----:B------:R-:W-:Y:S01]  /*1db0*/  ISETP.GE.AND P5, PT, R41, RZ, PT ;  /* 0x000000ff2900720c */ /* 0x000fe20003fa6270 */
[----:B------:R-:W-:Y:S01]  /*1dc0*/  @!P1 IMAD.MOV R33, RZ, RZ, -R33 ;  /* 0x000000ffff219224 */ /* 0x000fe200078e0a21 */
[----:B------:R-:W-:Y:S01]  /*1dd0*/  ISETP.GT.U32.AND P1, PT, R8, R35, PT ;  /* 0x000000230800720c */ /* 0x000fe20003f24070 */
[----:B------:R-:W-:Y:S01]  /*1de0*/  IMAD.MOV R7, RZ, RZ, -R7 ;  /* 0x000000ffff077224 */ /* 0x000fe200078e0a07 */
[----:B------:R-:W-:Y:S01]  /*1df0*/  IABS R41, R44 ;  /* 0x0000002c00297213 */ /* 0x000fe20000000000 */
[----:B------:R-:W-:Y:S01]  /*1e00*/  @!P6 IMAD.IADD R34, R34, 0x1, -R8 ;  /* 0x000000012222e824 */ /* 0x000fe200078e0a08 */
[C---:B------:R-:W-:Y:S01]  /*1e10*/  ISETP.GT.U32.AND P6, PT, R8.reuse, R37, PT ;  /* 0x000000250800720c */ /* 0x040fe20003fc4070 */
[----:B------:R-:W-:Y:S02]  /*1e20*/  IMAD R38, R8, R7, R38 ;  /* 0x0000000708267224 */ /* 0x000fe400078e0226 */
[----:B------:R-:W-:Y:S01]  /*1e30*/  IMAD.HI.U32 R7, R5, R39, RZ ;  /* 0x0000002705077227 */ /* 0x000fe200078e00ff */
[----:B------:R-:W-:-:S03]  /*1e40*/  @!P2 IADD3 R34, -R34, RZ, RZ ;  /* 0x000000ff2222a210 */ /* 0x000fc60007ffe1ff */
[--C-:B------:R-:W-:Y:S01]  /*1e50*/  @!P3 IMAD.IADD R36, R36, 0x1, -R8.reuse ;  /* 0x000000012424b824 */ /* 0x100fe200078e0a08 */
[----:B------:R-:W-:Y:S01]  /*1e60*/  ISETP.GE.AND P3, PT, R40, RZ, PT ;  /* 0x000000ff2800720c */ /* 0x000fe20003f66270 */
[----:B------:R-:W-:Y:S01]  /*1e70*/  IMAD.MOV R40, RZ, RZ, -R7 ;  /* 0x000000ffff287224 */ /* 0x000fe200078e0a07 */
[----:B------:R-:W-:Y:S01]  /*1e80*/  @!P1 IADD3 R35, R35, -R8, RZ ;  /* 0x8000000823239210 */ /* 0x000fe20007ffe0ff */
[----:B------:R-:W-:Y:S01]  /*1e90*/  IMAD.HI.U32 R7, R5, R41, RZ ;  /* 0x0000002905077227 */ /* 0x000fe200078e00ff */
[----:B------:R-:W-:Y:S02]  /*1ea0*/  ISETP.GT.U32.AND P1, PT, R8, R38, PT ;  /* 0x000000260800720c */ /* 0x000fe40003f24070 */
[----:B------:R-:W-:Y:S01]  /*1eb0*/  @!P5 IADD3 R36, -R36, RZ, RZ ;  /* 0x000000ff2424d210 */ /* 0x000fe20007ffe1ff */
[----:B------:R-:W-:Y:S01]  /*1ec0*/  IMAD R39, R8, R40, R39 ;  /* 0x0000002808277224 */ /* 0x000fe200078e0227 */
[----:B------:R-:W-:Y:S01]  /*1ed0*/  ISETP.GE.AND P5, PT, R44, RZ, PT ;  /* 0x000000ff2c00720c */ /* 0x000fe20003fa6270 */
[----:B------:R-:W-:Y:S01]  /*1ee0*/  @!P6 IMAD.IADD R37, R37, 0x1, -R8 ;  /* 0x000000012525e824 */ /* 0x000fe200078e0a08 */
[----:B------:R-:W-:Y:S01]  /*1ef0*/  ISETP.GE.AND P6, PT, R43, RZ, PT ;  /* 0x000000ff2b00720c */ /* 0x000fe20003fc6270 */
[----:B------:R-:W-:Y:S01]  /*1f00*/  @!P4 IMAD.MOV R35, RZ, RZ, -R35 ;  /* 0x000000ffff23c224 */ /* 0x000fe200078e0a23 */
[C---:B------:R-:W-:Y:S01]  /*1f10*/  ISETP.GT.U32.AND P4, PT, R8.reuse, R39, PT ;  /* 0x000000270800720c */ /* 0x040fe20003f84070 */
[----:B------:R-:W-:Y:S01]  /*1f20*/  IMAD.HI.U32 R40, R5, R42, RZ ;  /* 0x0000002a05287227 */ /* 0x000fe200078e00ff */
[----:B------:R-:W-:-:S02]  /*1f30*/  ISETP.GT.U32.AND P2, PT, R8, R37, PT ;  /* 0x000000250800720c */ /* 0x000fc40003f44070 */
[----:B------:R-:W-:Y:S01]  /*1f40*/  IABS R44, R46 ;  /* 0x0000002e002c7213 */ /* 0x000fe20000000000 */
[----:B------:R-:W-:Y:S02]  /*1f50*/  @!P1 IMAD.IADD R38, R38, 0x1, -R8 ;  /* 0x0000000126269824 */ /* 0x000fe400078e0a08 */
[----:B------:R-:W-:Y:S02]  /*1f60*/  IMAD.MOV R43, RZ, RZ, -R40 ;  /* 0x000000ffff2b7224 */ /* 0x000fe400078e0a28 */
[----:B------:R-:W-:Y:S01]  /*1f70*/  VIADD R40, R0, 0x20 ;  /* 0x0000002000287836 */ /* 0x000fe20000000000 */
[C---:B------:R-:W-:Y:S01]  /*1f80*/  ISETP.GT.U32.AND P1, PT, R8.reuse, R38, PT ;  /* 0x000000260800720c */ /* 0x040fe20003f24070 */
[----:B------:R-:W-:Y:S02]  /*1f90*/  IMAD.MOV R7, RZ, RZ, -R7 ;  /* 0x000000ffff077224 */ /* 0x000fe400078e0a07 */
[--C-:B------:R-:W-:Y:S02]  /*1fa0*/  @!P4 IMAD.IADD R39, R39, 0x1, -R8.reuse ;  /* 0x000000012727c824 */ /* 0x100fe400078e0a08 */
[----:B------:R-:W-:Y:S01]  /*1fb0*/  @!P2 IMAD.IADD R37, R37, 0x1, -R8 ;  /* 0x000000012525a824 */ /* 0x000fe200078e0a08 */
[----:B------:R-:W-:Y:S01]  /*1fc0*/  ISETP.GE.AND P2, PT, R45, RZ, PT ;  /* 0x000000ff2d00720c */ /* 0x000fe20003f46270 */
[C---:B------:R-:W-:Y:S01]  /*1fd0*/  IMAD R42, R8.reuse, R43, R42 ;  /* 0x0000002b082a7224 */ /* 0x040fe200078e022a */
[C---:B------:R-:W-:Y:S01]  /*1fe0*/  ISETP.GT.U32.AND P4, PT, R8.reuse, R39, PT ;  /* 0x000000270800720c */ /* 0x040fe20003f84070 */
[----:B------:R-:W-:Y:S01]  /*1ff0*/  IMAD R41, R8, R7, R41 ;  /* 0x0000000708297224 */ /* 0x000fe200078e0229 */
[----:B------:R-:W-:Y:S01]  /*2000*/  IABS R43, R40 ;  /* 0x00000028002b7213 */ /* 0x000fe20000000000 */
[----:B------:R-:W-:Y:S01]  /*2010*/  VIADD R47, R0, 0x22 ;  /* 0x00000022002f7836 */ /* 0x000fe20000000000 */
[----:B------:R-:W-:Y:S01]  /*2020*/  @!P0 IADD3 R37, -R37, RZ, RZ ;  /* 0x000000ff25258210 */ /* 0x000fe20007ffe1ff */
[----:B------:R-:W-:Y:S01]  /*2030*/  @!P1 IMAD.IADD R38, R38, 0x1, -R8 ;  /* 0x0000000126269824 */ /* 0x000fe200078e0a08 */
[C---:B------:R-:W-:Y:S01]  /*2040*/  ISETP.GT.U32.AND P0, PT, R8.reuse, R42, PT ;  /* 0x0000002a0800720c */ /* 0x040fe20003f04070 */
[----:B------:R-:W-:Y:S01]  /*2050*/  IMAD.HI.U32 R7, R5, R43, RZ ;  /* 0x0000002b05077227 */ /* 0x000fe200078e00ff */
[----:B------:R-:W-:-:S02]  /*2060*/  ISETP.GT.U32.AND P1, PT, R8, R41, PT ;  /* 0x000000290800720c */ /* 0x000fc40003f24070 */
[----:B------:R-:W-:Y:S01]  /*2070*/  IABS R45, R47 ;  /* 0x0000002f002d7213 */ /* 0x000fe20000000000 */
[----:B------:R-:W-:Y:S02]  /*2080*/  IMAD.MOV R7, RZ, RZ, -R7 ;  /* 0x000000ffff077224 */ /* 0x000fe400078e0a07 */
[----:B------:R-:W-:Y:S01]  /*2090*/  @!P4 IADD3 R39, R39, -R8, RZ ;  /* 0x800000082727c210 */ /* 0x000fe20007ffe0ff */
[----:B------:R-:W-:Y:S01]  /*20a0*/  @!P3 IMAD.MOV R38, RZ, RZ, -R38 ;  /* 0x000000ffff26b224 */ /* 0x000fe200078e0a26 */
[----:B------:R-:W-:Y:S01]  /*20b0*/  ISETP.GE.AND P3, PT, R40, RZ, PT ;  /* 0x000000ff2800720c */ /* 0x000fe20003f66270 */
[----:B------:R-:W-:Y:S01]  /*20c0*/  IMAD R43, R8, R7, R43 ;  /* 0x00000007082b7224 */ /* 0x000fe200078e022b */
[----:B------:R-:W-:Y:S01]  /*20d0*/  ISETP.GE.AND P4, PT, R46, RZ, PT ;  /* 0x000000ff2e00720c */ /* 0x000fe20003f86270 */
[----:B------:R-:W-:-:S04]  /*20e0*/  IMAD.HI.U32 R40, R5, R45, RZ ;  /* 0x0000002d05287227 */ /* 0x000fc800078e00ff */
[--C-:B------:R-:W-:Y:S01]  /*20f0*/  @!P0 IMAD.IADD R42, R42, 0x1, -R8.reuse ;  /* 0x000000012a2a8824 */ /* 0x100fe200078e0a08 */
[----:B------:R-:W-:Y:S01]  /*2100*/  IADD3 R40, -R40, RZ, RZ ;  /* 0x000000ff28287210 */ /* 0x000fe20007ffe1ff */
[----:B------:R-:W-:Y:S01]  /*2110*/  @!P6 IMAD.MOV R39, RZ, RZ, -R39 ;  /* 0x000000ffff27e224 */ /* 0x000fe200078e0a27 */
[C---:B------:R-:W-:Y:S01]  /*2120*/  ISETP.GT.U32.AND P6, PT, R8.reuse, R43, PT ;  /* 0x0000002b0800720c */ /* 0x040fe20003fc4070 */
[----:B------:R-:W-:Y:S01]  /*2130*/  @!P1 IMAD.IADD R41, R41, 0x1, -R8 ;  /* 0x0000000129299824 */ /* 0x000fe200078e0a08 */
[----:B------:R-:W-:Y:S01]  /*2140*/  ISETP.GT.U32.AND P0, PT, R8, R42, PT ;  /* 0x0000002a0800720c */ /* 0x000fe20003f04070 */
[----:B------:R-:W-:-:S03]  /*2150*/  IMAD.HI.U32 R7, R5, R44, RZ ;  /* 0x0000002c05077227 */ /* 0x000fc600078e00ff */
[----:B------:R-:W-:Y:S01]  /*2160*/  ISETP.GT.U32.AND P1, PT, R8, R41, PT ;  /* 0x000000290800720c */ /* 0x000fe20003f24070 */
[----:B------:R-:W-:Y:S02]  /*2170*/  VIADD R49, R0, 0x23 ;  /* 0x0000002300317836 */ /* 0x000fe40000000000 */
[----:B------:R-:W-:Y:S02]  /*2180*/  IMAD.MOV R7, RZ, RZ, -R7 ;  /* 0x000000ffff077224 */ /* 0x000fe400078e0a07 */
[C---:B------:R-:W-:Y:S01]  /*2190*/  IMAD R45, R8.reuse, R40, R45 ;  /* 0x00000028082d7224 */ /* 0x040fe200078e022d */
[----:B------:R-:W-:Y:S01]  /*21a0*/  IABS R46, R49 ;  /* 0x00000031002e7213 */ /* 0x000fe20000000000 */
[----:B------:R-:W-:Y:S02]  /*21b0*/  IMAD R44, R8, R7, R44 ;  /* 0x00000007082c7224 */ /* 0x000fe400078e022c */
[----:B------:R-:W-:Y:S02]  /*21c0*/  VIADD R50, R0, 0x24 ;  /* 0x0000002400327836 */ /* 0x000fe40000000000 */
[--C-:B------:R-:W-:Y:S01]  /*21d0*/  @!P6 IMAD.IADD R43, R43, 0x1, -R8.reuse ;  /* 0x000000012b2be824 */ /* 0x100fe200078e0a08 */
[----:B------:R-:W-:Y:S01]  /*21e0*/  ISETP.GT.U32.AND P6, PT, R8, R45, PT ;  /* 0x0000002d0800720c */ /* 0x000fe20003fc4070 */
[----:B------:R-:W-:Y:S01]  /*21f0*/  @!P0 IMAD.IADD R42, R42, 0x1, -R8 ;  /* 0x000000012a2a8824 */ /* 0x000fe200078e0a08 */
[----:B------:R-:W-:Y:S01]  /*2200*/  IABS R40, R50 ;  /* 0x0000003200287213 */ /* 0x000fe20000000000 */
[----:B------:R-:W-:Y:S01]  /*2210*/  IMAD.HI.U32 R7, R5, R46, RZ ;  /* 0x0000002e05077227 */ /* 0x000fe200078e00ff */
[----:B------:R-:W-:-:S03]  /*2220*/  ISETP.GT.U32.AND P0, PT, R8, R44, PT ;  /* 0x0000002c0800720c */ /* 0x000fc60003f04070 */
[----:B------:R-:W-:Y:S01]  /*2230*/  @!P1 IMAD.IADD R41, R41, 0x1, -R8 ;  /* 0x0000000129299824 */ /* 0x000fe200078e0a08 */
[----:B------:R-:W-:Y:S01]  /*2240*/  ISETP.GE.AND P1, PT, R47, RZ, PT ;  /* 0x000000ff2f00720c */ /* 0x000fe20003f26270 */
[----:B------:R-:W-:Y:S01]  /*2250*/  @!P2 IMAD.MOV R42, RZ, RZ, -R42 ;  /* 0x000000ffff2aa224 */ /* 0x000fe200078e0a2a */
[----:B------:R-:W-:Y:S01]  /*2260*/  IADD3 R47, -R7, RZ, RZ ;  /* 0x000000ff072f7210 */ /* 0x000fe20007ffe1ff */
[----:B------:R-:W-:Y:S01]  /*2270*/  IMAD.HI.U32 R7, R5, R40, RZ ;  /* 0x0000002805077227 */ /* 0x000fe200078e00ff */
[----:B------:R-:W-:-:S03]  /*2280*/  ISETP.GE.AND P2, PT, R49, RZ, PT ;  /* 0x000000ff3100720c */ /* 0x000fc60003f46270 */
[----:B------:R-:W-:Y:S02]  /*2290*/  IMAD.MOV R7, RZ, RZ, -R7 ;  /* 0x000000ffff077224 */ /* 0x000fe400078e0a07 */
[----:B------:R-:W-:Y:S01]  /*22a0*/  @!P5 IMAD.MOV R41, RZ, RZ, -R41 ;  /* 0x000000ffff29d224 */ /* 0x000fe200078e0a29 */
[C---:B------:R-:W-:Y:S01]  /*22b0*/  ISETP.GT.U32.AND P5, PT, R8.reuse, R43, PT ;  /* 0x0000002b0800720c */ /* 0x040fe20003fa4070 */
[----:B------:R-:W-:Y:S02]  /*22c0*/  @!P6 IMAD.IADD R45, R45, 0x1, -R8 ;  /* 0x000000012d2de824 */ /* 0x000fe400078e0a08 */
[----:B------:R-:W-:Y:S02]  /*22d0*/  IMAD R46, R8, R47, R46 ;  /* 0x0000002f082e7224 */ /* 0x000fe400078e022e */
[----:B------:R-:W-:Y:S01]  /*22e0*/  @!P0 IMAD.IADD R44, R44, 0x1, -R8 ;  /* 0x000000012c2c8824 */ /* 0x000fe200078e0a08 */
[C---:B------:R-:W-:Y:S01]  /*22f0*/  ISETP.GT.U32.AND P6, PT, R8.reuse, R45, PT ;  /* 0x0000002d0800720c */ /* 0x040fe20003fc4070 */
[----:B------:R-:W-:-:S02]  /*2300*/  IMAD R47, R8, R7, R40 ;  /* 0x00000007082f7224 */ /* 0x000fc400078e0228 */
[----:B------:R-:W-:Y:S01]  /*2310*/  IMAD.HI.U32 R7, R5, R48, RZ ;  /* 0x0000003005077227 */ /* 0x000fe200078e00ff */
[----:B------:R-:W-:-:S03]  /*2320*/  ISETP.GT.U32.AND P0, PT, R8, R44, PT ;  /* 0x0000002c0800720c */ /* 0x000fc60003f04070 */
[----:B------:R-:W-:Y:S01]  /*2330*/  @!P5 IADD3 R43, R43, -R8, RZ ;  /* 0x800000082b2bd210 */ /* 0x000fe20007ffe0ff */
[C---:B------:R-:W-:Y:S01]  /*2340*/  VIADD R40, R0.reuse, 0x26 ;  /* 0x0000002600287836 */ /* 0x040fe20000000000 */
[----:B------:R-:W-:Y:S01]  /*2350*/  IADD3 R7, -R7, RZ, RZ ;  /* 0x000000ff07077210 */ /* 0x000fe20007ffe1ff */
[----:B------:R-:W-:Y:S01]  /*2360*/  VIADD R54, R0, 0x2a ;  /* 0x0000002a00367836 */ /* 0x000fe20000000000 */
[C---:B------:R-:W-:Y:S01]  /*2370*/  ISETP.GT.U32.AND P5, PT, R8.reuse, R46, PT ;  /* 0x0000002e0800720c */ /* 0x040fe20003fa4070 */
[----:B------:R-:W-:Y:S01]  /*2380*/  @!P3 IMAD.MOV R43, RZ, RZ, -R43 ;  /* 0x000000ffff2bb224 */ /* 0x000fe200078e0a2b */
[----:B------:R-:W-:Y:S01]  /*2390*/  IABS R49, R40 ;  /* 0x0000002800317213 */ /* 0x000fe20000000000 */
[----:B------:R-:W-:Y:S01]  /*23a0*/  IMAD R48, R8, R7, R48 ;  /* 0x0000000708307224 */ /* 0x000fe200078e0230 */
[----:B------:R-:W-:Y:S01]  /*23b0*/  ISETP.GE.AND P3, PT, R50, RZ, PT ;  /* 0x000000ff3200720c */ /* 0x000fe20003f66270 */
[--C-:B------:R-:W-:Y:S01]  /*23c0*/  @!P6 IMAD.IADD R45, R45, 0x1, -R8.reuse ;  /* 0x000000012d2de824 */ /* 0x100fe200078e0a08 */
[----:B------:R-:W-:Y:S01]  /*23d0*/  IABS R57, R54 ;  /* 0x0000003600397213 */ /* 0x000fe20000000000 */
[----:B------:R-:W-:Y:S01]  /*23e0*/  @!P0 IMAD.IADD R44, R44, 0x1, -R8 ;  /* 0x000000012c2c8824 */ /* 0x000fe200078e0a08 */
[C---:B------:R-:W-:Y:S01]  /*23f0*/  ISETP.GT.U32.AND P6, PT, R8.reuse, R48, PT ;  /* 0x000000300800720c */ /* 0x040fe20003fc4070 */
[----:B------:R-:W-:Y:S01]  /*2400*/  IMAD.HI.U32 R7, R5, R49, RZ ;  /* 0x0000003105077227 */ /* 0x000fe200078e00ff */
[----:B------:R-:W-:-:S02]  /*2410*/  ISETP.GT.U32.AND P0, PT, R8, R47, PT ;  /* 0x0000002f0800720c */ /* 0x000fc40003f04070 */
[----:B------:R-:W-:Y:S01]  /*2420*/  @!P4 IADD3 R44, -R44, RZ, RZ ;  /* 0x000000ff2c2cc210 */ /* 0x000fe20007ffe1ff */
[--C-:B------:R-:W-:Y:S01]  /*2430*/  @!P5 IMAD.IADD R46, R46, 0x1, -R8.reuse ;  /* 0x000000012e2ed824 */ /* 0x100fe200078e0a08 */
[----:B------:R-:W-:Y:S01]  /*2440*/  ISETP.GE.AND P4, PT, R51, RZ, PT ;  /* 0x000000ff3300720c */ /* 0x000fe20003f86270 */
[----:B------:R-:W-:Y:S01]  /*2450*/  VIADD R51, R0, 0x27 ;  /* 0x0000002700337836 */ /* 0x000fe20000000000 */
[----:B------:R-:W-:Y:S01]  /*2460*/  IADD3 R7, -R7, RZ, RZ ;  /* 0x000000ff07077210 */ /* 0x000fe20007ffe1ff */
[----:B------:R-:W-:Y:S01]  /*2470*/  @!P1 IMAD.MOV R45, RZ, RZ, -R45 ;  /* 0x000000ffff2d9224 */ /* 0x000fe200078e0a2d */
[----:B------:R-:W-:Y:S01]  /*2480*/  ISETP.GT.U32.AND P5, PT, R8, R46, PT ;  /* 0x0000002e0800720c */ /* 0x000fe20003fa4070 */
[----:B------:R-:W-:Y:S01]  /*2490*/  VIADD R55, R0, 0x2c ;  /* 0x0000002c00377836 */ /* 0x000fe20000000000 */
[----:B------:R-:W-:Y:S01]  /*24a0*/  IABS R50, R51 ;  /* 0x0000003300327213 */ /* 0x000fe20000000000 */
[----:B------:R-:W-:Y:S02]  /*24b0*/  @!P6 IMAD.IADD R48, R48, 0x1, -R8 ;  /* 0x000000013030e824 */ /* 0x000fe400078e0a08 */
[C---:B------:R-:W-:Y:S01]  /*24c0*/  IMAD R49, R8.reuse, R7, R49 ;  /* 0x0000000708317224 */ /* 0x040fe200078e0231 */
[----:B------:R-:W-:Y:S01]  /*24d0*/  IABS R61, R55 ;  /* 0x00000037003d7213 */ /* 0x000fe20000000000 */
[----:B------:R-:W-:Y:S01]  /*24e0*/  IMAD.HI.U32 R7, R5, R50, RZ ;  /* 0x0000003205077227 */ /* 0x000fe200078e00ff */
[----:B------:R-:W-:-:S03]  /*24f0*/  ISETP.GT.U32.AND P6, PT, R8, R48, PT ;  /* 0x000000300800720c */ /* 0x000fc60003fc4070 */
[----:B------:R-:W-:Y:S02]  /*2500*/  IMAD.MOV R7, RZ, RZ, -R7 ;  /* 0x000000ffff077224 */ /* 0x000fe400078e0a07 */
[----:B------:R-:W-:Y:S01]  /*2510*/  @!P5 IMAD.IADD R46, R46, 0x1, -R8 ;  /* 0x000000012e2ed824 */ /* 0x000fe200078e0a08 */
[----:B------:R-:W-:Y:S01]  /*2520*/  ISETP.GE.AND P5, PT, R51, RZ, PT ;  /* 0x000000ff3300720c */ /* 0x000fe20003fa6270 */
[----:B------:R-:W-:Y:S01]  /*2530*/  IMAD R50, R8, R7, R50 ;  /* 0x0000000708327224 */ /* 0x000fe200078e0232 */
[----:B------:R-:W-:Y:S01]  /*2540*/  IADD3 R51, R0, 0x29, RZ ;  /* 0x0000002900337810 */ /* 0x000fe20007ffe0ff */
[----:B------:R-:W-:Y:S01]  /*2550*/  @!P0 IMAD.IADD R47, R47, 0x1, -R8 ;  /* 0x000000012f2f8824 */ /* 0x000fe200078e0a08 */
[----:B------:R-:W-:Y:S01]  /*2560*/  ISETP.GE.AND P0, PT, R40, RZ, PT ;  /* 0x000000ff2800720c */ /* 0x000fe20003f06270 */
[----:B------:R-:W-:Y:S01]  /*2570*/  @!P2 IMAD.MOV R46, RZ, RZ, -R46 ;  /* 0x000000ffff2ea224 */ /* 0x000fe200078e0a2e */
[----:B------:R-:W-:Y:S01]  /*2580*/  ISETP.GT.U32.AND P2, PT, R8, R49, PT ;  /* 0x000000310800720c */ /* 0x000fe20003f44070 */
[----:B------:R-:W-:Y:S01]  /*2590*/  @!P6 IMAD.IADD R48, R48, 0x1, -R8 ;  /* 0x000000013030e824 */ /* 0x000fe200078e0a08 */
[----:B------:R-:W-:Y:S01]  /*25a0*/  ISETP.GT.U32.AND P6, PT, R8, R50, PT ;  /* 0x000000320800720c */ /* 0x000fe20003fc4070 */
[----:B------:R-:W-:Y:S01]  /*25b0*/  VIADD R40, R0, 0x28 ;  /* 0x0000002800287836 */ /* 0x000fe20000000000 */
[----:B------:R-:W-:Y:S01]  /*25c0*/  ISETP.GT.U32.AND P1, PT, R8, R47, PT ;  /* 0x0000002f0800720c */ /* 0x000fe20003f24070 */
[----:B------:R-:W-:Y:S01]  /*25d0*/  @!P4 IMAD.MOV R48, RZ, RZ, -R48 ;  /* 0x000000ffff30c224 */ /* 0x000fe200078e0a30 */
[----:B------:R-:W-:Y:S01]  /*25e0*/  IABS R53, R51 ;  /* 0x0000003300357213 */ /* 0x000fe20000000000 */
[C---:B------:R-:W-:Y:S01]  /*25f0*/  VIADD R58, R0.reuse, 0x2e ;  /* 0x0000002e003a7836 */ /* 0x040fe20000000000 */
[----:B------:R-:W-:Y:S01]  /*2600*/  IABS R52, R40 ;  /* 0x0000002800347213 */ /* 0x000fe20000000000 */
[----:B------:R-:W-:Y:S01]  /*2610*/  VIADD R60, R0, 0x30 ;  /* 0x00000030003c7836 */ /* 0x000fe20000000000 */
[----:B------:R-:W-:Y:S01]  /*2620*/  ISETP.GE.AND P4, PT, R54, RZ, PT ;  /* 0x000000ff3600720c */ /* 0x000fe20003f86270 */
[----:B------:R-:W-:Y:S01]  /*2630*/  VIADD R64, R0, 0x33 ;  /* 0x0000003300407836 */ /* 0x000fe20000000000 */
[----:B------:R-:W-:Y:S01]  /*2640*/  IABS R65, R58 ;  /* 0x0000003a00417213 */ /* 0x000fe20000000000 */
[--C-:B------:R-:W-:Y:S01]  /*2650*/  @!P2 IMAD.IADD R49, R49, 0x1, -R8.reuse ;  /* 0x000000013131a824 */ /* 0x100fe200078e0a08 */
[----:B------:R-:W-:Y:S01]  /*2660*/  IABS R69, R60 ;  /* 0x0000003c00457213 */ /* 0x000fe20000000000 */
[----:B------:R-:W-:Y:S01]  /*2670*/  @!P6 IMAD.IADD R50, R50, 0x1, -R8 ;  /* 0x000000013232e824 */ /* 0x000fe200078e0a08 */
[----:B------:R-:W-:Y:S01]  /*2680*/  IABS R75, R64 ;  /* 0x00000040004b7213 */ /* 0x000fe20000000000 */
[----:B------:R-:W-:Y:S01]  /*2690*/  IMAD.HI.U32 R7, R5, R52, RZ ;  /* 0x0000003405077227 */ /* 0x000fe200078e00ff */
[----:B------:R-:W-:-:S02]  /*26a0*/  @!P1 IADD3 R47, R47, -R8, RZ ;  /* 0x800000082f2f9210 */ /* 0x000fc40007ffe0ff */
[----:B------:R-:W-:Y:S01]  /*26b0*/  ISETP.GT.U32.AND P2, PT, R8, R49, PT ;  /* 0x000000310800720c */ /* 0x000fe20003f44070 */
[----:B------:R-:W-:Y:S01]  /*26c0*/  VIADD R66, R0, 0x38 ;  /* 0x0000003800427836 */ /* 0x000fe20000000000 */
[----:B------:R-:W-:Y:S01]  /*26d0*/  ISETP.GT.U32.AND P6, PT, R8, R50, PT ;  /* 0x000000320800720c */ /* 0x000fe20003fc4070 */
[----:B------:R-:W-:Y:S01]  /*26e0*/  @!P3 IMAD.MOV R47, RZ, RZ, -R47 ;  /* 0x000000ffff2fb224 */ /* 0x000fe200078e0a2f */
[----:B------:R-:W-:Y:S01]  /*26f0*/  ISETP.GE.AND P3, PT, R51, RZ, PT ;  /* 0x000000ff3300720c */ /* 0x000fe20003f66270 */
[----:B------:R-:W-:Y:S01]  /*2700*/  IMAD.HI.U32 R51, R5, R57, RZ ;  /* 0x0000003905337227 */ /* 0x000fe200078e00ff */
[----:B------:R-:W-:Y:S02]  /*2710*/  ISETP.GE.AND P1, PT, R40, RZ, PT ;  /* 0x000000ff2800720c */ /* 0x000fe40003f26270 */
[----:B------:R-:W-:Y:S01]  /*2720*/  IADD3 R7, -R7, RZ, RZ ;  /* 0x000000ff07077210 */ /* 0x000fe20007ffe1ff */
[----:B------:R-:W-:Y:S01]  /*2730*/  IMAD.HI.U32 R40, R5, R53, RZ ;  /* 0x0000003505287227 */ /* 0x000fe200078e00ff */
[----:B------:R-:W-:-:S02]  /*2740*/  IADD3 R54, -R51, RZ, RZ ;  /* 0x000000ff33367210 */ /* 0x000fc40007ffe1ff */
[----:B------:R-:W-:Y:S01]  /*2750*/  IABS R85, R66 ;  /* 0x0000004200557213 */ /* 0x000fe20000000000 */
[----:B------:R-:W-:Y:S02]  /*2760*/  IMAD.MOV R40, RZ, RZ, -R40 ;  /* 0x000000ffff287224 */ /* 0x000fe400078e0a28 */
[C---:B------:R-:W-:Y:S02]  /*2770*/  IMAD R7, R8.reuse, R7, R52 ;  /* 0x0000000708077224 */ /* 0x040fe400078e0234 */
[C---:B------:R-:W-:Y:S02]  /*2780*/  IMAD R51, R8.reuse, R40, R53 ;  /* 0x0000002808337224 */ /* 0x040fe400078e0235 */
[--C-:B------:R-:W-:Y:S01]  /*2790*/  @!P2 IMAD.IADD R49, R49, 0x1, -R8.reuse ;  /* 0x000000013131a824 */ /* 0x100fe200078e0a08 */
[----:B------:R-:W-:Y:S01]  /*27a0*/  ISETP.GT.U32.AND P2, PT, R8, R7, PT ;  /* 0x000000070800720c */ /* 0x000fe20003f44070 */
[----:B------:R-:W-:Y:S02]  /*27b0*/  @!P6 IMAD.IADD R50, R50, 0x1, -R8 ;  /* 0x000000013232e824 */ /* 0x000fe400078e0a08 */
[----:B------:R-:W-:-:S02]  /*27c0*/  IMAD R57, R8, R54, R57 ;  /* 0x0000003608397224 */ /* 0x000fc400078e0239 */
[----:B------:R-:W-:Y:S01]  /*27d0*/  @!P0 IMAD.MOV R49, RZ, RZ, -R49 ;  /* 0x000000ffff318224 */ /* 0x000fe200078e0a31 */
[----:B------:R-:W-:Y:S01]  /*27e0*/  ISETP.GT.U32.AND P0, PT, R8, R51, PT ;  /* 0x000000330800720c */ /* 0x000fe20003f04070 */
[----:B------:R-:W-:Y:S01]  /*27f0*/  IMAD.HI.U32 R52, R5, R61, RZ ;  /* 0x0000003d05347227 */ /* 0x000fe200078e00ff */
[----:B------:R-:W-:Y:S02]  /*2800*/  @!P5 IADD3 R50, -R50, RZ, RZ ;  /* 0x000000ff3232d210 */ /* 0x000fe40007ffe1ff */
[----:B------:R-:W-:Y:S01]  /*2810*/  ISETP.GT.U32.AND P5, PT, R8, R57, PT ;  /* 0x000000390800720c */ /* 0x000fe20003fa4070 */
[----:B------:R-:W-:Y:S02]  /*2820*/  IMAD.MOV R52, RZ, RZ, -R52 ;  /* 0x000000ffff347224 */ /* 0x000fe400078e0a34 */
[----:B------:R-:W-:Y:S01]  /*2830*/  @!P2 IADD3 R7, R7, -R8, RZ ;  /* 0x800000080707a210 */ /* 0x000fe20007ffe0ff */
[----:B------:R-:W-:-:S03]  /*2840*/  IMAD.HI.U32 R54, R5, R65, RZ ;  /* 0x0000004105367227 */ /* 0x000fc600078e00ff */
[C---:B------:R-:W-:Y:S01]  /*2850*/  ISETP.GT.U32.AND P2, PT, R8.reuse, R7, PT ;  /* 0x000000070800720c */ /* 0x040fe20003f44070 */
[----:B------:R-:W-:Y:S02]  /*2860*/  IMAD R61, R8, R52, R61 ;  /* 0x00000034083d7224 */ /* 0x000fe400078e023d */
[--C-:B------:R-:W-:Y:S02]  /*2870*/  @!P0 IMAD.IADD R51, R51, 0x1, -R8.reuse ;  /* 0x0000000133338824 */ /* 0x100fe400078e0a08 */
[----:B------:R-:W-:Y:S02]  /*2880*/  VIADD R40, R0, 0x2b ;  /* 0x0000002b00287836 */ /* 0x000fe40000000000 */
[----:B------:R-:W-:Y:S01]  /*2890*/  @!P5 IMAD.IADD R57, R57, 0x1, -R8 ;  /* 0x000000013939d824 */ /* 0x000fe200078e0a08 */
[C---:B------:R-:W-:Y:S01]  /*28a0*/  ISETP.GT.U32.AND P5, PT, R8.reuse, R61, PT ;  /* 0x0000003d0800720c */ /* 0x040fe20003fa4070 */
[----:B------:R-:W-:Y:S01]  /*28b0*/  IMAD.MOV R54, RZ, RZ, -R54 ;  /* 0x000000ffff367224 */ /* 0x000fe200078e0a36 */
[----:B------:R-:W-:Y:S01]  /*28c0*/  ISETP.GT.U32.AND P0, PT, R8, R51, PT ;  /* 0x000000330800720c */ /* 0x000fe20003f04070 */
[----:B------:R-:W-:Y:S01]  /*28d0*/  IMAD.HI.U32 R53, R5, R63, RZ ;  /* 0x0000003f05357227 */ /* 0x000fe200078e00ff */
[----:B------:R-:W-:-:S02]  /*28e0*/  IABS R59, R40 ;  /* 0x00000028003b7213 */ /* 0x000fc40000000000 */
[----:B------:R-:W-:Y:S01]  /*28f0*/  ISETP.GE.AND P6, PT, R40, RZ, PT ;  /* 0x000000ff2800720c */ /* 0x000fe20003fc6270 */
[----:B------:R-:W-:Y:S02]  /*2900*/  IMAD R65, R8, R54, R65 ;  /* 0x0000003608417224 */ /* 0x000fe400078e0241 */
[----:B------:R-:W-:Y:S02]  /*2910*/  VIADD R54, R0, 0x2f ;  /* 0x0000002f00367836 */ /* 0x000fe40000000000 */
[----:B------:R-:W-:Y:S02]  /*2920*/  IMAD.HI.U32 R40, R5, R59, RZ ;  /* 0x0000003b05287227 */ /* 0x000fe400078e00ff */
[----:B------:R-:W-:Y:S02]  /*2930*/  @!P5 IADD3 R61, R61, -R8, RZ ;  /* 0x800000083d3dd210 */ /* 0x000fe40007ffe0ff */
[----:B------:R-:W-:Y:S01]  /*2940*/  IMAD.MOV R53, RZ, RZ, -R53 ;  /* 0x000000ffff357224 */ /* 0x000fe200078e0a35 */
[----:B------:R-:W-:Y:S01]  /*2950*/  IABS R52, R54 ;  /* 0x0000003600347213 */ /* 0x000fe20000000000 */
[----:B------:R-:W-:Y:S01]  /*2960*/  @!P2 IMAD.IADD R7, R7, 0x1, -R8 ;  /* 0x000000010707a824 */ /* 0x000fe200078e0a08 */
[----:B------:R-:W-:Y:S01]  /*2970*/  @!P0 IADD3 R51, R51, -R8, RZ ;  /* 0x8000000833338210 */ /* 0x000fe20007ffe0ff */
[----:B------:R-:W-:Y:S01]  /*2980*/  IMAD.MOV R40, RZ, RZ, -R40 ;  /* 0x000000ffff287224 */ /* 0x000fe200078e0a28 */
[C---:B------:R-:W-:Y:S01]  /*2990*/  ISETP.GT.U32.AND P5, PT, R8.reuse, R61, PT ;  /* 0x0000003d0800720c */ /* 0x040fe20003fa4070 */
[----:B------:R-:W-:Y:S01]  /*29a0*/  IMAD R63, R8, R53, R63 ;  /* 0x00000035083f7224 */ /* 0x000fe200078e023f */
[----:B------:R-:W-:Y:S01]  /*29b0*/  ISETP.GE.AND P2, PT, R55, RZ, PT ;  /* 0x000000ff3700720c */ /* 0x000fe20003f46270 */
[----:B------:R-:W-:-:S02]  /*29c0*/  IMAD.MOV.U32 R53, RZ, RZ, R7 ;  /* 0x000000ffff357224 */ /* 0x000fc400078e0007 */
[----:B------:R-:W-:-:S04]  /*29d0*/  IMAD.HI.U32 R7, R5, R52, RZ ;  /* 0x0000003405077227 */ /* 0x000fc800078e00ff */
[C---:B------:R-:W-:Y:S02]  /*29e0*/  IMAD R59, R8.reuse, R40, R59 ;  /* 0x00000028083b7224 */ /* 0x040fe400078e023b */
[----:B------:R-:W-:Y:S02]  /*29f0*/  IMAD.MOV.U32 R55, RZ, RZ, R51 ;  /* 0x000000ffff377224 */ /* 0x000fe400078e0033 */
[----:B------:R-:W-:Y:S01]  /*2a00*/  IMAD.MOV R7, RZ, RZ, -R7 ;  /* 0x000000ffff077224 */ /* 0x000fe200078e0a07 */
[C---:B------:R-:W-:Y:S01]  /*2a10*/  ISETP.GT.U32.AND P0, PT, R8.reuse, R59, PT ;  /* 0x0000003b0800720c */ /* 0x040fe20003f04070 */
[----:B------:R-:W-:Y:S01]  /*2a20*/  IMAD.HI.U32 R40, R5, R69, RZ ;  /* 0x0000004505287227 */ /* 0x000fe200078e00ff */
[----:B------:R-:W-:Y:S02]  /*2a30*/  @!P3 IADD3 R55, -R55, RZ, RZ ;  /* 0x000000ff3737b210 */ /* 0x000fe40007ffe1ff */
[C---:B------:R-:W-:Y:S01]  /*2a40*/  ISETP.GT.U32.AND P3, PT, R8.reuse, R63, PT ;  /* 0x0000003f0800720c */ /* 0x040fe20003f64070 */
[----:B------:R-:W-:Y:S01]  /*2a50*/  IMAD R7, R8, R7, R52 ;  /* 0x0000000708077224 */ /* 0x000fe200078e0234 */
[----:B------:R-:W-:Y:S01]  /*2a60*/  @!P5 IADD3 R61, R61, -R8, RZ ;  /* 0x800000083d3dd210 */ /* 0x000fe20007ffe0ff */
[----:B------:R-:W-:-:S02]  /*2a70*/  IMAD.MOV R40, RZ, RZ, -R40 ;  /* 0x000000ffff287224 */ /* 0x000fc400078e0a28 */
[----:B------:R-:W-:Y:S01]  /*2a80*/  @!P1 IMAD.MOV R53, RZ, RZ, -R53 ;  /* 0x000000ffff359224 */ /* 0x000fe200078e0a35 */
[C---:B------:R-:W-:Y:S01]  /*2a90*/  ISETP.GT.U32.AND P5, PT, R8.reuse, R7, PT ;  /* 0x000000070800720c */ /* 0x040fe20003fa4070 */
[C---:B------:R-:W-:Y:S02]  /*2aa0*/  IMAD R69, R8.reuse, R40, R69 ;  /* 0x0000002808457224 */ /* 0x040fe400078e0245 */
[----:B------:R-:W-:Y:S01]  /*2ab0*/  @!P0 IMAD.IADD R59, R59, 0x1, -R8 ;  /* 0x000000013b3b8824 */ /* 0x000fe200078e0a08 */
[----:B------:R-:W-:Y:S01]  /*2ac0*/  ISETP.GT.U32.AND P0, PT, R8, R57, PT ;  /* 0x000000390800720c */ /* 0x000fe20003f04070 */
[----:B------:R-:W-:-:S03]  /*2ad0*/  IMAD.HI.U32 R40, R5, R71, RZ ;  /* 0x0000004705287227 */ /* 0x000fc600078e00ff */
[C---:B------:R-:W-:Y:S01]  /*2ae0*/  ISETP.GT.U32.AND P1, PT, R8.reuse, R59, PT ;  /* 0x0000003b0800720c */ /* 0x040fe20003f24070 */
[----:B------:R-:W-:Y:S01]  /*2af0*/  @!P3 IMAD.IADD R63, R63, 0x1, -R8 ;  /* 0x000000013f3fb824 */ /* 0x000fe200078e0a08 */
[C---:B------:R-:W-:Y:S01]  /*2b00*/  ISETP.GT.U32.AND P3, PT, R8.reuse, R69, PT ;  /* 0x000000450800720c */ /* 0x040fe20003f64070 */
[----:B------:R-:W-:Y:S02]  /*2b10*/  IMAD.MOV R40, RZ, RZ, -R40 ;  /* 0x000000ffff287224 */ /* 0x000fe400078e0a28 */
[--C-:B------:R-:W-:Y:S01]  /*2b20*/  @!P5 IMAD.IADD R7, R7, 0x1, -R8.reuse ;  /* 0x000000010707d824 */ /* 0x100fe200078e0a08 */
[C---:B------:R-:W-:Y:S01]  /*2b30*/  ISETP.GT.U32.AND P5, PT, R8.reuse, R63, PT ;  /* 0x0000003f0800720c */ /* 0x040fe20003fa4070 */
[C---:B------:R-:W-:Y:S02]  /*2b40*/  IMAD R71, R8.reuse, R40, R71 ;  /* 0x0000002808477224 */ /* 0x040fe400078e0247 */
[----:B------:R-:W-:Y:S01]  /*2b50*/  @!P0 IMAD.IADD R57, R57, 0x1, -R8 ;  /* 0x0000000139398824 */ /* 0x000fe200078e0a08 */
[----:B------:R-:W-:Y:S01]  /*2b60*/  ISETP.GT.U32.AND P0, PT, R8, R65, PT ;  /* 0x000000410800720c */ /* 0x000fe20003f04070 */
[----:B------:R-:W-:-:S04]  /*2b70*/  IMAD.HI.U32 R51, R5, R75, RZ ;  /* 0x0000004b05337227 */ /* 0x000fc800078e00ff */
[--C-:B------:R-:W-:Y:S01]  /*2b80*/  @!P1 IMAD.IADD R59, R59, 0x1, -R8.reuse ;  /* 0x000000013b3b9824 */ /* 0x100fe200078e0a08 */
[----:B------:R-:W-:Y:S01]  /*2b90*/  ISETP.GE.AND P1, PT, R56, RZ, PT ;  /* 0x000000ff3800720c */ /* 0x000fe20003f26270 */
[----:B------:R-:W-:Y:S02]  /*2ba0*/  VIADD R56, R0, 0x32 ;  /* 0x0000003200387836 */ /* 0x000fe40000000000 */
[--C-:B------:R-:W-:Y:S01]  /*2bb0*/  @!P5 IMAD.IADD R63, R63, 0x1, -R8.reuse ;  /* 0x000000013f3fd824 */ /* 0x100fe200078e0a08 */
[C---:B------:R-:W-:Y:S01]  /*2bc0*/  ISETP.GT.U32.AND P5, PT, R8.reuse, R71, PT ;  /* 0x000000470800720c */ /* 0x040fe20003fa4070 */
[----:B------:R-:W-:Y:S01]  /*2bd0*/  @!P3 IMAD.IADD R69, R69, 0x1, -R8 ;  /* 0x000000014545b824 */ /* 0x000fe200078e0a08 */
[----:B------:R-:W-:Y:S01]  /*2be0*/  IABS R73, R56 ;  /* 0x0000003800497213 */ /* 0x000fe20000000000 */
[----:B------:R-:W-:Y:S01]  /*2bf0*/  IMAD.MOV R51, RZ, RZ, -R51 ;  /* 0x000000ffff337224 */ /* 0x000fe200078e0a33 */
[----:B------:R-:W-:Y:S01]  /*2c00*/  @!P0 IADD3 R65, R65, -R8, RZ ;  /* 0x8000000841418210 */ /* 0x000fe20007ffe0ff */
[----:B------:R-:W-:Y:S01]  /*2c10*/  @!P2 IMAD.MOV R61, RZ, RZ, -R61 ;  /* 0x000000ffff3da224 */ /* 0x000fe200078e0a3d */
[----:B------:R-:W-:Y:S01]  /*2c20*/  ISETP.GT.U32.AND P3, PT, R8, R69, PT ;  /* 0x000000450800720c */ /* 0x000fe20003f64070 */
[----:B------:R-:W-:Y:S01]  /*2c30*/  IMAD.HI.U32 R40, R5, R73, RZ ;  /* 0x0000004905287227 */ /* 0x000fe200078e00ff */
[----:B------:R-:W-:-:S02]  /*2c40*/  ISETP.GE.AND P0, PT, R58, RZ, PT ;  /* 0x000000ff3a00720c */ /* 0x000fc40003f06270 */
[----:B------:R-:W-:Y:S01]  /*2c50*/  @!P6 IADD3 R59, -R59, RZ, RZ ;  /* 0x000000ff3b3be210 */ /* 0x000fe20007ffe1ff */
[----:B------:R-:W-:Y:S01]  /*2c60*/  IMAD.MOV R40, RZ, RZ, -R40 ;  /* 0x000000ffff287224 */ /* 0x000fe200078e0a28 */
[----:B------:R-:W-:Y:S01]  /*2c70*/  ISETP.GT.U32.AND P6, PT, R8, R7, PT ;  /* 0x000000070800720c */ /* 0x000fe20003fc4070 */
[--C-:B------:R-:W-:Y:S01]  /*2c80*/  @!P5 IMAD.IADD R71, R71, 0x1, -R8.reuse ;  /* 0x000000014747d824 */ /* 0x100fe200078e0a08 */
[----:B------:R-:W-:Y:S01]  /*2c90*/  ISETP.GE.AND P2, PT, R54, RZ, PT ;  /* 0x000000ff3600720c */ /* 0x000fe20003f46270 */
[----:B------:R-:W-:Y:S01]  /*2ca0*/  IMAD R73, R8, R40, R73 ;  /* 0x0000002808497224 */ /* 0x000fe200078e0249 */
[C---:B------:R-:W-:Y:S01]  /*2cb0*/  IADD3 R54, R0.reuse, 0x34, RZ ;  /* 0x0000003400367810 */ /* 0x040fe20007ffe0ff */
[----:B------:R-:W-:Y:S01]  /*2cc0*/  VIADD R58, R0, 0x35 ;  /* 0x00000035003a7836 */ /* 0x000fe20000000000 */
[C---:B------:R-:W-:Y:S01]  /*2cd0*/  ISETP.GT.U32.AND P5, PT, R8.reuse, R71, PT ;  /* 0x000000470800720c */ /* 0x040fe20003fa4070 */
[--C-:B------:R-:W-:Y:S01]  /*2ce0*/  @!P3 IMAD.IADD R69, R69, 0x1, -R8.reuse ;  /* 0x000000014545b824 */ /* 0x100fe200078e0a08 */
[C---:B------:R-:W-:Y:S01]  /*2cf0*/  ISETP.GT.U32.AND P3, PT, R8.reuse, R73, PT ;  /* 0x000000490800720c */ /* 0x040fe20003f64070 */
[C---:B------:R-:W-:Y:S01]  /*2d00*/  IMAD R75, R8.reuse, R51, R75 ;  /* 0x00000033084b7224 */ /* 0x040fe200078e024b */
[----:B------:R-:W-:Y:S01]  /*2d10*/  IABS R79, R58 ;  /* 0x0000003a004f7213 */ /* 0x000fe20000000000 */
[----:B------:R-:W-:Y:S01]  /*2d20*/  @!P4 IMAD.MOV R57, RZ, RZ, -R57 ;  /* 0x000000ffff39c224 */ /* 0x000fe200078e0a39 */
[----:B------:R-:W-:Y:S01]  /*2d30*/  ISETP.GT.U32.AND P4, PT, R8, R65, PT ;  /* 0x000000410800720c */ /* 0x000fe20003f84070 */
[----:B------:R-:W-:Y:S01]  /*2d40*/  @!P6 IMAD.IADD R7, R7, 0x1, -R8 ;  /* 0x000000010707e824 */ /* 0x000fe200078e0a08 */
[----:B------:R-:W-:Y:S01]  /*2d50*/  IABS R77, R54 ;  /* 0x00000036004d7213 */ /* 0x000fe20000000000 */
[----:B------:R-:W-:Y:S01]  /*2d60*/  IMAD.HI.U32 R51, R5, R79, RZ ;  /* 0x0000004f05337227 */ /* 0x000fe200078e00ff */
[----:B------:R-:W-:-:S02]  /*2d70*/  ISETP.GE.AND P6, PT, R62, RZ, PT ;  /* 0x000000ff3e00720c */ /* 0x000fc40003fc6270 */
[----:B------:R-:W-:Y:S01]  /*2d80*/  IADD3 R62, R0, 0x37, RZ ;  /* 0x00000037003e7810 */ /* 0x000fe20007ffe0ff */
[----:B------:R-:W-:Y:S01]  /*2d90*/  IMAD.MOV R51, RZ, RZ, -R51 ;  /* 0x000000ffff337224 */ /* 0x000fe200078e0a33 */
[----:B------:R-:W-:Y:S01]  /*2da0*/  @!P5 IADD3 R71, R71, -R8, RZ ;  /* 0x800000084747d210 */ /* 0x000fe20007ffe0ff */
[----:B------:R-:W-:Y:S01]  /*2db0*/  @!P3 IMAD.IADD R73, R73, 0x1, -R8 ;  /* 0x000000014949b824 */ /* 0x000fe200078e0a08 */
[C---:B------:R-:W-:Y:S01]  /*2dc0*/  ISETP.GT.U32.AND P5, PT, R8.reuse, R75, PT ;  /* 0x0000004b0800720c */ /* 0x040fe20003fa4070 */
[----:B------:R-:W-:Y:S01]  /*2dd0*/  IMAD.HI.U32 R40, R5, R77, RZ ;  /* 0x0000004d05287227 */ /* 0x000fe200078e00ff */
[----:B------:R-:W-:Y:S02]  /*2de0*/  IABS R83, R62 ;  /* 0x0000003e00537213 */ /* 0x000fe40000000000 */
[C---:B------:R-:W-:Y:S01]  /*2df0*/  ISETP.GT.U32.AND P3, PT, R8.reuse, R73, PT ;  /* 0x000000490800720c */ /* 0x040fe20003f64070 */
[----:B------:R-:W-:Y:S01]  /*2e00*/  IMAD R79, R8, R51, R79 ;  /* 0x00000033084f7224 */ /* 0x000fe200078e024f */
[----:B------:R-:W-:Y:S01]  /*2e10*/  @!P4 IADD3 R65, R65, -R8, RZ ;  /* 0x800000084141c210 */ /* 0x000fe20007ffe0ff */
[----:B------:R-:W-:Y:S01]  /*2e20*/  IMAD.MOV R40, RZ, RZ, -R40 ;  /* 0x000000ffff287224 */ /* 0x000fe200078e0a28 */
[----:B------:R-:W-:Y:S01]  /*2e30*/  ISETP.GE.AND P4, PT, R60, RZ, PT ;  /* 0x000000ff3c00720c */ /* 0x000fe20003f86270 */
[----:B------:R-:W-:-:S02]  /*2e40*/  VIADD R60, R0, 0x36 ;  /* 0x00000036003c7836 */ /* 0x000fc40000000000 */
[C---:B------:R-:W-:Y:S02]  /*2e50*/  IMAD R77, R8.reuse, R40, R77 ;  /* 0x00000028084d7224 */ /* 0x040fe400078e024d */
[----:B------:R-:W-:Y:S01]  /*2e60*/  @!P5 IMAD.IADD R75, R75, 0x1, -R8 ;  /* 0x000000014b4bd824 */ /* 0x000fe200078e0a08 */
[----:B------:R-:W-:Y:S01]  /*2e70*/  ISETP.GT.U32.AND P5, PT, R8, R79, PT ;  /* 0x0000004f0800720c */ /* 0x000fe20003fa4070 */
[----:B------:R-:W-:Y:S01]  /*2e80*/  IMAD.HI.U32 R40, R5, R83, RZ ;  /* 0x0000005305287227 */ /* 0x000fe200078e00ff */
[----:B------:R-:W-:-:S03]  /*2e90*/  IABS R81, R60 ;  /* 0x0000003c00517213 */ /* 0x000fc60000000000 */
[----:B------:R-:W-:Y:S01]  /*2ea0*/  @!P3 IMAD.IADD R73, R73, 0x1, -R8 ;  /* 0x000000014949b824 */ /* 0x000fe200078e0a08 */
[----:B------:R-:W-:Y:S01]  /*2eb0*/  IADD3 R40, -R40, RZ, RZ ;  /* 0x000000ff28287210 */ /* 0x000fe20007ffe1ff */
[----:B------:R-:W-:Y:S01]  /*2ec0*/  VIADD R68, R0, 0x39 ;  /* 0x0000003900447836 */ /* 0x000fe20000000000 */
[----:B------:R-:W-:Y:S01]  /*2ed0*/  ISETP.GT.U32.AND P3, PT, R8, R77, PT ;  /* 0x0000004d0800720c */ /* 0x000fe20003f64070 */
[----:B------:R-:W-:-:S03]  /*2ee0*/  IMAD.HI.U32 R52, R5, R81, RZ ;  /* 0x0000005105347227 */ /* 0x000fc600078e00ff */
[----:B------:R-:W-:Y:S01]  /*2ef0*/  IABS R87, R68 ;  /* 0x0000004400577213 */ /* 0x000fe20000000000 */
[----:B------:R-:W-:Y:S02]  /*2f00*/  IMAD R83, R8, R40, R83 ;  /* 0x0000002808537224 */ /* 0x000fe400078e0253 */
[----:B------:R-:W-:-:S04]  /*2f10*/  IMAD.HI.U32 R40, R5, R85, RZ ;  /* 0x0000005505287227 */ /* 0x000fc800078e00ff */
[----:B------:R-:W-:Y:S02]  /*2f20*/  IMAD.MOV R52, RZ, RZ, -R52 ;  /* 0x000000ffff347224 */ /* 0x000fe400078e0a34 */
[----:B------:R-:W-:Y:S01]  /*2f30*/  @!P5 IMAD.IADD R79, R79, 0x1, -R8 ;  /* 0x000000014f4fd824 */ /* 0x000fe200078e0a08 */
[C---:B------:R-:W-:Y:S01]  /*2f40*/  ISETP.GT.U32.AND P5, PT, R8.reuse, R83, PT ;  /* 0x000000530800720c */ /* 0x040fe20003fa4070 */
[----:B------:R-:W-:Y:S01]  /*2f50*/  @!P1 IMAD.MOV R63, RZ, RZ, -R63 ;  /* 0x000000ffff3f9224 */ /* 0x000fe200078e0a3f */
[C---:B------:R-:W-:Y:S01]  /*2f60*/  ISETP.GT.U32.AND P1, PT, R8.reuse, R75, PT ;  /* 0x0000004b0800720c */ /* 0x040fe20003f24070 */
[----:B------:R-:W-:Y:S02]  /*2f70*/  IMAD.MOV R51, RZ, RZ, -R40 ;  /* 0x000000ffff337224 */ /* 0x000fe400078e0a28 */
[----:B------:R-:W-:Y:S02]  /*2f80*/  IMAD R81, R8, R52, R81 ;  /* 0x0000003408517224 */ /* 0x000fe400078e0251 */
[----:B------:R-:W-:-:S04]  /*2f90*/  IMAD.HI.U32 R40, R5, R87, RZ ;  /* 0x0000005705287227 */ /* 0x000fc800078e00ff */
[----:B------:R-:W-:Y:S01]  /*2fa0*/  @!P0 IMAD.MOV R65, RZ, RZ, -R65 ;  /* 0x000000ffff418224 */ /* 0x000fe200078e0a41 */
[C---:B------:R-:W-:Y:S01]  /*2fb0*/  ISETP.GT.U32.AND P0, PT, R8.reuse, R79, PT ;  /* 0x0000004f0800720c */ /* 0x040fe20003f04070 */
[--C-:B------:R-:W-:Y:S01]  /*2fc0*/  @!P3 IMAD.IADD R77, R77, 0x1, -R8.reuse ;  /* 0x000000014d4db824 */ /* 0x100fe200078e0a08 */
[C---:B------:R-:W-:Y:S01]  /*2fd0*/  ISETP.GT.U32.AND P3, PT, R8.reuse, R81, PT ;  /* 0x000000510800720c */ /* 0x040fe20003f64070 */
[----:B------:R-:W-:Y:S01]  /*2fe0*/  IMAD R85, R8, R51, R85 ;  /* 0x0000003308557224 */ /* 0x000fe200078e0255 */
[----:B------:R-:W-:Y:S01]  /*2ff0*/  IADD3 R40, -R40, RZ, RZ ;  /* 0x000000ff28287210 */ /* 0x000fe20007ffe1ff */
[----:B------:R-:W-:Y:S01]  /*3000*/  @!P1 IMAD.IADD R75, R75, 0x1, -R8 ;  /* 0x000000014b4b9824 */ /* 0x000fe200078e0a08 */
[----:B------:R-:W-:Y:S01]  /*3010*/  @!P5 IADD3 R83, R83, -R8, RZ ;  /* 0x800000085353d210 */ /* 0x000fe20007ffe0ff */
[----:B------:R-:W-:Y:S01]  /*3020*/  VIADD R70, R0, 0x3a ;  /* 0x0000003a00467836 */ /* 0x000fe20000000000 */
[C---:B------:R-:W-:Y:S01]  /*3030*/  ISETP.GT.U32.AND P1, PT, R8.reuse, R85, PT ;  /* 0x000000550800720c */ /* 0x040fe20003f24070 */
[----:B------:R-:W-:-:S02]  /*3040*/  IMAD R87, R8, R40, R87 ;  /* 0x0000002808577224 */ /* 0x000fc400078e0257 */
[----:B------:R-:W-:Y:S01]  /*3050*/  IMAD.MOV.U32 R67, RZ, RZ, R7 ;  /* 0x000000ffff437224 */ /* 0x000fe200078e0007 */
[----:B------:R-:W-:Y:S01]  /*3060*/  IABS R89, R70 ;  /* 0x0000004600597213 */ /* 0x000fe20000000000 */
[--C-:B------:R-:W-:Y:S01]  /*3070*/  @!P0 IMAD.IADD R79, R79, 0x1, -R8.reuse ;  /* 0x000000014f4f8824 */ /* 0x100fe200078e0a08 */
[C---:B------:R-:W-:Y:S01]  /*3080*/  ISETP.GT.U32.AND P0, PT, R8.reuse, R87, PT ;  /* 0x000000570800720c */ /* 0x040fe20003f04070 */
[----:B------:R-:W-:Y:S01]  /*3090*/  @!P3 IMAD.IADD R81, R81, 0x1, -R8 ;  /* 0x000000015151b824 */ /* 0x000fe200078e0a08 */
[----:B------:R-:W-:Y:S01]  /*30a0*/  ISETP.GT.U32.AND P3, PT, R8, R77, PT ;  /* 0x0000004d0800720c */ /* 0x000fe20003f64070 */
[----:B------:R-:W-:-:S03]  /*30b0*/  IMAD.HI.U32 R7, R5, R89, RZ ;  /* 0x0000005905077227 */ /* 0x000fc600078e00ff */
[----:B------:R-:W-:Y:S01]  /*30c0*/  ISETP.GT.U32.AND P5, PT, R8, R81, PT ;  /* 0x000000510800720c */ /* 0x000fe20003fa4070 */
[----:B------:R-:W-:Y:S02]  /*30d0*/  @!P1 IMAD.IADD R85, R85, 0x1, -R8 ;  /* 0x0000000155559824 */ /* 0x000fe400078e0a08 */
[----:B------:R-:W-:-:S03]  /*30e0*/  IMAD.HI.U32 R40, R5, R91, RZ ;  /* 0x0000005b05287227 */ /* 0x000fc600078e00ff */
[----:B------:R-:W-:Y:S01]  /*30f0*/  ISETP.GT.U32.AND P1, PT, R8, R85, PT ;  /* 0x000000550800720c */ /* 0x000fe20003f24070 */
[----:B------:R-:W-:Y:S02]  /*3100*/  @!P0 IMAD.IADD R87, R87, 0x1, -R8 ;  /* 0x0000000157578824 */ /* 0x000fe400078e0a08 */
[-C--:B------:R-:W-:Y:S01]  /*3110*/  @!P3 IADD3 R77, R77, -R8.reuse, RZ ;  /* 0x800000084d4db210 */ /* 0x080fe20007ffe0ff */
[----:B------:R-:W-:Y:S01]  /*3120*/  IMAD.MOV R7, RZ, RZ, -R7 ;  /* 0x000000ffff077224 */ /* 0x000fe200078e0a07 */
[----:B------:R-:W-:Y:S01]  /*3130*/  ISETP.GE.AND P3, PT, R56, RZ, PT ;  /* 0x000000ff3800720c */ /* 0x000fe20003f66270 */
[----:B------:R-:W-:Y:S01]  /*3140*/  VIADD R56, R0, 0x3c ;  /* 0x0000003c00387836 */ /* 0x000fe20000000000 */
[C---:B------:R-:W-:Y:S01]  /*3150*/  ISETP.GT.U32.AND P0, PT, R8.reuse, R87, PT ;  /* 0x000000570800720c */ /* 0x040fe20003f04070 */
[----:B------:R-:W-:Y:S01]  /*3160*/  @!P2 IMAD.MOV R67, RZ, RZ, -R67 ;  /* 0x000000ffff43a224 */ /* 0x000fe200078e0a43 */
[C---:B------:R-:W-:Y:S01]  /*3170*/  ISETP.GT.U32.AND P2, PT, R8.reuse, R83, PT ;  /* 0x000000530800720c */ /* 0x040fe20003f44070 */
[----:B------:R-:W-:Y:S01]  /*3180*/  IMAD.MOV R40, RZ, RZ, -R40 ;  /* 0x000000ffff287224 */ /* 0x000fe200078e0a28 */
[----:B------:R-:W-:Y:S01]  /*3190*/  @!P5 IADD3 R81, R81, -R8, RZ ;  /* 0x800000085151d210 */ /* 0x000fe20007ffe0ff */
[----:B------:R-:W-:Y:S01]  /*31a0*/  IMAD R89, R8, R7, R89 ;  /* 0x0000000708597224 */ /* 0x000fe200078e0259 */
[----:B------:R-:W-:Y:S01]  /*31b0*/  ISETP.GE.AND P5, PT, R64, RZ, PT ;  /* 0x000000ff4000720c */ /* 0x000fe20003fa6270 */
[----:B------:R-:W-:Y:S01]  /*31c0*/  IMAD R91, R8, R40, R91 ;  /* 0x00000028085b7224 */ /* 0x000fe200078e025b */
[C---:B------:R-:W-:Y:S01]  /*31d0*/  IADD3 R64, R0.reuse, 0x3d, RZ ;  /* 0x0000003d00407810 */ /* 0x040fe20007ffe0ff */
[----:B------:R-:W-:Y:S01]  /*31e0*/  VIADD R74, R0, 0x3e ;  /* 0x0000003e004a7836 */ /* 0x000fe20000000000 */
[----:B------:R-:W-:Y:S01]  /*31f0*/  IABS R93, R56 ;  /* 0x00000038005d7213 */ /* 0x000fe20000000000 */
[----:B------:R-:W-:Y:S01]  /*3200*/  IMAD R3, R3, 0x100, R242 ;  /* 0x0000010003037824 */ /* 0x000fe200078e02f2 */
[----:B------:R-:W-:Y:S01]  /*3210*/  @!P1 IADD3 R85, R85, -R8, RZ ;  /* 0x8000000855559210 */ /* 0x000fe20007ffe0ff */
[----:B------:R-:W-:Y:S01]  /*3220*/  @!P0 IMAD.IADD R87, R87, 0x1, -R8 ;  /* 0x0000000157578824 */ /* 0x000fe200078e0a08 */
[----:B------:R-:W-:Y:S01]  /*3230*/  IABS R95, R64 ;  /* 0x00000040005f7213 */ /* 0x000fe20000000000 */
[C---:B------:R-:W-:Y:S01]  /*3240*/  IMAD.HI.U32 R40, R5.reuse, R93, RZ ;  /* 0x0000005d05287227 */ /* 0x040fe200078e00ff */
[C---:B------:R-:W-:Y:S01]  /*3250*/  ISETP.GT.U32.AND P1, PT, R8.reuse, R89, PT ;  /* 0x000000590800720c */ /* 0x040fe20003f24070 */
[----:B------:R-:W-:Y:S01]  /*3260*/  STL.64 [R1+0xcc0], R2 ;  /* 0x000cc00201007387 */ /* 0x000fe20000100a00 */
[----:B------:R-:W-:Y:S01]  /*3270*/  ISETP.GT.U32.AND P0, PT, R8, R91, PT ;  /* 0x0000005b0800720c */ /* 0x000fe20003f04070 */
[----:B------:R-:W-:Y:S01]  /*3280*/  IMAD.HI.U32 R51, R5, R95, RZ ;  /* 0x0000005f05337227 */ /* 0x000fe200078e00ff */
[----:B------:R-:W-:-:S02]  /*3290*/  IABS R97, R74 ;  /* 0x0000004a00617213 */ /* 0x000fc40000000000 */
[----:B------:R-:W-:Y:S01]  /*32a0*/  IABS R52, R3 ;  /* 0x0000000300347213 */ /* 0x000fe20000000000 */
[----:B------:R-:W-:Y:S02]  /*32b0*/  IMAD.MOV R40, RZ, RZ, -R40 ;  /* 0x000000ffff287224 */ /* 0x000fe400078e0a28 */
[--C-:B------:R-:W-:Y:S01]  /*32c0*/  @!P2 IMAD.IADD R83, R83, 0x1, -R8.reuse ;  /* 0x000000015353a824 */ /* 0x100fe200078e0a08 */
[----:B------:R-:W-:Y:S01]  /*32d0*/  ISETP.GE.AND P2, PT, R54, RZ, PT ;  /* 0x000000ff3600720c */ /* 0x000fe20003f46270 */
[----:B------:R-:W-:Y:S01]  /*32e0*/  IMAD.MOV R51, RZ, RZ, -R51 ;  /* 0x000000ffff337224 */ /* 0x000fe200078e0a33 */
[----:B------:R-:W-:Y:S01]  /*32f0*/  IABS R54, R0 ;  /* 0x0000000000367213 */ /* 0x000fe20000000000 */
[C---:B------:R-:W-:Y:S02]  /*3300*/  IMAD R93, R8.reuse, R40, R93 ;  /* 0x00000028085d7224 */ /* 0x040fe400078e025d */
[C---:B------:R-:W-:Y:S01]  /*3310*/  IMAD R95, R8.reuse, R51, R95 ;  /* 0x00000033085f7224 */ /* 0x040fe200078e025f */
[----:B------:R-:W-:Y:S01]  /*3320*/  @!P0 IADD3 R91, R91, -R8, RZ ;  /* 0x800000085b5b8210 */ /* 0x000fe20007ffe0ff */
[----:B------:R-:W-:Y:S01]  /*3330*/  @!P1 IMAD.IADD R89, R89, 0x1, -R8 ;  /* 0x0000000159599824 */ /* 0x000fe200078e0a08 */
[C---:B------:R-:W-:Y:S01]  /*3340*/  ISETP.GT.U32.AND P1, PT, R8.reuse, R93, PT ;  /* 0x0000005d0800720c */ /* 0x040fe20003f24070 */
[----:B------:R-:W-:Y:S01]  /*3350*/  IMAD.HI.U32 R7, R5, R54, RZ ;  /* 0x0000003605077227 */ /* 0x000fe200078e00ff */
[----:B------:R-:W-:-:S03]  /*3360*/  ISETP.GT.U32.AND P0, PT, R8, R95, PT ;  /* 0x0000005f0800720c */ /* 0x000fc60003f04070 */
[----:B------:R-:W-:Y:S01]  /*3370*/  @!P4 IMAD.MOV R69, RZ, RZ, -R69 ;  /* 0x000000ffff45c224 */ /* 0x000fe200078e0a45 */
[----:B------:R-:W-:Y:S01]  /*3380*/  IADD3 R51, -R7, RZ, RZ ;  /* 0x000000ff07337210 */ /* 0x000fe20007ffe1ff */
[----:B------:R-:W-:-:S04]  /*3390*/  IMAD.HI.U32 R40, R5, R97, RZ ;  /* 0x0000006105287227 */ /* 0x000fc800078e00ff */
[C---:B------:R-:W-:Y:S02]  /*33a0*/  IMAD R51, R8.reuse, R51, R54 ;  /* 0x0000003308337224 */ /* 0x040fe400078e0236 */
[----:B------:R-:W-:Y:S01]  /*33b0*/  @!P1 IMAD.IADD R93, R93, 0x1, -R8 ;  /* 0x000000015d5d9824 */ /* 0x000fe200078e0a08 */
[----:B------:R-:W-:Y:S01]  /*33c0*/  ISETP.GT.U32.AND P1, PT, R8, R89, PT ;  /* 0x000000590800720c */ /* 0x000fe20003f24070 */
[----:B------:R-:W-:Y:S01]  /*33d0*/  IMAD.HI.U32 R7, R6, R52, RZ ;  /* 0x0000003406077227 */ /* 0x000fe200078e00ff */
[C---:B------:R-:W-:Y:S02]  /*33e0*/  ISETP.GT.U32.AND P4, PT, R8.reuse, R51, PT ;  /* 0x000000330800720c */ /* 0x040fe40003f84070 */
[----:B------:R-:W-:Y:S01]  /*33f0*/  @!P0 IADD3 R95, R95, -R8, RZ ;  /* 0x800000085f5f8210 */ /* 0x000fe20007ffe0ff */
[----:B------:R-:W-:Y:S01]  /*3400*/  VIADD R5, R3, 0x80 ;  /* 0x0000008003057836 */ /* 0x000fe20000000000 */
[----:B------:R-:W-:Y:S01]  /*3410*/  ISETP.GT.U32.AND P0, PT, R8, R91, PT ;  /* 0x0000005b0800720c */ /* 0x000fe20003f04070 */
[----:B------:R-:W-:-:S02]  /*3420*/  IMAD.MOV R40, RZ, RZ, -R40 ;  /* 0x000000ffff287224 */ /* 0x000fc400078e0a28 */
[----:B------:R-:W-:Y:S01]  /*3430*/  IMAD.MOV R7, RZ, RZ, -R7 ;  /* 0x000000ffff077224 */ /* 0x000fe200078e0a07 */
[----:B------:R-:W-:Y:S01]  /*3440*/  IABS R54, R5 ;  /* 0x0000000500367213 */ /* 0x000fe20000000000 */
[C---:B------:R-:W-:Y:S02]  /*3450*/  IMAD R97, R8.reuse, R40, R97 ;  /* 0x0000002808617224 */ /* 0x040fe400078e0261 */
[----:B------:R-:W-:Y:S01]  /*3460*/  IMAD R52, R9, R7, R52 ;  /* 0x0000000709347224 */ /* 0x000fe200078e0234 */
[----:B------:R-:W-:Y:S01]  /*3470*/  @!P1 IADD3 R89, R89, -R8, RZ ;  /* 0x8000000859599210 */ /* 0x000fe20007ffe0ff */
[----:B------:R-:W-:Y:S01]  /*3480*/  @!P4 IMAD.IADD R51, R51, 0x1, -R8 ;  /* 0x000000013333c824 */ /* 0x000fe200078e0a08 */
[----:B------:R-:W-:Y:S01]  /*3490*/  ISETP.GT.U32.AND P1, PT, R8, R97, PT ;  /* 0x000000610800720c */ /* 0x000fe20003f24070 */
[----:B------:R-:W-:Y:S01]  /*34a0*/  IMAD.HI.U32 R6, R6, R54, RZ ;  /* 0x0000003606067227 */ /* 0x000fe200078e00ff */
[----:B------:R-:W-:-:S03]  /*34b0*/  ISETP.GE.AND P4, PT, R58, RZ, PT ;  /* 0x000000ff3a00720c */ /* 0x000fc60003f86270 */
[----:B------:R-:W-:Y:S01]  /*34c0*/  @!P3 IMAD.MOV R73, RZ, RZ, -R73 ;  /* 0x000000ffff49b224 */ /* 0x000fe200078e0a49 */
[C---:B------:R-:W-:Y:S01]  /*34d0*/  ISETP.GT.U32.AND P3, PT, R8.reuse, R93, PT ;  /* 0x0000005d0800720c */ /* 0x040fe20003f64070 */
[----:B------:R-:W-:Y:S01]  /*34e0*/  @!P0 IMAD.IADD R91, R91, 0x1, -R8 ;  /* 0x000000015b5b8824 */ /* 0x000fe200078e0a08 */
[C---:B------:R-:W-:Y:S01]  /*34f0*/  ISETP.GT.U32.AND P0, PT, R9.reuse, R52, PT ;  /* 0x000000340900720c */ /* 0x040fe20003f04070 */
[----:B------:R-:W-:Y:S01]  /*3500*/  @!P5 IMAD.MOV R75, RZ, RZ, -R75 ;  /* 0x000000ffff4bd224 */ /* 0x000fe200078e0a4b */
[----:B------:R-:W-:Y:S01]  /*3510*/  ISETP.GT.U32.AND P5, PT, R8, R51, PT ;  /* 0x000000330800720c */ /* 0x000fe20003fa4070 */
[----:B------:R-:W-:Y:S02]  /*3520*/  IMAD.MOV R6, RZ, RZ, -R6 ;  /* 0x000000ffff067224 */ /* 0x000fe400078e0a06 */
[----:B------:R-:W-:Y:S02]  /*3530*/  @!P2 IMAD.MOV R77, RZ, RZ, -R77 ;  /* 0x000000ffff4da224 */ /* 0x000fe400078e0a4d */
[----:B------:R-:W-:-:S02]  /*3540*/  IMAD R54, R9, R6, R54 ;  /* 0x0000000609367224 */ /* 0x000fc400078e0236 */
[----:B------:R-:W-:Y:S01]  /*3550*/  @!P1 IMAD.IADD R97, R97, 0x1, -R8 ;  /* 0x0000000161619824 */ /* 0x000fe200078e0a08 */
[----:B------:R-:W3:Y:S01]  /*3560*/  LDC.64 R6, c[0x0][0x238] ;  /* 0x00008e00ff067b82 */ /* 0x000ee20000000a00 */
[----:B------:R-:W-:Y:S01]  /*3570*/  @!P6 IMAD.MOV R71, RZ, RZ, -R71 ;  /* 0x000000ffff47e224 */ /* 0x000fe200078e0a47 */
[----:B------:R-:W-:Y:S01]  /*3580*/  ISETP.GT.U32.AND P2, PT, R9, R54, PT ;  /* 0x000000360900720c */ /* 0x000fe20003f44070 */
[----:B------:R-:W-:Y:S01]  /*3590*/  @!P0 IMAD.IADD R52, R52, 0x1, -R9 ;  /* 0x0000000134348824 */ /* 0x000fe200078e0a09 */
[-C--:B------:R-:W-:Y:S01]  /*35a0*/  @!P3 IADD3 R93, R93, -R8.reuse, RZ ;  /* 0x800000085d5db210 */ /* 0x080fe20007ffe0ff */
[----:B------:R-:W-:Y:S01]  /*35b0*/  @!P4 IMAD.MOV R79, RZ, RZ, -R79 ;  /* 0x000000ffff4fc224 */ /* 0x000fe200078e0a4f */
[----:B------:R-:W-:Y:S01]  /*35c0*/  ISETP.GT.U32.AND P6, PT, R8, R95, PT ;  /* 0x0000005f0800720c */ /* 0x000fe20003fc4070 */
[----:B------:R-:W-:Y:S01]  /*35d0*/  IMAD R4, R242, 0x80, R4 ;  /* 0x00000080f2047824 */ /* 0x000fe200078e0204 */
[----:B------:R-:W-:Y:S02]  /*35e0*/  ISETP.GE.AND P3, PT, R60, RZ, PT ;  /* 0x000000ff3c00720c */ /* 0x000fe40003f66270 */
[----:B------:R-:W-:-:S02]  /*35f0*/  @!P5 IADD3 R51, R51, -R8, RZ ;  /* 0x800000083333d210 */ /* 0x000fc40007ffe0ff */
[----:B------:R-:W-:Y:S02]  /*3600*/  ISETP.GT.U32.AND P0, PT, R8, R97, PT ;  /* 0x000000610800720c */ /* 0x000fe40003f04070 */
[----:B------:R-:W-:Y:S01]  /*3610*/  ISETP.GE.AND P5, PT, R0, RZ, PT ;  /* 0x000000ff0000720c */ /* 0x000fe20003fa6270 */
[----:B------:R-:W-:Y:S01]  /*3620*/  @!P2 IMAD.IADD R54, R54, 0x1, -R9 ;  /* 0x000000013636a824 */ /* 0x000fe200078e0a09 */
[----:B------:R-:W-:Y:S02]  /*3630*/  ISETP.GE.AND P1, PT, R66, RZ, PT ;  /* 0x000000ff4200720c */ /* 0x000fe40003f26270 */
[----:B------:R-:W-:Y:S01]  /*3640*/  ISETP.GT.U32.AND P2, PT, R9, R52, PT ;  /* 0x000000340900720c */ /* 0x000fe20003f44070 */
[----:B------:R-:W-:Y:S01]  /*3650*/  @!P6 IMAD.IADD R95, R95, 0x1, -R8 ;  /* 0x000000015f5fe824 */ /* 0x000fe200078e0a08 */
[----:B------:R-:W-:Y:S02]  /*3660*/  ISETP.GE.AND P6, PT, R62, RZ, PT ;  /* 0x000000ff3e00720c */ /* 0x000fe40003fc6270 */
[----:B------:R-:W-:-:S02]  /*3670*/  @!P3 IADD3 R81, -R81, RZ, RZ ;  /* 0x000000ff5151b210 */ /* 0x000fc40007ffe1ff */
[----:B------:R-:W-:Y:S01]  /*3680*/  ISETP.GT.U32.AND P3, PT, R9, R54, PT ;  /* 0x000000360900720c */ /* 0x000fe20003f64070 */
[----:B------:R-:W-:Y:S01]  /*3690*/  @!P0 IMAD.IADD R97, R97, 0x1, -R8 ;  /* 0x0000000161618824 */ /* 0x000fe200078e0a08 */
[----:B------:R-:W-:Y:S01]  /*36a0*/  ISETP.GE.AND P0, PT, R56, RZ, PT ;  /* 0x000000ff3800720c */ /* 0x000fe20003f06270 */
[----:B---3--:R-:W-:Y:S01]  /*36b0*/  IMAD R163, R6, 0x42, RZ ;  /* 0x0000004206a37824 */ /* 0x008fe200078e02ff */
[----:B------:R-:W-:Y:S01]  /*36c0*/  @!P5 IADD3 R51, -R51, RZ, RZ ;  /* 0x000000ff3333d210 */ /* 0x000fe20007ffe1ff */
[----:B------:R-:W-:Y:S01]  /*36d0*/  @!P1 IMAD.MOV R85, RZ, RZ, -R85 ;  /* 0x000000ffff559224 */ /* 0x000fe200078e0a55 */
[----:B------:R-:W-:Y:S01]  /*36e0*/  ISETP.GE.AND P5, PT, R64, RZ, PT ;  /* 0x000000ff4000720c */ /* 0x000fe20003fa6270 */
[----:B------:R-:W-:Y:S01]  /*36f0*/  @!P2 IMAD.IADD R52, R52, 0x1, -R9 ;  /* 0x000000013434a824 */ /* 0x000fe200078e0a09 */
[----:B------:R-:W-:Y:S01]  /*3700*/  ISETP.GE.AND P1, PT, R72, RZ, PT ;  /* 0x000000ff4800720c */ /* 0x000fe20003f26270 */
[----:B------:R-:W-:Y:S01]  /*3710*/  @!P6 IMAD.MOV R83, RZ, RZ, -R83 ;  /* 0x000000ffff53e224 */ /* 0x000fe200078e0a53 */
[----:B------:R-:W-:Y:S01]  /*3720*/  ISETP.GE.AND P4, PT, R68, RZ, PT ;  /* 0x000000ff4400720c */ /* 0x000fe20003f86270 */
[----:B------:R-:W-:Y:S01]  /*3730*/  IMAD R165, R6, 0x43, RZ ;  /* 0x0000004306a57824 */ /* 0x000fe200078e02ff */
[----:B------:R-:W-:Y:S01]  /*3740*/  ISETP.GE.AND P6, PT, R70, RZ, PT ;  /* 0x000000ff4600720c */ /* 0x000fe20003fc6270 */
[----:B------:R-:W-:Y:S01]  /*3750*/  @!P3 IMAD.IADD R54, R54, 0x1, -R9 ;  /* 0x000000013636b824 */ /* 0x000fe200078e0a09 */
[----:B------:R-:W-:Y:S01]  /*3760*/  ISETP.GE.AND P2, PT, R74, RZ, PT ;  /* 0x000000ff4a00720c */ /* 0x000fe20003f46270 */
[----:B------:R-:W-:Y:S01]  /*3770*/  @!P0 IMAD.MOV R93, RZ, RZ, -R93 ;  /* 0x000000ffff5d8224 */ /* 0x000fe200078e0a5d */
[----:B------:R-:W-:Y:S01]  /*3780*/  ISETP.NE.AND P3, PT, R189, RZ, PT ;  /* 0x000000ffbd00720c */ /* 0x000fe20003f65270 */
[----:B------:R-:W-:Y:S01]  /*3790*/  IMAD R9, R242, R7, RZ ;  /* 0x00000007f2097224 */ /* 0x000fe200078e02ff */
[----:B------:R-:W-:Y:S01]  /*37a0*/  LOP3.LUT R8, RZ, R189, RZ, 0x33, !PT ;  /* 0x000000bdff087212 */ /* 0x000fe200078e33ff */
[----:B------:R-:W-:Y:S01]  /*37b0*/  @!P5 IMAD.MOV R95, RZ, RZ, -R95 ;  /* 0x000000ffff5fd224 */ /* 0x000fe200078e0a5f */
[----:B------:R-:W-:Y:S01]  /*37c0*/  ISETP.GE.AND P0, PT, R3, RZ, PT ;  /* 0x000000ff0300720c */ /* 0x000fe20003f06270 */
[----:B------:R-:W-:Y:S01]  /*37d0*/  @!P1 IMAD.MOV R91, RZ, RZ, -R91 ;  /* 0x000000ffff5b9224 */ /* 0x000fe200078e0a5b */
[----:B------:R-:W-:Y:S01]  /*37e0*/  ISETP.GE.AND P5, PT, R5, RZ, PT ;  /* 0x000000ff0500720c */ /* 0x000fe20003fa6270 */
[----:B------:R-:W-:Y:S01]  /*37f0*/  @!P4 IMAD.MOV R87, RZ, RZ, -R87 ;  /* 0x000000ffff57c224 */ /* 0x000fe200078e0a57 */
[----:B------:R-:W-:Y:S01]  /*3800*/  SEL R51, R8, R51, !P3 ;  /* 0x0000003308337207 */ /* 0x000fe20005800000 */
[----:B------:R-:W-:Y:S01]  /*3810*/  IMAD R169, R6, 0x60, RZ ;  /* 0x0000006006a97824 */ /* 0x000fe200078e02ff */
[----:B------:R-:W-:Y:S01]  /*3820*/  SEL R58, R8, R12, !P3 ;  /* 0x0000000c083a7207 */ /* 0x000fe20005800000 */
[----:B------:R-:W-:Y:S01]  /*3830*/  IMAD R173, R6, 0x61, RZ ;  /* 0x0000006106ad7824 */ /* 0x000fe200078e02ff */
[----:B------:R-:W-:Y:S01]  /*3840*/  LEA R40, P1, R9, UR4, 0x2 ;  /* 0x0000000409287c11 */ /* 0x000fe2000f8210ff */
[----:B------:R-:W-:Y:S01]  /*3850*/  ULDC UR4, c[0x0][0x240] ;  /* 0x0000900000047ab9 */ /* 0x000fe20000000800 */
[C---:B------:R-:W-:Y:S01]  /*3860*/  SEL R60, R8.reuse, R13, !P3 ;  /* 0x0000000d083c7207 */ /* 0x040fe20005800000 */
[----:B------:R-:W-:Y:S01]  /*3870*/  IMAD R13, R51, UR4, RZ ;  /* 0x00000004330d7c24 */ /* 0x000fe2000f8e02ff */
[----:B------:R-:W-:Y:S01]  /*3880*/  SEL R64, R8, R15, !P3 ;  /* 0x0000000f08407207 */ /* 0x000fe20005800000 */
[----:B------:R-:W-:Y:S01]  /*3890*/  IMAD R15, R58, UR4, RZ ;  /* 0x000000043a0f7c24 */ /* 0x000fe2000f8e02ff */
[C---:B------:R-:W-:Y:S01]  /*38a0*/  SEL R28, R8.reuse, R28, !P3 ;  /* 0x0000001c081c7207 */ /* 0x040fe20005800000 */
[----:B------:R-:W-:Y:S01]  /*38b0*/  @!P0 IMAD.MOV R52, RZ, RZ, -R52 ;  /* 0x000000ffff348224 */ /* 0x000fe200078e0a34 */
[C---:B------:R-:W-:Y:S01]  /*38c0*/  SEL R50, R8.reuse, R50, !P3 ;  /* 0x0000003208327207 */ /* 0x040fe20005800000 */
[----:B------:R-:W-:Y:S01]  /*38d0*/  @!P5 IMAD.MOV R54, RZ, RZ, -R54 ;  /* 0x000000ffff36d224 */ /* 0x000fe200078e0a36 */
[----:B------:R-:W-:Y:S01]  /*38e0*/  SEL R56, R8, R11, !P3 ;  /* 0x0000000b08387207 */ /* 0x000fe20005800000 */
[----:B------:R-:W-:Y:S01]  /*38f0*/  IMAD R177, R6, 0x62, RZ ;  /* 0x0000006206b17824 */ /* 0x000fe200078e02ff */
[C---:B------:R-:W-:Y:S01]  /*3900*/  SEL R72, R8.reuse, R19, !P3 ;  /* 0x0000001308487207 */ /* 0x040fe20005800000 */
[----:B------:R-:W3:Y:S01]  /*3910*/  LDC R11, c[0x0][0x230] ;  /* 0x00008c00ff0b7b82 */ /* 0x000ee20000000800 */
[----:B------:R-:W-:Y:S01]  /*3920*/  SEL R62, R8, R14, !P3 ;  /* 0x0000000e083e7207 */ /* 0x000fe20005800000 */
[----:B------:R-:W-:Y:S01]  /*3930*/  IMAD R14, R56, UR4, RZ ;  /* 0x00000004380e7c24 */ /* 0x000fe2000f8e02ff */
[----:B------:R-:W-:Y:S01]  /*3940*/  SEL R66, R8, R16, !P3 ;  /* 0x0000001008427207 */ /* 0x000fe20005800000 */
[----:B------:R-:W-:Y:S01]  /*3950*/  IMAD R16, R60, UR4, RZ ;  /* 0x000000043c107c24 */ /* 0x000fe2000f8e02ff */
[----:B------:R-:W-:Y:S01]  /*3960*/  SEL R29, R8, R29, !P3 ;  /* 0x0000001d081d7207 */ /* 0x000fe20005800000 */
[----:B------:R-:W-:Y:S01]  /*3970*/  IMAD R181, R6, 0x63, RZ ;  /* 0x0000006306b57824 */ /* 0x000fe200078e02ff */
[----:B------:R-:W-:Y:S01]  /*3980*/  SEL R96, R8, R35, !P3 ;  /* 0x0000002308607207 */ /* 0x000fe20005800000 */
[----:B------:R-:W-:Y:S01]  /*3990*/  IMAD R35, R28, UR9, RZ ;  /* 0x000000091c237c24 */ /* 0x000fe2000f8e02ff */
[----:B------:R-:W-:Y:S01]  /*39a0*/  SEL R100, R8, R41, !P3 ;  /* 0x0000002908647207 */ /* 0x000fe20005800000 */
[----:B------:R-:W-:Y:S01]  /*39b0*/  IMAD R19, R66, UR4, RZ ;  /* 0x0000000442137c24 */ /* 0x000fe2000f8e02ff */
[----:B------:R-:W-:Y:S01]  /*39c0*/  SEL R149, R8, R85, !P3 ;  /* 0x0000005508957207 */ /* 0x000fe20005800000 */
[----:B------:R-:W-:Y:S01]  /*39d0*/  IMAD R85, R50, UR30, RZ ;  /* 0x0000001e32557c24 */ /* 0x000fe2000f8e02ff */
[----:B------:R-:W-:Y:S01]  /*39e0*/  @!P6 IADD3 R89, -R89, RZ, RZ ;  /* 0x000000ff5959e210 */ /* 0x000fe20007ffe1ff */
[----:B------:R-:W-:Y:S01]  /*39f0*/  IMAD R193, R6, 0x24, RZ ;  /* 0x0000002406c17824 */ /* 0x000fe200078e02ff */
[----:B------:R-:W-:Y:S01]  /*3a00*/  @!P2 IADD3 R97, -R97, RZ, RZ ;  /* 0x000000ff6161a210 */ /* 0x000fe20007ffe1ff */
[----:B------:R-:W-:Y:S01]  /*3a10*/  IMAD R149, R149, UR47, RZ ;  /* 0x0000002f95957c24 */ /* 0x000fe2000f8e02ff */
[----:B------:R-:W-:Y:S01]  /*3a20*/  SEL R68, R8, R17, !P3 ;  /* 0x0000001108447207 */ /* 0x000fe20005800000 */
[----:B------:R-:W-:Y:S01]  /*3a30*/  IMAD R17, R62, UR4, RZ ;  /* 0x000000043e117c24 */ /* 0x000fe2000f8e02ff */
[----:B------:R-:W-:Y:S01]  /*3a40*/  SEL R70, R8, R18, !P3 ;  /* 0x0000001208467207 */ /* 0x000fe20005800000 */
[----:B------:R-:W-:Y:S01]  /*3a50*/  IMAD R18, R64, UR4, RZ ;  /* 0x0000000440127c24 */ /* 0x000fe2000f8e02ff */
[----:B------:R-:W-:Y:S01]  /*3a60*/  SEL R78, R8, R22, !P3 ;  /* 0x00000016084e7207 */ /* 0x000fe20005800000 */
[----:B------:R-:W-:Y:S01]  /*3a70*/  IMAD R22, R72, UR4, RZ ;  /* 0x0000000448167c24 */ /* 0x000fe2000f8e02ff */
[----:B------:R-:W-:Y:S01]  /*3a80*/  SEL R88, R8, R31, !P3 ;  /* 0x0000001f08587207 */ /* 0x000fe20005800000 */
[----:B---3--:R-:W-:Y:S01]  /*3a90*/  VIADD R11, R11, 0xfffffffd ;  /* 0xfffffffd0b0b7836 */ /* 0x008fe20000000000 */
[----:B------:R-:W-:Y:S01]  /*3aa0*/  LEA.HI.X.SX32 R41, R9, UR5, 0x2, P1 ;  /* 0x0000000509297c11 */ /* 0x000fe200088f16ff */
[----:B------:R-:W-:Y:S01]  /*3ab0*/  ULDC UR5, c[0x0][0x240] ;  /* 0x0000900000057ab9 */ /* 0x000fe20000000800 */
[----:B------:R-:W-:Y:S01]  /*3ac0*/  ISETP.NE.AND P4, PT, R188, RZ, PT ;  /* 0x000000ffbc00720c */ /* 0x000fe20003f85270 */
[----:B------:R-:W3:Y:S01]  /*3ad0*/  LDC R9, c[0x0][0x230] ;  /* 0x00008c00ff097b82 */ /* 0x000ee20000000800 */
[----:B------:R-:W-:Y:S01]  /*3ae0*/  LOP3.LUT R7, RZ, R188, RZ, 0x33, !PT ;  /* 0x000000bcff077212 */ /* 0x000fe200078e33ff */
[----:B------:R-:W-:Y:S01]  /*3af0*/  IMAD R197, R6, 0x25, RZ ;  /* 0x0000002506c57824 */ /* 0x000fe200078e02ff */
[----:B------:R-:W-:Y:S01]  /*3b00*/  SEL R26, R8, R26, !P3 ;  /* 0x0000001a081a7207 */ /* 0x000fe20005800000 */
[----:B------:R-:W-:Y:S01]  /*3b10*/  IMAD R201, R6, 0x26, RZ ;  /* 0x0000002606c97824 */ /* 0x000fe200078e02ff */
[----:B------:R-:W-:Y:S01]  /*3b20*/  SEL R38, R8, R38, !P3 ;  /* 0x0000002608267207 */ /* 0x000fe20005800000 */
[----:B------:R-:W-:Y:S01]  /*3b30*/  IMAD R203, R6, 0x27, RZ ;  /* 0x0000002706cb7824 */ /* 0x000fe200078e02ff */
[----:B------:R-:W-:Y:S01]  /*3b40*/  SEL R46, R8, R46, !P3 ;  /* 0x0000002e082e7207 */ /* 0x000fe20005800000 */
[C---:B------:R-:W-:Y:S01]  /*3b50*/  IMAD R207, R6.reuse, 0x44, RZ ;  /* 0x0000004406cf7824 */ /* 0x040fe200078e02ff */
[-C--:B------:R-:W-:Y:S01]  /*3b60*/  LEA R50, P0, R13, R40.reuse, 0x2 ;  /* 0x000000280d327211 */ /* 0x080fe200078010ff */
[C---:B------:R-:W-:Y:S01]  /*3b70*/  IMAD R209, R6.reuse, 0x45, RZ ;  /* 0x0000004506d17824 */ /* 0x040fe200078e02ff */
[----:B------:R-:W-:Y:S01]  /*3b80*/  LEA R28, P1, R15, R40, 0x2 ;  /* 0x000000280f1c7211 */ /* 0x000fe200078210ff */
[----:B------:R-:W-:Y:S01]  /*3b90*/  IMAD R213, R6, 0x46, RZ ;  /* 0x0000004606d57824 */ /* 0x000fe200078e02ff */
[----:B------:R-:W-:Y:S01]  /*3ba0*/  SEL R74, R8, R20, !P3 ;  /* 0x00000014084a7207 */ /* 0x000fe20005800000 */
[----:B------:R-:W-:Y:S01]  /*3bb0*/  IMAD R20, R68, UR4, RZ ;  /* 0x0000000444147c24 */ /* 0x000fe2000f8e02ff */
[----:B------:R-:W-:Y:S01]  /*3bc0*/  SEL R76, R8, R21, !P3 ;  /* 0x00000015084c7207 */ /* 0x000fe20005800000 */
[----:B------:R-:W-:Y:S01]  /*3bd0*/  IMAD R21, R70, UR4, RZ ;  /* 0x0000000446157c24 */ /* 0x000fe2000f8e02ff */
[C---:B------:R-:W-:Y:S01]  /*3be0*/  SEL R98, R8.reuse, R36, !P3 ;  /* 0x0000002408627207 */ /* 0x040fe20005800000 */
        /* <DEDUP_REMOVED lines=17> */
[C---:B------:R-:W-:Y:S01]  /*3d00*/  SEL R94, R8.reuse, R34, !P3 ;  /* 0x00000022085e7207 */ /* 0x040fe20005800000 */
[----:B------:R-:W-:Y:S01]  /*3d10*/  IMAD R34, R27, UR8, RZ ;  /* 0x000000081b227c24 */ /* 0x000fe2000f8e02ff */
[----:B------:R-:W-:Y:S01]  /*3d20*/  SEL R99, R8, R37, !P3 ;  /* 0x0000002508637207 */ /* 0x000fe20005800000 */
[----:B------:R-:W-:Y:S01]  /*3d30*/  IMAD R32, R84, UR6, RZ ;  /* 0x0000000654207c24 */ /* 0x000fe2000f8e02ff */
[----:B------:R-:W-:Y:S01]  /*3d40*/  SEL R39, R8, R39, !P3 ;  /* 0x0000002708277207 */ /* 0x000fe20005800000 */
[----:B------:R-:W-:Y:S01]  /*3d50*/  IMAD R37, R86, UR11, RZ ;  /* 0x0000000b56257c24 */ /* 0x000fe2000f8e02ff */
[C---:B------:R-:W-:Y:S01]  /*3d60*/  SEL R42, R8.reuse, R42, !P3 ;  /* 0x0000002a082a7207 */ /* 0x040fe20005800000 */
[----:B------:R-:W4:Y:S01]  /*3d70*/  LDC R10, c[0x0][0x230] ;  /* 0x00008c00ff0a7b82 */ /* 0x000f220000000800 */
[C---:B------:R-:W-:Y:S01]  /*3d80*/  SEL R43, R8.reuse, R43, !P3 ;  /* 0x0000002b082b7207 */ /* 0x040fe20005800000 */
        /* <DEDUP_REMOVED lines=57> */
[-C--:B------:R-:W-:Y:S01]  /*4120*/  LEA.HI.X.SX32 R51, R13, R41.reuse, 0x2, P0 ;  /* 0x000000290d337211 */ /* 0x080fe200000f16ff */
[----:B------:R-:W-:Y:S01]  /*4130*/  IMAD R145, R145, UR43, RZ ;  /* 0x0000002b91917c24 */ /* 0x000fe2000f8e02ff */
[-C--:B------:R-:W-:Y:S01]  /*4140*/  LEA.HI.X.SX32 R29, R15, R41.reuse, 0x2, P1 ;  /* 0x000000290f1d7211 */ /* 0x080fe200008f16ff */
[----:B------:R-:W-:Y:S01]  /*4150*/  IMAD R147, R147, UR45, RZ ;  /* 0x0000002d93937c24 */ /* 0x000fe2000f8e02ff */
[----:B------:R-:W-:Y:S01]  /*4160*/  SEL R7, R7, R54, !P4 ;  /* 0x0000003607077207 */ /* 0x000fe20006000000 */
[----:B------:R-:W-:Y:S01]  /*4170*/  IMAD R54, R99, UR18, RZ ;  /* 0x0000001263367c24 */ /* 0x000fe2000f8e02ff */
[-C--:B------:R-:W-:Y:S01]  /*4180*/  LEA R70, P0, R14, R40.reuse, 0x2 ;  /* 0x000000280e467211 */ /* 0x080fe200078010ff */
[----:B------:R-:W-:Y:S01]  /*4190*/  IMAD R143, R143, UR41, RZ ;  /* 0x000000298f8f7c24 */ /* 0x000fe2000f8e02ff */
[-C--:B------:R-:W-:Y:S01]  /*41a0*/  LEA R88, P1, R22, R40.reuse, 0x2 ;  /* 0x0000002816587211 */ /* 0x080fe200078210ff */
[----:B------:R-:W-:Y:S01]  /*41b0*/  IMAD R146, R146, UR44, RZ ;  /* 0x0000002c92927c24 */ /* 0x000fe2000f8e02ff */
[-C--:B------:R-:W-:Y:S01]  /*41c0*/  LEA R26, P2, R16, R40.reuse, 0x2 ;  /* 0x00000028101a7211 */ /* 0x080fe200078410ff */
[----:B------:R-:W-:Y:S01]  /*41d0*/  IMAD R148, R148, UR46, RZ ;  /* 0x0000002e94947c24 */ /* 0x000fe2000f8e02ff */
[-C--:B------:R-:W-:Y:S01]  /*41e0*/  LEA R38, P3, R17, R40.reuse, 0x2 ;  /* 0x0000002811267211 */ /* 0x080fe200078610ff */
[----:B------:R-:W2:Y:S01]  /*41f0*/  S2UR UR4, SR_CgaCtaId ;  /* 0x00000000000479c3 */ /* 0x000ea20000008800 */
[-C--:B------:R-:W-:Y:S01]  /*4200*/  LEA R46, P4, R18, R40.reuse, 0x2 ;  /* 0x00000028122e7211 */ /* 0x080fe200078810ff */
[----:B------:R-:W-:Y:S01]  /*4210*/  IMAD R154, R154, UR52, RZ ;  /* 0x000000349a9a7c24 */ /* 0x000fe2000f8e02ff */
[-C--:B------:R-:W-:Y:S01]  /*4220*/  LEA R12, P5, R19, R40.reuse, 0x2 ;  /* 0x00000028130c7211 */ /* 0x080fe200078a10ff */
[----:B------:R-:W-:Y:S01]  /*4230*/  IMAD R150, R150, UR48, RZ ;  /* 0x0000003096967c24 */ /* 0x000fe2000f8e02ff */
[-C--:B------:R-:W-:Y:S01]  /*4240*/  LEA R42, P6, R20, R40.reuse, 0x2 ;  /* 0x00000028142a7211 */ /* 0x080fe200078c10ff */
[----:B------:R-:W-:Y:S01]  /*4250*/  IMAD R152, R152, UR50, RZ ;  /* 0x0000003298987c24 */ /* 0x000fe2000f8e02ff */
[-C--:B------:R-:W-:Y:S01]  /*4260*/  LEA.HI.X.SX32 R71, R14, R41.reuse, 0x2, P0 ;  /* 0x000000290e477211 */ /* 0x080fe200000f16ff */
[----:B------:R-:W-:Y:S01]  /*4270*/  IMAD R153, R153, UR51, RZ ;  /* 0x0000003399997c24 */ /* 0x000fe2000f8e02ff */
[-C--:B------:R-:W-:Y:S01]  /*4280*/  LEA.HI.X.SX32 R89, R22, R41.reuse, 0x2, P1 ;  /* 0x0000002916597211 */ /* 0x080fe200008f16ff */
[----:B------:R-:W-:Y:S01]  /*4290*/  IMAD R155, R155, UR53, RZ ;  /* 0x000000359b9b7c24 */ /* 0x000fe2000f8e02ff */
[-C--:B------:R-:W-:Y:S01]  /*42a0*/  LEA R74, P0, R21, R40.reuse, 0x2 ;  /* 0x00000028154a7211 */ /* 0x080fe200078010ff */
[----:B---3--:R-:W-:Y:S01]  /*42b0*/  VIADD R9, R9, 0xffffffdf ;  /* 0xffffffdf09097836 */ /* 0x008fe20000000000 */
[-C--:B------:R-:W-:Y:S01]  /*42c0*/  LEA.HI.X.SX32 R27, R16, R41.reuse, 0x2, P2 ;  /* 0x00000029101b7211 */ /* 0x080fe200010f16ff */
[----:B------:R-:W-:Y:S01]  /*42d0*/  ULDC UR5, c[0x0][0x234] ;  /* 0x00008d0000057ab9 */ /* 0x000fe20000000800 */
[-C--:B------:R-:W-:Y:S01]  /*42e0*/  LEA.HI.X.SX32 R39, R17, R41.reuse, 0x2, P3 ;  /* 0x0000002911277211 */ /* 0x080fe200018f16ff */
[----:B------:R-:W-:Y:S01]  /*42f0*/  IMAD R8, R8, UR5, RZ ;  /* 0x0000000508087c24 */ /* 0x000fe2000f8e02ff */
[-C--:B------:R-:W-:Y:S01]  /*4300*/  LEA.HI.X.SX32 R47, R18, R41.reuse, 0x2, P4 ;  /* 0x00000029122f7211 */ /* 0x080fe200020f16ff */
[----:B------:R-:W-:Y:S01]  /*4310*/  ULDC.64 UR6, c[0x0][0x210] ;  /* 0x0000840000067ab9 */ /* 0x000fe20000000a00 */
[-C--:B------:R-:W-:Y:S01]  /*4320*/  LEA R110, P1, R33, R40.reuse, 0x2 ;  /* 0x00000028216e7211 */ /* 0x080fe200078210ff */
[----:B----4-:R-:W-:Y:S01]  /*4330*/  VIADD R10, R10, 0xfffffffc ;  /* 0xfffffffc0a0a7836 */ /* 0x010fe20000000000 */
[-C--:B------:R-:W-:Y:S01]  /*4340*/  LEA R102, P2, R23, R40.reuse, 0x2 ;  /* 0x0000002817667211 */ /* 0x080fe200078410ff */
[----:B------:R-:W-:Y:S01]  /*4350*/  IMAD R7, R7, UR5, RZ ;  /* 0x0000000507077c24 */ /* 0x000fe2000f8e02ff */
[-C--:B------:R-:W-:Y:S01]  /*4360*/  LEA R134, P3, R24, R40.reuse, 0x2 ;  /* 0x0000002818867211 */ /* 0x080fe200078610ff */
[C---:B------:R-:W-:Y:S01]  /*4370*/  IMAD R218, R6.reuse, 0x64, RZ ;  /* 0x0000006406da7824 */ /* 0x040fe200078e02ff */
[-C--:B------:R-:W-:Y:S01]  /*4380*/  LEA R122, P4, R25, R40.reuse, 0x2 ;  /* 0x00000028197a7211 */ /* 0x080fe200078810ff */
[C---:B------:R-:W-:Y:S01]  /*4390*/  IMAD R222, R6.reuse, 0x65, RZ ;  /* 0x0000006506de7824 */ /* 0x040fe200078e02ff */
[-C--:B------:R-:W-:Y:S01]  /*43a0*/  LEA.HI.X.SX32 R13, R19, R41.reuse, 0x2, P5 ;  /* 0x00000029130d7211 */ /* 0x080fe200028f16ff */
[----:B------:R-:W-:Y:S01]  /*43b0*/  IMAD R226, R6, 0x66, RZ ;  /* 0x0000006606e27824 */ /* 0x000fe200078e02ff */
[-C--:B------:R-:W-:Y:S01]  /*43c0*/  LEA R108, P5, R30, R40.reuse, 0x2 ;  /* 0x000000281e6c7211 */ /* 0x080fe200078a10ff */
[----:B------:R-:W-:Y:S01]  /*43d0*/  IMAD R230, R6, 0x67, RZ ;  /* 0x0000006706e67824 */ /* 0x000fe200078e02ff */
[----:B------:R-:W-:Y:S01]  /*43e0*/  LEA.HI.X.SX32 R43, R20, R41, 0x2, P6 ;  /* 0x00000029142b7211 */ /* 0x000fe200030f16ff */
[----:B------:R3:W-:Y:S01]  /*43f0*/  STL.64 [R1+0xcc8], R12 ;  /* 0x000cc80c01007387 */ /* 0x0007e20000100a00 */
[----:B------:R-:W-:-:S02]  /*4400*/  LEA R132, P6, R31, R40, 0x2 ;  /* 0x000000281f847211 */ /* 0x000fc400078c10ff */
[-C--:B------:R-:W-:Y:S02]  /*4410*/  LEA.HI.X.SX32 R75, R21, R41.reuse, 0x2, P0 ;  /* 0x00000029154b7211 */ /* 0x080fe400000f16ff */
[-C--:B------:R-:W-:Y:S02]  /*4420*/  LEA.HI.X.SX32 R111, R33, R41.reuse, 0x2, P1 ;  /* 0x00000029216f7211 */ /* 0x080fe400008f16ff */
[----:B------:R-:W-:Y:S02]  /*4430*/  LEA R66, P0, R32, R40, 0x2 ;  /* 0x0000002820427211 */ /* 0x000fe400078010ff */
[-C--:B------:R-:W-:Y:S02]  /*4440*/  LEA.HI.X.SX32 R103, R23, R41.reuse, 0x2, P2 ;  /* 0x0000002917677211 */ /* 0x080fe400010f16ff */
[-C--:B------:R-:W-:Y:S02]  /*4450*/  LEA.HI.X.SX32 R135, R24, R41.reuse, 0x2, P3 ;  /* 0x0000002918877211 */ /* 0x080fe400018f16ff */
[----:B------:R-:W-:-:S02]  /*4460*/  LEA.HI.X.SX32 R123, R25, R41, 0x2, P4 ;  /* 0x00000029197b7211 */ /* 0x000fc400020f16ff */
[-C--:B------:R-:W-:Y:S02]  /*4470*/  LEA R124, P1, R48, R40.reuse, 0x2 ;  /* 0x00000028307c7211 */ /* 0x080fe400078210ff */
[-C--:B------:R-:W-:Y:S02]  /*4480*/  LEA R16, P2, R34, R40.reuse, 0x2 ;  /* 0x0000002822107211 */ /* 0x080fe400078410ff */
[-C--:B------:R-:W-:Y:S02]  /*4490*/  LEA R76, P3, R35, R40.reuse, 0x2 ;  /* 0x00000028234c7211 */ /* 0x080fe400078610ff */
[-C--:B------:R-:W-:Y:S02]  /*44a0*/  LEA R98, P4, R36, R40.reuse, 0x2 ;  /* 0x0000002824627211 */ /* 0x080fe400078810ff */
[----:B------:R-:W-:Y:S02]  /*44b0*/  LEA.HI.X.SX32 R109, R30, R41, 0x2, P5 ;  /* 0x000000291e6d7211 */ /* 0x000fe400028f16ff */
[----:B------:R-:W-:-:S02]  /*44c0*/  LEA R86, P5, R37, R40, 0x2 ;  /* 0x0000002825567211 */ /* 0x000fc400078a10ff */
[-C--:B------:R-:W-:Y:S02]  /*44d0*/  LEA.HI.X.SX32 R133, R31, R41.reuse, 0x2, P6 ;  /* 0x000000291f857211 */ /* 0x080fe400030f16ff */
[-C--:B------:R-:W-:Y:S02]  /*44e0*/  LEA R58, P6, R44, R40.reuse, 0x2 ;  /* 0x000000282c3a7211 */ /* 0x080fe400078c10ff */
[-C--:B------:R-:W-:Y:S02]  /*44f0*/  LEA.HI.X.SX32 R67, R32, R41.reuse, 0x2, P0 ;  /* 0x0000002920437211 */ /* 0x080fe400000f16ff */
[-C--:B------:R-:W-:Y:S02]  /*4500*/  LEA.HI.X.SX32 R125, R48, R41.reuse, 0x2, P1 ;  /* 0x00000029307d7211 */ /* 0x080fe400008f16ff */
[----:B------:R-:W-:Y:S02]  /*4510*/  LEA R24, P0, R45, R40, 0x2 ;  /* 0x000000282d187211 */ /* 0x000fe400078010ff */
[----:B------:R-:W-:-:S02]  /*4520*/  LEA.HI.X.SX32 R17, R34, R41, 0x2, P2 ;  /* 0x0000002922117211 */ /* 0x000fc400010f16ff */
[-C--:B------:R-:W-:Y:S02]  /*4530*/  LEA.HI.X.SX32 R77, R35, R41.reuse, 0x2, P3 ;  /* 0x00000029234d7211 */ /* 0x080fe400018f16ff */
[----:B------:R-:W-:Y:S02]  /*4540*/  LEA.HI.X.SX32 R99, R36, R41, 0x2, P4 ;  /* 0x0000002924637211 */ /* 0x000fe400020f16ff */
[-C--:B------:R-:W-:Y:S02]  /*4550*/  LEA R136, P1, R57, R40.reuse, 0x2 ;  /* 0x0000002839887211 */ /* 0x080fe400078210ff */
[-C--:B------:R-:W-:Y:S02]  /*4560*/  LEA R78, P2, R49, R40.reuse, 0x2 ;  /* 0x00000028314e7211 */ /* 0x080fe400078410ff */
[-C--:B------:R-:W-:Y:S02]  /*4570*/  LEA R92, P3, R52, R40.reuse, 0x2 ;  /* 0x00000028345c7211 */ /* 0x080fe400078610ff */
[----:B------:R-:W-:-:S02]  /*4580*/  LEA R128, P4, R53, R40, 0x2 ;  /* 0x0000002835807211 */ /* 0x000fc400078810ff */
[-C--:B------:R-:W-:Y:S02]  /*4590*/  LEA.HI.X.SX32 R87, R37, R41.reuse, 0x2, P5 ;  /* 0x0000002925577211 */ /* 0x080fe400028f16ff */
[-C--:B------:R-:W-:Y:S02]  /*45a0*/  LEA R118, P5, R54, R40.reuse, 0x2 ;  /* 0x0000002836767211 */ /* 0x080fe400078a10ff */
[-C--:B------:R-:W-:Y:S02]  /*45b0*/  LEA.HI.X.SX32 R59, R44, R41.reuse, 0x2, P6 ;  /* 0x000000292c3b7211 */ /* 0x080fe400030f16ff */
[----:B------:R-:W-:Y:S02]  /*45c0*/  LEA R138, P6, R55, R40, 0x2 ;  /* 0x00000028378a7211 */ /* 0x000fe400078c10ff */
[-C--:B------:R-:W-:Y:S02]  /*45d0*/  LEA.HI.X.SX32 R25, R45, R41.reuse, 0x2, P0 ;  /* 0x000000292d197211 */ /* 0x080fe400000f16ff */
[----:B------:R-:W-:-:S02]  /*45e0*/  LEA.HI.X.SX32 R137, R57, R41, 0x2, P1 ;  /* 0x0000002939897211 */ /* 0x000fc400008f16ff */
[-C--:B------:R-:W-:Y:S02]  /*45f0*/  LEA R94, P0, R56, R40.reuse, 0x2 ;  /* 0x00000028385e7211 */ /* 0x080fe400078010ff */
[-C--:B------:R-:W-:Y:S02]  /*4600*/  LEA.HI.X.SX32 R79, R49, R41.reuse, 0x2, P2 ;  /* 0x00000029314f7211 */ /* 0x080fe400010f16ff */
[-C--:B------:R-:W-:Y:S02]  /*4610*/  LEA.HI.X.SX32 R93, R52, R41.reuse, 0x2, P3 ;  /* 0x00000029345d7211 */ /* 0x080fe400018f16ff */
[----:B------:R-:W-:Y:S02]  /*4620*/  LEA.HI.X.SX32 R129, R53, R41, 0x2, P4 ;  /* 0x0000002935817211 */ /* 0x000fe400020f16ff */
[-C--:B------:R-:W-:Y:S02]  /*4630*/  LEA R48, P1, R81, R40.reuse, 0x2 ;  /* 0x0000002851307211 */ /* 0x080fe400078210ff */
[----:B------:R-:W-:-:S02]  /*4640*/  LEA R64, P2, R61, R40, 0x2 ;  /* 0x000000283d407211 */ /* 0x000fc400078410ff */
[-C--:B------:R-:W-:Y:S02]  /*4650*/  LEA R104, P3, R62, R40.reuse, 0x2 ;  /* 0x000000283e687211 */ /* 0x080fe400078610ff */
[-C--:B------:R-:W-:Y:S02]  /*4660*/  LEA R82, P4, R63, R40.reuse, 0x2 ;  /* 0x000000283f527211 */ /* 0x080fe400078810ff */
[-C--:B------:R-:W-:Y:S02]  /*4670*/  LEA.HI.X.SX32 R119, R54, R41.reuse, 0x2, P5 ;  /* 0x0000002936777211 */ /* 0x080fe400028f16ff */
[-C--:B------:R-:W-:Y:S02]  /*4680*/  LEA R106, P5, R68, R40.reuse, 0x2 ;  /* 0x00000028446a7211 */ /* 0x080fe400078a10ff */
[----:B------:R-:W-:Y:S02]  /*4690*/  LEA.HI.X.SX32 R139, R55, R41, 0x2, P6 ;  /* 0x00000029378b7211 */ /* 0x000fe400030f16ff */
        /* <DEDUP_REMOVED lines=14> */
[----:B------:R-:W-:Y:S02]  /*4780*/  LEA R114, P6, R100, R40, 0x2 ;  /* 0x0000002864727211 */ /* 0x000fe400078c10ff */
[-C--:B------:R-:W-:Y:S02]  /*4790*/  LEA.HI.X.SX32 R61, R73, R41.reuse, 0x2, P0 ;  /* 0x00000029493d7211 */ /* 0x080fe400000f16ff */
[-C--:B------:R-:W-:Y:S02]  /*47a0*/  LEA.HI.X.SX32 R57, R112, R41.reuse, 0x2, P1 ;  /* 0x0000002970397211 */ /* 0x080fe400008f16ff */
[-C--:B------:R-:W-:Y:S02]  /*47b0*/  LEA.HI.X.SX32 R73, R84, R41.reuse, 0x2, P2 ;  /* 0x0000002954497211 */ /* 0x080fe400010f16ff */
[----:B------:R-:W-:-:S02]  /*47c0*/  LEA.HI.X.SX32 R127, R85, R41, 0x2, P3 ;  /* 0x00000029557f7211 */ /* 0x000fc400018f16ff */
[-C--:B------:R-:W-:Y:S02]  /*47d0*/  LEA.HI.X.SX32 R81, R91, R41.reuse, 0x2, P4 ;  /* 0x000000295b517211 */ /* 0x080fe400020f16ff */
[-C--:B------:R-:W-:Y:S02]  /*47e0*/  LEA R18, P1, R144, R40.reuse, 0x2 ;  /* 0x0000002890127211 */ /* 0x080fe400078210ff */
[-C--:B------:R-:W-:Y:S02]  /*47f0*/  LEA R90, P2, R113, R40.reuse, 0x2 ;  /* 0x00000028715a7211 */ /* 0x080fe400078410ff */
[-C--:B------:R-:W-:Y:S02]  /*4800*/  LEA R36, P3, R116, R40.reuse, 0x2 ;  /* 0x0000002874247211 */ /* 0x080fe400078610ff */
[----:B------:R-:W-:Y:S02]  /*4810*/  LEA R20, P4, R117, R40, 0x2 ;  /* 0x0000002875147211 */ /* 0x000fe400078810ff */
[----:B------:R-:W-:-:S02]  /*4820*/  LEA.HI.X.SX32 R97, R97, R41, 0x2, P5 ;  /* 0x0000002961617211 */ /* 0x000fc400028f16ff */
[-C--:B------:R-:W-:Y:S02]  /*4830*/  LEA R130, P0, R101, R40.reuse, 0x2 ;  /* 0x0000002865827211 */ /* 0x080fe400078010ff */
[-C--:B------:R-:W-:Y:S02]  /*4840*/  LEA R54, P5, R141, R40.reuse, 0x2 ;  /* 0x000000288d367211 */ /* 0x080fe400078a10ff */
[-C--:B------:R-:W-:Y:S02]  /*4850*/  LEA.HI.X.SX32 R115, R100, R41.reuse, 0x2, P6 ;  /* 0x0000002964737211 */ /* 0x080fe400030f16ff */
[----:B------:R-:W-:Y:S02]  /*4860*/  LEA R140, P6, R142, R40, 0x2 ;  /* 0x000000288e8c7211 */ /* 0x000fe400078c10ff */
[-C--:B------:R-:W-:Y:S02]  /*4870*/  LEA.HI.X.SX32 R19, R144, R41.reuse, 0x2, P1 ;  /* 0x0000002990137211 */ /* 0x080fe400008f16ff */
[-C--:B------:R-:W-:Y:S01]  /*4880*/  LEA.HI.X.SX32 R91, R113, R41.reuse, 0x2, P2 ;  /* 0x00000029715b7211 */ /* 0x080fe200010f16ff */
[----:B------:R-:W4:Y:S01]  /*4890*/  LDC R144, c[0x0][0x230] ;  /* 0x00008c00ff907b82 */ /* 0x000f220000000800 */
[----:B------:R-:W-:-:S02]  /*48a0*/  LEA.HI.X.SX32 R37, R116, R41, 0x2, P3 ;  /* 0x0000002974257211 */ /* 0x000fc400018f16ff */
[-C--:B------:R-:W-:Y:S02]  /*48b0*/  LEA.HI.X.SX32 R21, R117, R41.reuse, 0x2, P4 ;  /* 0x0000002975157211 */ /* 0x080fe400020f16ff */
[-C--:B------:R-:W-:Y:S02]  /*48c0*/  LEA R112, P1, R151, R40.reuse, 0x2 ;  /* 0x0000002897707211 */ /* 0x080fe400078210ff */
[-C--:B------:R-:W-:Y:S02]  /*48d0*/  LEA R30, P2, R145, R40.reuse, 0x2 ;  /* 0x00000028911e7211 */ /* 0x080fe400078410ff */
[----:B------:R-:W-:Y:S02]  /*48e0*/  LEA R116, P4, R147, R40, 0x2 ;  /* 0x0000002893747211 */ /* 0x000fe400078810ff */
[-C--:B------:R-:W-:Y:S02]  /*48f0*/  LEA.HI.X.SX32 R131, R101, R41.reuse, 0x2, P0 ;  /* 0x0000002965837211 */ /* 0x080fe400000f16ff */
[----:B------:R-:W-:-:S02]  /*4900*/  LEA.HI.X.SX32 R55, R141, R41, 0x2, P5 ;  /* 0x000000298d377211 */ /* 0x000fc400028f16ff */
[-C--:B------:R-:W-:Y:S02]  /*4910*/  LEA R68, P0, R143, R40.reuse, 0x2 ;  /* 0x000000288f447211 */ /* 0x080fe400078010ff */
[-C--:B------:R-:W-:Y:S02]  /*4920*/  LEA R52, P3, R146, R40.reuse, 0x2 ;  /* 0x0000002892347211 */ /* 0x080fe400078610ff */
[-C--:B------:R-:W-:Y:S02]  /*4930*/  LEA R44, P5, R148, R40.reuse, 0x2 ;  /* 0x00000028942c7211 */ /* 0x080fe400078a10ff */
[-C--:B------:R-:W-:Y:S02]  /*4940*/  LEA.HI.X.SX32 R141, R142, R41.reuse, 0x2, P6 ;  /* 0x000000298e8d7211 */ /* 0x080fe400030f16ff */
[----:B------:R-:W-:Y:S02]  /*4950*/  LEA R84, P6, R149, R40, 0x2 ;  /* 0x0000002895547211 */ /* 0x000fe400078c10ff */
[-C--:B------:R-:W-:Y:S01]  /*4960*/  LEA.HI.X.SX32 R113, R151, R41.reuse, 0x2, P1 ;  /* 0x0000002997717211 */ /* 0x080fe200008f16ff */
[----:B------:R-:W-:Y:S01]  /*4970*/  IMAD R151, R6, 0x23, RZ ;  /* 0x0000002306977824 */ /* 0x000fe200078e02ff */
[----:B------:R-:W-:-:S02]  /*4980*/  LEA.HI.X.SX32 R31, R145, R41, 0x2, P2 ;  /* 0x00000029911f7211 */ /* 0x000fc400010f16ff */
[-C--:B------:R-:W-:Y:S01]  /*4990*/  LEA.HI.X.SX32 R117, R147, R41.reuse, 0x2, P4 ;  /* 0x0000002993757211 */ /* 0x080fe200020f16ff */
[----:B------:R-:W1:Y:S01]  /*49a0*/  LDC R145, c[0x0][0x230] ;  /* 0x00008c00ff917b82 */ /* 0x000e620000000800 */
[----:B------:R-:W-:Y:S01]  /*49b0*/  ISETP.GE.U32.AND P1, PT, R120, 0x7fffff7f, PT ;  /* 0x7fffff7f7800780c */ /* 0x000fe20003f26070 */
[----:B------:R-:W-:Y:S01]  /*49c0*/  IMAD R147, R6, 0x21, RZ ;  /* 0x0000002106937824 */ /* 0x000fe200078e02ff */
[----:B------:R-:W-:Y:S02]  /*49d0*/  LEA R32, P4, R154, R40, 0x2 ;  /* 0x000000289a207211 */ /* 0x000fe400078810ff */
[-C--:B------:R-:W-:Y:S02]  /*49e0*/  LEA.HI.X.SX32 R69, R143, R41.reuse, 0x2, P0 ;  /* 0x000000298f457211 */ /* 0x080fe400000f16ff */
[-C--:B------:R-:W-:Y:S01]  /*49f0*/  LEA.HI.X.SX32 R53, R146, R41.reuse, 0x2, P3 ;  /* 0x0000002992357211 */ /* 0x080fe200018f16ff */
[----:B------:R-:W3:Y:S01]  /*4a00*/  LDC R120, c[0x0][0x230] ;  /* 0x00008c00ff787b82 */ /* 0x000ee20000000800 */
[----:B------:R-:W-:-:S02]  /*4a10*/  LEA.HI.X.SX32 R45, R148, R41, 0x2, P5 ;  /* 0x00000029942d7211 */ /* 0x000fc400028f16ff */
[-C--:B------:R-:W-:Y:S02]  /*4a20*/  LEA R100, P0, R150, R40.reuse, 0x2 ;  /* 0x0000002896647211 */ /* 0x080fe400078010ff */
[-C--:B------:R-:W-:Y:S02]  /*4a30*/  LEA R22, P2, R152, R40.reuse, 0x2 ;  /* 0x0000002898167211 */ /* 0x080fe400078410ff */
[-C--:B------:R-:W-:Y:S02]  /*4a40*/  LEA R34, P3, R153, R40.reuse, 0x2 ;  /* 0x0000002899227211 */ /* 0x080fe400078610ff */
[-C--:B------:R-:W-:Y:S02]  /*4a50*/  LEA R62, P5, R155, R40.reuse, 0x2 ;  /* 0x000000289b3e7211 */ /* 0x080fe400078a10ff */
[----:B------:R-:W-:Y:S01]  /*4a60*/  LEA.HI.X.SX32 R85, R149, R41, 0x2, P6 ;  /* 0x0000002995557211 */ /* 0x000fe200030f16ff */
[----:B------:R-:W-:Y:S01]  /*4a70*/  IMAD R149, R6, 0x22, RZ ;  /* 0x0000002206957824 */ /* 0x000fe200078e02ff */
[----:B------:R-:W-:-:S02]  /*4a80*/  LEA R40, P6, R156, R40, 0x2 ;  /* 0x000000289c287211 */ /* 0x000fc400078c10ff */
[-C--:B------:R-:W-:Y:S02]  /*4a90*/  LEA.HI.X.SX32 R33, R154, R41.reuse, 0x2, P4 ;  /* 0x000000299a217211 */ /* 0x080fe400020f16ff */
[----:B------:R-:W-:Y:S02]  /*4aa0*/  ISETP.GE.U32.AND P4, PT, R9, 0x7fffff60, PT ;  /* 0x7fffff600900780c */ /* 0x000fe40003f86070 */
[-C--:B------:R-:W-:Y:S01]  /*4ab0*/  LEA.HI.X.SX32 R101, R150, R41.reuse, 0x2, P0 ;  /* 0x0000002996657211 */ /* 0x080fe200000f16ff */
[----:B------:R-:W3:Y:S01]  /*4ac0*/  LDC R9, c[0x0][0x230] ;  /* 0x00008c00ff097b82 */ /* 0x000ee20000000800 */
[-C--:B------:R-:W-:Y:S02]  /*4ad0*/  LEA.HI.X.SX32 R23, R152, R41.reuse, 0x2, P2 ;  /* 0x0000002998177211 */ /* 0x080fe400010f16ff */
[-C--:B------:R-:W-:Y:S02]  /*4ae0*/  LEA.HI.X.SX32 R35, R153, R41.reuse, 0x2, P3 ;  /* 0x0000002999237211 */ /* 0x080fe400018f16ff */
[-C--:B------:R-:W-:Y:S01]  /*4af0*/  LEA.HI.X.SX32 R63, R155, R41.reuse, 0x2, P5 ;  /* 0x000000299b3f7211 */ /* 0x080fe200028f16ff */
[----:B------:R-:W-:Y:S01]  /*4b00*/  IMAD.SHL.U32 R155, R6, 0x40, RZ ;  /* 0x00000040069b7824 */ /* 0x000fe200078e00ff */
[----:B------:R-:W-:-:S02]  /*4b10*/  LEA.HI.X.SX32 R41, R156, R41, 0x2, P6 ;  /* 0x000000299c297211 */ /* 0x000fc400030f16ff */
[----:B------:R-:W-:Y:S02]  /*4b20*/  LEA R156, P5, R8, UR6, 0x2 ;  /* 0x00000006089c7c11 */ /* 0x000fe4000f8a10ff */
[----:B------:R-:W-:Y:S02]  /*4b30*/  ISETP.GE.U32.AND P3, PT, R10, 0x7fffff7d, PT ;  /* 0x7fffff7d0a00780c */ /* 0x000fe40003f66070 */
[----:B------:R-:W-:Y:S01]  /*4b40*/  LEA.HI.X.SX32 R157, R8, UR7, 0x2, P5 ;  /* 0x00000007089d7c11 */ /* 0x000fe2000a8f16ff */
[----:B------:R-:W3:Y:S01]  /*4b50*/  LDC R10, c[0x0][0x230] ;  /* 0x00008c00ff0a7b82 */ /* 0x000ee20000000800 */
[----:B------:R-:W-:Y:S01]  /*4b60*/  LEA R142, P5, R7, UR6, 0x2 ;  /* 0x00000006078e7c11 */ /* 0x000fe2000f8a10ff */
[----:B------:R-:W-:Y:S01]  /*4b70*/  UMOV UR6, 0x400 ;  /* 0x0000040000067882 */ /* 0x000fe20000000000 */
[----:B------:R-:W-:Y:S01]  /*4b80*/  ISETP.GE.U32.AND P0, PT, R121, 0x7fffff80, PT ;  /* 0x7fffff807900780c */ /* 0x000fe20003f06070 */
[----:B--2---:R-:W-:Y:S01]  /*4b90*/  ULEA UR6, UR4, UR6, 0x18 ;  /* 0x0000000604067291 */ /* 0x004fe2000f8ec03f */
[----:B------:R-:W-:Y:S01]  /*4ba0*/  LEA.HI.X.SX32 R143, R7, UR7, 0x2, P5 ;  /* 0x00000007078f7c11 */ /* 0x000fe2000a8f16ff */
[----:B----4-:R-:W-:Y:S01]  /*4bb0*/  VIADD R7, R144, 0xffffffde ;  /* 0xffffffde90077836 */ /* 0x010fe20000000000 */
[----:B------:R-:W-:Y:S01]  /*4bc0*/  ISETP.GE.U32.AND P2, PT, R11, 0x7fffff7e, PT ;  /* 0x7fffff7e0b00780c */ /* 0x000fe20003f46070 */
[----:B-1----:R-:W-:Y:S01]  /*4bd0*/  VIADD R8, R145, 0xffffffdd ;  /* 0xffffffdd91087836 */ /* 0x002fe20000000000 */
[----:B------:R-:W-:Y:S01]  /*4be0*/  ULDC.64 UR4, c[0x0][0x208] ;  /* 0x0000820000047ab9 */ /* 0x000fe20000000a00 */
[----:B------:R-:W-:Y:S01]  /*4bf0*/  IADD3 R249, R4, UR6, RZ ;  /* 0x0000000604f97c10 */ /* 0x000fe2000fffe0ff */
[----:B------:R-:W1:Y:S01]  /*4c00*/  LDC R11, c[0x0][0x230] ;  /* 0x00008c00ff0b7b82 */ /* 0x000e620000000800 */
[----:B------:R-:W-:Y:S01]  /*4c10*/  ISETP.GE.U32.AND P5, PT, R7, 0x7fffff5f, PT ;  /* 0x7fffff5f0700780c */ /* 0x000fe20003fa6070 */
[----:B---3--:R-:W-:Y:S01]  /*4c20*/  VIADD R7, R120, 0xffffffdc ;  /* 0xffffffdc78077836 */ /* 0x008fe20000000000 */
[----:B------:R-:W-:Y:S01]  /*4c30*/  ISETP.GE.U32.AND P6, PT, R8, 0x7fffff5e, PT ;  /* 0x7fffff5e0800780c */ /* 0x000fe20003fc6070 */
[----:B------:R-:W-:Y:S01]  /*4c40*/  IMAD.WIDE R160, R6, 0x4, R156 ;  /* 0x0000000406a07825 */ /* 0x000fe200078e029c */
[----:B------:R-:W-:Y:S01]  /*4c50*/  @!PT LDS RZ, [RZ] ;  /* 0x00000000fffff984 */ /* 0x000fe20000000800 */
[----:B------:R-:W-:Y:S01]  /*4c60*/  @!PT LDS RZ, [RZ] ;  /* 0x00000000fffff984 */ /* 0x000fe20000000800 */
[----:B------:R-:W-:Y:S01]  /*4c70*/  @!PT LDS RZ, [RZ] ;  /* 0x00000000fffff984 */ /* 0x000fe20000000800 */
[----:B------:R-:W-:Y:S01]  /*4c80*/  LDGSTS.E [R249], desc[UR4][R156.64], !P0 ;  /* 0x000000009cf97fae */ /* 0x000fe2000c121844 */
[----:B------:R-:W-:Y:S01]  /*4c90*/  LOP3.LUT R0, R4, 0x10, RZ, 0x3c, !PT ;  /* 0x0000001004007812 */ /* 0x000fe200078e3cff */
[----:B------:R-:W-:Y:S01]  /*4ca0*/  ULDC UR7, c[0x0][0x230] ;  /* 0x00008c0000077ab9 */ /* 0x000fe20000000800 */
[C---:B------:R-:W-:Y:S01]  /*4cb0*/  IMAD.WIDE R158, R6.reuse, 0x4, R142 ;  /* 0x00000004069e7825 */ /* 0x040fe200078e028e */
[----:B------:R-:W-:Y:S01]  /*4cc0*/  LDGSTS.E [R249+0x4000], desc[UR4][R142.64], !P0 ;  /* 0x040000008ef97fae */ /* 0x000fe2000c121844 */
[----:B------:R-:W-:Y:S01]  /*4cd0*/  ISETP.GE.U32.AND P0, PT, R7, 0x7fffff5d, PT ;  /* 0x7fffff5d0700780c */ /* 0x000fe20003f06070 */
[----:B------:R-:W2:Y:S01]  /*4ce0*/  LDC R120, c[0x0][0x230] ;  /* 0x00008c00ff787b82 */ /* 0x000ea20000000800 */
[----:B------:R-:W-:Y:S01]  /*4cf0*/  IMAD.SHL.U32 R7, R6, 0x2, RZ ;  /* 0x0000000206077824 */ /* 0x000fe200078e00ff */
[----:B------:R-:W-:Y:S01]  /*4d00*/  LDGSTS.E [R249+0x4], desc[UR4][R160.64], !P1 ;  /* 0x00004000a0f97fae */ /* 0x000fe2000c921844 */
[----:B------:R-:W-:-:S02]  /*4d10*/  VIADD R8, R9, 0xffffffbf ;  /* 0xffffffbf09087836 */ /* 0x000fc40000000000 */
[C---:B------:R-:W-:Y:S01]  /*4d20*/  IMAD.WIDE R12, R7.reuse, 0x4, R156 ;  /* 0x00000004070c7825 */ /* 0x040fe200078e029c */
[----:B------:R-:W-:Y:S02]  /*4d30*/  LDGSTS.E [R249+0x4004], desc[UR4][R158.64], !P1 ;  /* 0x040040009ef97fae */ /* 0x000fe4000c921844 */
[----:B------:R-:W3:Y:S01]  /*4d40*/  LDC R9, c[0x0][0x230] ;  /* 0x00008c00ff097b82 */ /* 0x000ee20000000800 */
[----:B------:R-:W-:Y:S01]  /*4d50*/  ISETP.GE.U32.AND P1, PT, R8, 0x7fffff40, PT ;  /* 0x7fffff400800780c */ /* 0x000fe20003f26070 */
[----:B------:R-:W-:Y:S01]  /*4d60*/  IMAD.WIDE R2, R7, 0x4, R142 ;  /* 0x0000000407027825 */ /* 0x000fe200078e028e */
[----:B------:R-:W-:Y:S01]  /*4d70*/  IADD3 R8, R10, -0x42, RZ ;  /* 0xffffffbe0a087810 */ /* 0x000fe20007ffe0ff */
[----:B------:R4:W-:Y:S02]  /*4d80*/  LDGSTS.E [R249+0x8], desc[UR4][R12.64], !P2 ;  /* 0x000080000cf97fae */ /* 0x0009e4000d121844 */
[----:B------:R-:W-:Y:S02]  /*4d90*/  IMAD R7, R6, 0x3, RZ ;  /* 0x0000000306077824 */ /* 0x000fe400078e02ff */
[----:B------:R1:W-:Y:S01]  /*4da0*/  LDGSTS.E [R249+0x4008], desc[UR4][R2.64], !P2 ;  /* 0x0400800002f97fae */ /* 0x0003e2000d121844 */
[----:B------:R-:W-:Y:S01]  /*4db0*/  ISETP.GE.U32.AND P2, PT, R8, 0x7fffff3f, PT ;  /* 0x7fffff3f0800780c */ /* 0x000fe20003f46070 */
[----:B------:R-:W2:Y:S01]  /*4dc0*/  LDC R121, c[0x0][0x230] ;  /* 0x00008c00ff797b82 */ /* 0x000ea20000000800 */
[----:B------:R-:W-:Y:S01]  /*4dd0*/  IMAD.SHL.U32 R145, R6, 0x20, RZ ;  /* 0x0000002006917824 */ /* 0x000fe200078e00ff */
[----:B------:R-:W-:Y:S01]  /*4de0*/  STL.64 [R1+0x78], R160 ;  /* 0x000078a001007387 */ /* 0x000fe20000100a00 */
[----:B------:R-:W-:-:S03]  /*4df0*/  IMAD.WIDE R170, R147, 0x4, R156 ;  /* 0x0000000493aa7825 */ /* 0x000fc600078e029c */
[----:B------:R-:W-:Y:S01]  /*4e00*/  STL.64 [R1+0x70], R158 ;  /* 0x0000709e01007387 */ /* 0x000fe20000100a00 */
[----:B------:R-:W-:Y:S01]  /*4e10*/  IMAD.WIDE R146, R147, 0x4, R142 ;  /* 0x0000000493927825 */ /* 0x000fe200078e028e */
[----:B------:R-:W2:Y:S02]  /*4e20*/  LDC R8, c[0x0][0x230] ;  /* 0x00008c00ff087b82 */ /* 0x000ea40000000800 */
[----:B------:R4:W-:Y:S01]  /*4e30*/  STL.64 [R1+0x68], R12 ;  /* 0x0000680c01007387 */ /* 0x0009e20000100a00 */
[----:B------:R-:W-:-:S03]  /*4e40*/  IMAD.WIDE R152, R149, 0x4, R156 ;  /* 0x0000000495987825 */ /* 0x000fc600078e029c */
[----:B------:R1:W-:Y:S01]  /*4e50*/  STL.64 [R1+0x60], R2 ;  /* 0x0000600201007387 */ /* 0x0003e20000100a00 */
[----:B------:R-:W-:Y:S01]  /*4e60*/  IMAD.WIDE R148, R149, 0x4, R142 ;  /* 0x0000000495947825 */ /* 0x000fe200078e028e */
[----:B------:R-:W2:Y:S03]  /*4e70*/  LDC R10, c[0x0][0x230] ;  /* 0x00008c00ff0a7b82 */ /* 0x000ea60000000800 */
[----:B------:R-:W-:-:S04]  /*4e80*/  IMAD.WIDE R178, R151, 0x4, R156 ;  /* 0x0000000497b27825 */ /* 0x000fc800078e029c */
[----:B----4-:R-:W-:-:S04]  /*4e90*/  IMAD.WIDE R12, R7, 0x4, R156 ;  /* 0x00000004070c7825 */ /* 0x010fc800078e029c */
[--C-:B-1----:R-:W-:Y:S01]  /*4ea0*/  IMAD.WIDE R2, R7, 0x4, R142.reuse ;  /* 0x0000000407027825 */ /* 0x102fe200078e028e */
[----:B------:R-:W-:Y:S03]  /*4eb0*/  STL.64 [R1+0x58], R12 ;  /* 0x0000580c01007387 */ /* 0x000fe60000100a00 */
[----:B------:R-:W-:Y:S01]  /*4ec0*/  VIADD R7, R11, 0xffffffbd ;  /* 0xffffffbd0b077836 */ /* 0x000fe20000000000 */
[----:B------:R-:W-:Y:S01]  /*4ed0*/  LDGSTS.E [R249+0xc], desc[UR4][R12.64], !P3 ;  /* 0x0000c0000cf97fae */ /* 0x000fe2000d921844 */
[----:B------:R-:W1:Y:S01]  /*4ee0*/  LDC R11, c[0x0][0x230] ;  /* 0x00008c00ff0b7b82 */ /* 0x000e620000000800 */
[----:B------:R-:W-:Y:S02]  /*4ef0*/  IMAD.WIDE R150, R151, 0x4, R142 ;  /* 0x0000000497967825 */ /* 0x000fe400078e028e */
[----:B------:R4:W-:Y:S02]  /*4f00*/  STL.64 [R1+0x50], R2 ;  /* 0x0000500201007387 */ /* 0x0009e40000100a00 */
[----:B------:R-:W-:-:S02]  /*4f10*/  IMAD.WIDE R160, R155, 0x4, R156 ;  /* 0x000000049ba07825 */ /* 0x000fc400078e029c */
[----:B------:R4:W-:Y:S01]  /*4f20*/  LDGSTS.E [R249+0x400c], desc[UR4][R2.64], !P3 ;  /* 0x0400c00002f97fae */ /* 0x0009e2000d921844 */
[----:B------:R-:W-:Y:S01]  /*4f30*/  ISETP.GE.U32.AND P3, PT, R7, 0x7fffff3e, PT ;  /* 0x7fffff3e0700780c */ /* 0x000fe20003f66070 */
[----:B---3--:R-:W-:Y:S02]  /*4f40*/  VIADD R7, R9, 0xffffffbc ;  /* 0xffffffbc09077836 */ /* 0x008fe40000000000 */
[----:B------:R-:W3:Y:S01]  /*4f50*/  LDC R9, c[0x0][0x230] ;  /* 0x00008c00ff097b82 */ /* 0x000ee20000000800 */
[----:B------:R-:W-:-:S04]  /*4f60*/  IMAD.WIDE R154, R155, 0x4, R142 ;  /* 0x000000049b9a7825 */ /* 0x000fc800078e028e */
[----:B------:R-:W-:Y:S02]  /*4f70*/  IMAD R159, R6, 0x41, RZ ;  /* 0x00000041069f7824 */ /* 0x000fe400078e02ff */
[----:B------:R-:W-:-:S04]  /*4f80*/  IMAD.WIDE R166, R163, 0x4, R156 ;  /* 0x00000004a3a67825 */ /* 0x000fc800078e029c */
[----:B----4-:R-:W-:-:S04]  /*4f90*/  IMAD.WIDE R2, R145, 0x4, R156 ;  /* 0x0000000491027825 */ /* 0x010fc800078e029c */
[----:B------:R-:W-:Y:S01]  /*4fa0*/  IMAD.WIDE R144, R145, 0x4, R142 ;  /* 0x0000000491907825 */ /* 0x000fe200078e028e */
[----:B------:R4:W-:Y:S03]  /*4fb0*/  LDGSTS.E [R249+0x8000], desc[UR4][R2.64], !P4 ;  /* 0x0800000002f97fae */ /* 0x0009e6000e121844 */
[----:B------:R-:W-:Y:S01]  /*4fc0*/  IMAD.WIDE R186, R159, 0x4, R156 ;  /* 0x000000049fba7825 */ /* 0x000fe200078e029c */
[----:B------:R-:W-:Y:S01]  /*4fd0*/  LDGSTS.E [R249+0xc000], desc[UR4][R144.64], !P4 ;  /* 0x0c00000090f97fae */ /* 0x000fe2000e121844 */
[----:B------:R-:W-:Y:S02]  /*4fe0*/  ISETP.GE.U32.AND P4, PT, R7, 0x7fffff3d, PT ;  /* 0x7fffff3d0700780c */ /* 0x000fe40003f86070 */
[----:B--2---:R-:W-:Y:S01]  /*4ff0*/  IADD3 R7, R120, -0x61, RZ ;  /* 0xffffff9f78077810 */ /* 0x004fe20007ffe0ff */
[----:B------:R-:W-:Y:S01]  /*5000*/  LDGSTS.E [R249+0x8004], desc[UR4][R170.64], !P5 ;  /* 0x08004000aaf97fae */ /* 0x000fe2000e921844 */
[----:B------:R-:W-:-:S03]  /*5010*/  IMAD.WIDE R158, R159, 0x4, R142 ;  /* 0x000000049f9e7825 */ /* 0x000fc600078e028e */
[----:B------:R-:W-:Y:S01]  /*5020*/  LDGSTS.E [R249+0xc004], desc[UR4][R146.64], !P5 ;  /* 0x0c00400092f97fae */ /* 0x000fe2000e921844 */
[----:B------:R-:W-:Y:S01]  /*5030*/  ISETP.GE.U32.AND P5, PT, R7, 0x7fffff20, PT ;  /* 0x7fffff200700780c */ /* 0x000fe20003fa6070 */
[----:B------:R-:W-:Y:S02]  /*5040*/  VIADD R7, R8, 0xffffff9e ;  /* 0xffffff9e08077836 */ /* 0x000fe40000000000 */
[----:B------:R-:W-:Y:S01]  /*5050*/  VIADD R8, R121, 0xffffff9d ;  /* 0xffffff9d79087836 */ /* 0x000fe20000000000 */
[----:B------:R-:W-:Y:S01]  /*5060*/  LDGSTS.E [R249+0x8008], desc[UR4][R152.64], !P6 ;  /* 0x0800800098f97fae */ /* 0x000fe2000f121844 */
[----:B------:R-:W-:-:S03]  /*5070*/  IMAD.WIDE R162, R163, 0x4, R142 ;  /* 0x00000004a3a27825 */ /* 0x000fc600078e028e */
[----:B------:R-:W-:Y:S01]  /*5080*/  LDGSTS.E [R249+0xc008], desc[UR4][R148.64], !P6 ;  /* 0x0c00800094f97fae */ /* 0x000fe2000f121844 */
[----:B------:R-:W-:Y:S01]  /*5090*/  ISETP.GE.U32.AND P6, PT, R7, 0x7fffff1f, PT ;  /* 0x7fffff1f0700780c */ /* 0x000fe20003fc6070 */
[----:B------:R-:W-:Y:S01]  /*50a0*/  IMAD.WIDE R190, R165, 0x4, R156 ;  /* 0x00000004a5be7825 */ /* 0x000fe200078e029c */
[----:B-1----:R-:W-:Y:S01]  /*50b0*/  IADD3 R7, R11, -0x64, RZ ;  /* 0xffffff9c0b077810 */ /* 0x002fe20007ffe0ff */
[----:B------:R-:W-:Y:S01]  /*50c0*/  LDGSTS.E [R249+0x800c], desc[UR4][R178.64], !P0 ;  /* 0x0800c000b2f97fae */ /* 0x000fe2000c121844 */
[----:B------:R-:W1:Y:S01]  /*50d0*/  LDC R11, c[0x0][0x230] ;  /* 0x00008c00ff0b7b82 */ /* 0x000e620000000800 */
[----:B------:R-:W-:Y:S02]  /*50e0*/  IMAD.WIDE R164, R165, 0x4, R142 ;  /* 0x00000004a5a47825 */ /* 0x000fe400078e028e */
[----:B------:R-:W-:Y:S01]  /*50f0*/  LDGSTS.E [R249+0xc00c], desc[UR4][R150.64], !P0 ;  /* 0x0c00c00096f97fae */ /* 0x000fe2000c121844 */
[----:B------:R-:W-:Y:S01]  /*5100*/  ISETP.GE.U32.AND P0, PT, R8, 0x7fffff1e, PT ;  /* 0x7fffff1e0800780c */ /* 0x000fe20003f06070 */
[----:B------:R-:W-:-:S02]  /*5110*/  IMAD.WIDE R194, R169, 0x4, R156 ;  /* 0x00000004a9c27825 */ /* 0x000fc400078e029c */
[----:B------:R-:W-:Y:S01]  /*5120*/  LDGSTS.E [R249+0x10000], desc[UR4][R160.64], !P1 ;  /* 0x10000000a0f97fae */ /* 0x000fe2000c921844 */
[----:B------:R-:W2:Y:S01]  /*5130*/  LDC R8, c[0x0][0x230] ;  /* 0x00008c00ff087b82 */ /* 0x000ea20000000800 */
[----:B------:R-:W-:Y:S02]  /*5140*/  IMAD.WIDE R168, R169, 0x4, R142 ;  /* 0x00000004a9a87825 */ /* 0x000fe400078e028e */
[----:B------:R-:W-:Y:S01]  /*5150*/  LDGSTS.E [R249+0x14000], desc[UR4][R154.64], !P1 ;  /* 0x140000009af97fae */ /* 0x000fe2000c921844 */
[----:B------:R-:W-:Y:S01]  /*5160*/  ISETP.GE.U32.AND P1, PT, R7, 0x7fffff1d, PT ;  /* 0x7fffff1d0700780c */ /* 0x000fe20003f26070 */
[----:B---3--:R-:W-:Y:S02]  /*5170*/  VIADD R7, R9, 0xfffffffb ;  /* 0xfffffffb09077836 */ /* 0x008fe40000000000 */
[----:B------:R-:W-:Y:S01]  /*5180*/  LDGSTS.E [R249+0x10004], desc[UR4][R186.64], !P2 ;  /* 0x10004000baf97fae */ /* 0x000fe2000d121844 */
[----:B------:R-:W3:Y:S01]  /*5190*/  LDC R9, c[0x0][0x230] ;  /* 0x00008c00ff097b82 */ /* 0x000ee20000000800 */
[----:B------:R-:W-:-:S02]  /*51a0*/  IMAD.WIDE R174, R173, 0x4, R156 ;  /* 0x00000004adae7825 */ /* 0x000fc400078e029c */
[----:B------:R-:W-:Y:S01]  /*51b0*/  LDGSTS.E [R249+0x14004], desc[UR4][R158.64], !P2 ;  /* 0x140040009ef97fae */ /* 0x000fe2000d121844 */
[----:B------:R-:W-:Y:S01]  /*51c0*/  ISETP.GE.U32.AND P2, PT, R7, 0x7fffff7c, PT ;  /* 0x7fffff7c0700780c */ /* 0x000fe20003f46070 */
[----:B------:R-:W-:Y:S02]  /*51d0*/  VIADD R7, R10, 0xfffffffa ;  /* 0xfffffffa0a077836 */ /* 0x000fe40000000000 */
[----:B------:R-:W-:Y:S01]  /*51e0*/  LDGSTS.E [R249+0x10008], desc[UR4][R166.64], !P3 ;  /* 0x10008000a6f97fae */ /* 0x000fe2000d921844 */
[----:B------:R-:W4:Y:S01]  /*51f0*/  LDC R10, c[0x0][0x230] ;  /* 0x00008c00ff0a7b82 */ /* 0x000f220000000800 */
[----:B------:R-:W-:Y:S02]  /*5200*/  IMAD.WIDE R172, R173, 0x4, R142 ;  /* 0x00000004adac7825 */ /* 0x000fe400078e028e */
[----:B------:R-:W-:Y:S01]  /*5210*/  LDGSTS.E [R249+0x14008], desc[UR4][R162.64], !P3 ;  /* 0x14008000a2f97fae */ /* 0x000fe2000d921844 */
[----:B------:R-:W-:Y:S01]  /*5220*/  ISETP.GE.U32.AND P3, PT, R7, 0x7fffff7b, PT ;  /* 0x7fffff7b0700780c */ /* 0x000fe20003f66070 */
[----:B------:R-:W-:-:S02]  /*5230*/  IMAD.WIDE R184, R177, 0x4, R156 ;  /* 0x00000004b1b87825 */ /* 0x000fc400078e029c */
[----:B------:R-:W-:Y:S02]  /*5240*/  LDGSTS.E [R249+0x1000c], desc[UR4][R190.64], !P4 ;  /* 0x1000c000bef97fae */ /* 0x000fe4000e121844 */
[----:B--2---:R-:W-:Y:S02]  /*5250*/  VIADD R7, R8, 0xfffffff9 ;  /* 0xfffffff908077836 */ /* 0x004fe40000000000 */
[----:B------:R-:W2:Y:S01]  /*5260*/  LDC R8, c[0x0][0x230] ;  /* 0x00008c00ff087b82 */ /* 0x000ea20000000800 */
[----:B------:R-:W-:Y:S01]  /*5270*/  LDGSTS.E [R249+0x1400c], desc[UR4][R164.64], !P4 ;  /* 0x1400c000a4f97fae */ /* 0x000fe2000e121844 */
[----:B------:R-:W-:Y:S01]  /*5280*/  IMAD.WIDE R176, R177, 0x4, R142 ;  /* 0x00000004b1b07825 */ /* 0x000fe200078e028e */
[----:B------:R-:W-:Y:S02]  /*5290*/  ISETP.GE.U32.AND P4, PT, R7, 0x7fffff7a, PT ;  /* 0x7fffff7a0700780c */ /* 0x000fe40003f86070 */
[----:B-1----:R-:W-:Y:S01]  /*52a0*/  IADD3 R7, R11, -0x8, RZ ;  /* 0xfffffff80b077810 */ /* 0x002fe20007ffe0ff */
[----:B------:R-:W-:Y:S01]  /*52b0*/  LDGSTS.E [R249+0x18000], desc[UR4][R194.64], !P5 ;  /* 0x18000000c2f97fae */ /* 0x000fe2000e921844 */
[----:B------:R-:W-:Y:S01]  /*52c0*/  IMAD.WIDE R120, R181, 0x4, R156 ;  /* 0x00000004b5787825 */ /* 0x000fe200078e029c */
[----:B------:R-:W1:Y:S02]  /*52d0*/  LDC R11, c[0x0][0x230] ;  /* 0x00008c00ff0b7b82 */ /* 0x000e640000000800 */
[----:B------:R-:W-:Y:S01]  /*52e0*/  LDGSTS.E [R249+0x1c000], desc[UR4][R168.64], !P5 ;  /* 0x1c000000a8f97fae */ /* 0x000fe2000e921844 */
[----:B------:R-:W-:Y:S01]  /*52f0*/  ISETP.GE.U32.AND P5, PT, R7, 0x7fffff79, PT ;  /* 0x7fffff790700780c */ /* 0x000fe20003fa6070 */
[----:B---3--:R-:W-:-:S02]  /*5300*/  VIADD R7, R9, 0xffffffdb ;  /* 0xffffffdb09077836 */ /* 0x008fc40000000000 */
[----:B------:R-:W-:Y:S01]  /*5310*/  LDGSTS.E [R249+0x18004], desc[UR4][R174.64], !P6 ;  /* 0x18004000aef97fae */ /* 0x000fe2000f121844 */
[----:B------:R-:W-:Y:S01]  /*5320*/  IMAD.WIDE R180, R181, 0x4, R142 ;  /* 0x00000004b5b47825 */ /* 0x000fe200078e028e */
[----:B------:R-:W3:Y:S02]  /*5330*/  LDC R9, c[0x0][0x230] ;  /* 0x00008c00ff097b82 */ /* 0x000ee40000000800 */
[----:B------:R-:W-:Y:S01]  /*5340*/  LDGSTS.E [R249+0x1c004], desc[UR4][R172.64], !P6 ;  /* 0x1c004000acf97fae */ /* 0x000fe2000f121844 */
[----:B------:R-:W-:Y:S01]  /*5350*/  ISETP.GE.U32.AND P6, PT, R7, 0x7fffff5c, PT ;  /* 0x7fffff5c0700780c */ /* 0x000fe20003fc6070 */
[----:B----4-:R-:W-:Y:S02]  /*5360*/  VIADD R7, R10, 0xffffffda ;  /* 0xffffffda0a077836 */ /* 0x010fe40000000000 */
[----:B------:R-:W-:Y:S01]  /*5370*/  LDGSTS.E [R249+0x18008], desc[UR4][R184.64], !P0 ;  /* 0x18008000b8f97fae */ /* 0x000fe2000c121844 */
[----:B------:R-:W-:Y:S01]  /*5380*/  VIADD R250, R0, UR6 ;  /* 0x0000000600fa7c36 */ /* 0x000fe20008000000 */
[----:B------:R-:W4:Y:S01]  /*5390*/  LDC R10, c[0x0][0x230] ;  /* 0x00008c00ff0a7b82 */ /* 0x000f220000000800 */
[----:B--2---:R-:W-:Y:S01]  /*53a0*/  IADD3 R8, R8, -0x27, RZ ;  /* 0xffffffd908087810 */ /* 0x004fe20007ffe0ff */
[----:B------:R-:W-:Y:S01]  /*53b0*/  LDGSTS.E [R249+0x1c008], desc[UR4][R176.64], !P0 ;  /* 0x1c008000b0f97fae */ /* 0x000fe2000c121844 */
[----:B------:R-:W-:Y:S01]  /*53c0*/  ISETP.GE.U32.AND P0, PT, R7, 0x7fffff5b, PT ;  /* 0x7fffff5b0700780c */ /* 0x000fe20003f06070 */
[----:B------:R-:W-:-:S02]  /*53d0*/  IMAD.SHL.U32 R7, R6, 0x4, RZ ;  /* 0x0000000406077824 */ /* 0x000fc400078e00ff */
[----:B------:R2:W-:Y:S01]  /*53e0*/  STL.64 [R1], R2 ;  /* 0x0000000201007387 */ /* 0x0005e20000100a00 */
[----:B------:R-:W-:-:S03]  /*53f0*/  IMAD.WIDE R198, R193, 0x4, R156 ;  /* 0x00000004c1c67825 */ /* 0x000fc600078e029c */
[----:B------:R-:W-:Y:S01]  /*5400*/  LDGSTS.E [R249+0x1800c], desc[UR4][R120.64], !P1 ;  /* 0x1800c00078f97fae */ /* 0x000fe2000c921844 */
[----:B------:R-:W-:-:S03]  /*5410*/  IMAD.WIDE R12, R7, 0x4, R156 ;  /* 0x00000004070c7825 */ /* 0x000fc600078e029c */
[----:B------:R-:W-:Y:S01]  /*5420*/  LDGSTS.E [R249+0x1c00c], desc[UR4][R180.64], !P1 ;  /* 0x1c00c000b4f97fae */ /* 0x000fe2000c921844 */
[----:B------:R-:W-:Y:S01]  /*5430*/  ISETP.GE.U32.AND P1, PT, R8, 0x7fffff5a, PT ;  /* 0x7fffff5a0800780c */ /* 0x000fe20003f26070 */
[----:B-1----:R-:W-:Y:S02]  /*5440*/  VIADD R8, R11, 0xffffffd8 ;  /* 0xffffffd80b087836 */ /* 0x002fe40000000000 */
[--C-:B--2---:R-:W-:Y:S01]  /*5450*/  IMAD.WIDE R2, R7, 0x4, R142.reuse ;  /* 0x0000000407027825 */ /* 0x104fe200078e028e */
[----:B------:R1:W-:Y:S01]  /*5460*/  STL [R1+0xc48], R0 ;  /* 0x000c480001007387 */ /* 0x0003e20000100800 */
[----:B------:R-:W2:Y:S02]  /*5470*/  LDC R11, c[0x0][0x230] ;  /* 0x00008c00ff0b7b82 */ /* 0x000ea40000000800 */
[----:B------:R-:W-:Y:S01]  /*5480*/  IMAD R7, R6, 0x5, RZ ;  /* 0x0000000506077824 */ /* 0x000fe200078e02ff */
[----:B------:R4:W-:Y:S01]  /*5490*/  STL.64 [R1+0x48], R12 ;  /* 0x0000480c01007387 */ /* 0x0009e20000100a00 */
[----:B------:R-:W-:-:S03]  /*54a0*/  IMAD.WIDE R192, R193, 0x4, R142 ;  /* 0x00000004c1c07825 */ /* 0x000fc600078e028e */
[----:B------:R4:W-:Y:S01]  /*54b0*/  LDGSTS.E [R250], desc[UR4][R12.64], !P2 ;  /* 0x000000000cfa7fae */ /* 0x0009e2000d121844 */
[C---:B------:R-:W-:Y:S01]  /*54c0*/  IMAD.WIDE R220, R197.reuse, 0x4, R156 ;  /* 0x00000004c5dc7825 */ /* 0x040fe200078e029c */
[----:B-1----:R-:W-:Y:S02]  /*54d0*/  LOP3.LUT R0, R4, 0x20, RZ, 0x3c, !PT ;  /* 0x0000002004007812 */ /* 0x002fe400078e3cff */
[----:B------:R1:W-:Y:S01]  /*54e0*/  STL.64 [R1+0x40], R2 ;  /* 0x0000400201007387 */ /* 0x0003e20000100a00 */
[----:B------:R-:W-:-:S03]  /*54f0*/  IMAD.WIDE R196, R197, 0x4, R142 ;  /* 0x00000004c5c47825 */ /* 0x000fc600078e028e */
[----:B------:R1:W-:Y:S01]  /*5500*/  LDGSTS.E [R250+0x4000], desc[UR4][R2.64], !P2 ;  /* 0x0400000002fa7fae */ /* 0x0003e2000d121844 */
[----:B------:R-:W-:Y:S01]  /*5510*/  ISETP.GE.U32.AND P2, PT, R8, 0x7fffff59, PT ;  /* 0x7fffff590800780c */ /* 0x000fe20003f46070 */
[----:B---3--:R-:W-:Y:S02]  /*5520*/  VIADD R8, R9, 0xffffffbb ;  /* 0xffffffbb09087836 */ /* 0x008fe40000000000 */
[--C-:B----4-:R-:W-:Y:S01]  /*5530*/  IMAD.WIDE R12, R7, 0x4, R156.reuse ;  /* 0x00000004070c7825 */ /* 0x110fe200078e029c */
[----:B------:R-:W3:Y:S03]  /*5540*/  LDC R9, c[0x0][0x230] ;  /* 0x00008c00ff097b82 */ /* 0x000ee60000000800 */
[----:B------:R-:W-:Y:S01]  /*5550*/  IMAD.WIDE R204, R201, 0x4, R156 ;  /* 0x00000004c9cc7825 */ /* 0x000fe200078e029c */
[----:B------:R4:W-:Y:S03]  /*5560*/  STL.64 [R1+0x38], R12 ;  /* 0x0000380c01007387 */ /* 0x0009e60000100a00 */
[--C-:B-1----:R-:W-:Y:S01]  /*5570*/  IMAD.WIDE R2, R7, 0x4, R142.reuse ;  /* 0x0000000407027825 */ /* 0x102fe200078e028e */
[----:B------:R4:W-:Y:S03]  /*5580*/  LDGSTS.E [R250+0x4], desc[UR4][R12.64], !P3 ;  /* 0x000040000cfa7fae */ /* 0x0009e6000d921844 */
[----:B------:R-:W-:Y:S01]  /*5590*/  IMAD R7, R6, 0x6, RZ ;  /* 0x0000000606077824 */ /* 0x000fe200078e02ff */
[----:B------:R1:W-:Y:S01]  /*55a0*/  STL.64 [R1+0x30], R2 ;  /* 0x0000300201007387 */ /* 0x0003e20000100a00 */
[----:B------:R-:W-:-:S03]  /*55b0*/  IMAD.WIDE R200, R201, 0x4, R142 ;  /* 0x00000004c9c87825 */ /* 0x000fc600078e028e */
[----:B------:R1:W-:Y:S01]  /*55c0*/  LDGSTS.E [R250+0x4004], desc[UR4][R2.64], !P3 ;  /* 0x0400400002fa7fae */ /* 0x0003e2000d921844 */
[----:B------:R-:W-:Y:S01]  /*55d0*/  ISETP.GE.U32.AND P3, PT, R8, 0x7fffff3c, PT ;  /* 0x7fffff3c0800780c */ /* 0x000fe20003f66070 */
[--C-:B------:R-:W-:Y:S01]  /*55e0*/  IMAD.WIDE R228, R203, 0x4, R156.reuse ;  /* 0x00000004cbe47825 */ /* 0x100fe200078e029c */
[----:B------:R-:W-:Y:S02]  /*55f0*/  IADD3 R8, R10, -0x46, RZ ;  /* 0xffffffba0a087810 */ /* 0x000fe40007ffe0ff */
[----:B------:R-:W3:Y:S01]  /*5600*/  LDC R10, c[0x0][0x230] ;  /* 0x00008c00ff0a7b82 */ /* 0x000ee20000000800 */
[----:B----4-:R-:W-:-:S04]  /*5610*/  IMAD.WIDE R12, R7, 0x4, R156 ;  /* 0x00000004070c7825 */ /* 0x010fc800078e029c */
[--C-:B------:R-:W-:Y:S01]  /*5620*/  IMAD.WIDE R202, R203, 0x4, R142.reuse ;  /* 0x00000004cbca7825 */ /* 0x100fe200078e028e */
[----:B------:R4:W-:Y:S03]  /*5630*/  STL.64 [R1+0x28], R12 ;  /* 0x0000280c01007387 */ /* 0x0009e60000100a00 */
[----:B-1----:R-:W-:Y:S01]  /*5640*/  IMAD.WIDE R2, R7, 0x4, R142 ;  /* 0x0000000407027825 */ /* 0x002fe200078e028e */
[----:B------:R4:W-:Y:S03]  /*5650*/  LDGSTS.E [R250+0x8], desc[UR4][R12.64], !P4 ;  /* 0x000080000cfa7fae */ /* 0x0009e6000e121844 */
[----:B------:R-:W-:Y:S01]  /*5660*/  IMAD R7, R6, 0x7, RZ ;  /* 0x0000000706077824 */ /* 0x000fe200078e02ff */
[----:B------:R1:W-:Y:S01]  /*5670*/  STL.64 [R1+0x20], R2 ;  /* 0x0000200201007387 */ /* 0x0003e20000100a00 */
[----:B------:R-:W-:-:S03]  /*5680*/  IMAD.WIDE R210, R207, 0x4, R156 ;  /* 0x00000004cfd27825 */ /* 0x000fc600078e029c */
[----:B------:R1:W-:Y:S01]  /*5690*/  LDGSTS.E [R250+0x4008], desc[UR4][R2.64], !P4 ;  /* 0x0400800002fa7fae */ /* 0x0003e2000e121844 */
[----:B------:R-:W-:Y:S01]  /*56a0*/  ISETP.GE.U32.AND P4, PT, R8, 0x7fffff3b, PT ;  /* 0x7fffff3b0800780c */ /* 0x000fe20003f86070 */
[----:B------:R-:W-:Y:S01]  /*56b0*/  IMAD.WIDE R206, R207, 0x4, R142 ;  /* 0x00000004cfce7825 */ /* 0x000fe200078e028e */
[----:B------:R-:W3:Y:S03]  /*56c0*/  LDC R8, c[0x0][0x230] ;  /* 0x00008c00ff087b82 */ /* 0x000ee60000000800 */
[----:B----4-:R-:W-:-:S04]  /*56d0*/  IMAD.WIDE R12, R7, 0x4, R156 ;  /* 0x00000004070c7825 */ /* 0x010fc800078e029c */
[----:B------:R-:W-:Y:S01]  /*56e0*/  IMAD.WIDE R234, R209, 0x4, R156 ;  /* 0x00000004d1ea7825 */ /* 0x000fe200078e029c */
[----:B------:R4:W-:Y:S03]  /*56f0*/  LDGSTS.E [R250+0xc], desc[UR4][R12.64], !P5 ;  /* 0x0000c0000cfa7fae */ /* 0x0009e6000e921844 */
[--C-:B-1----:R-:W-:Y:S01]  /*5700*/  IMAD.WIDE R2, R7, 0x4, R142.reuse ;  /* 0x0000000407027825 */ /* 0x102fe200078e028e */
[----:B------:R4:W-:Y:S03]  /*5710*/  STL.64 [R1+0x18], R12 ;  /* 0x0000180c01007387 */ /* 0x0009e60000100a00 */
[----:B------:R-:W-:Y:S01]  /*5720*/  VIADD R7, R182, 0xffffffb9 ;  /* 0xffffffb9b6077836 */ /* 0x000fe20000000000 */
[----:B------:R1:W-:Y:S01]  /*5730*/  LDGSTS.E [R250+0x400c], desc[UR4][R2.64], !P5 ;  /* 0x0400c00002fa7fae */ /* 0x0003e2000e921844 */
[----:B------:R-:W4:Y:S01]  /*5740*/  LDC R182, c[0x0][0x230] ;  /* 0x00008c00ffb67b82 */ /* 0x000f220000000800 */
[----:B------:R-:W-:-:S02]  /*5750*/  IMAD.WIDE R208, R209, 0x4, R142 ;  /* 0x00000004d1d07825 */ /* 0x000fc400078e028e */
[----:B------:R-:W-:Y:S01]  /*5760*/  ISETP.GE.U32.AND P5, PT, R7, 0x7fffff3a, PT ;  /* 0x7fffff3a0700780c */ /* 0x000fe20003fa6070 */
[----:B------:R-:W-:Y:S01]  /*5770*/  LDGSTS.E [R250+0x8000], desc[UR4][R198.64], !P6 ;  /* 0x08000000c6fa7fae */ /* 0x000fe2000f121844 */
[----:B--2---:R-:W-:Y:S02]  /*5780*/  VIADD R7, R11, 0xffffffb8 ;  /* 0xffffffb80b077836 */ /* 0x004fe40000000000 */
[----:B---3--:R-:W-:Y:S01]  /*5790*/  VIADD R8, R8, 0xffffff98 ;  /* 0xffffff9808087836 */ /* 0x008fe20000000000 */
[----:B------:R-:W-:Y:S01]  /*57a0*/  LDGSTS.E [R250+0xc000], desc[UR4][R192.64], !P6 ;  /* 0x0c000000c0fa7fae */ /* 0x000fe2000f121844 */
[----:B------:R-:W-:Y:S01]  /*57b0*/  VIADD R10, R10, 0xfffffff7 ;  /* 0xfffffff70a0a7836 */ /* 0x000fe20000000000 */
[----:B------:R-:W-:Y:S01]  /*57c0*/  ISETP.GE.U32.AND P6, PT, R7, 0x7fffff39, PT ;  /* 0x7fffff390700780c */ /* 0x000fe20003fc6070 */
[----:B------:R-:W-:Y:S01]  /*57d0*/  VIADD R7, R9, 0xffffff9b ;  /* 0xffffff9b09077836 */ /* 0x000fe20000000000 */
[----:B------:R-:W-:Y:S01]  /*57e0*/  LDGSTS.E [R250+0x8004], desc[UR4][R220.64], !P0 ;  /* 0x08004000dcfa7fae */ /* 0x000fe2000c121844 */
[----:B------:R-:W2:Y:S01]  /*57f0*/  LDC R9, c[0x0][0x230] ;  /* 0x00008c00ff097b82 */ /* 0x000ea20000000800 */
[----:B------:R-:W-:-:S02]  /*5800*/  IMAD.WIDE R216, R213, 0x4, R156 ;  /* 0x00000004d5d87825 */ /* 0x000fc400078e029c */
[----:B------:R-:W-:Y:S01]  /*5810*/  LDGSTS.E [R250+0xc004], desc[UR4][R196.64], !P0 ;  /* 0x0c004000c4fa7fae */ /* 0x000fe2000c121844 */
[----:B------:R-:W-:Y:S01]  /*5820*/  ISETP.GE.U32.AND P0, PT, R7, 0x7fffff1c, PT ;  /* 0x7fffff1c0700780c */ /* 0x000fe20003f06070 */
[----:B------:R-:W-:Y:S01]  /*5830*/  IMAD.WIDE R212, R213, 0x4, R142 ;  /* 0x00000004d5d47825 */ /* 0x000fe200078e028e */
[----:B------:R-:W-:Y:S01]  /*5840*/  IADD3 R7, R183, -0x66, RZ ;  /* 0xffffff9ab7077810 */ /* 0x000fe20007ffe0ff */
[----:B------:R-:W-:Y:S01]  /*5850*/  LDGSTS.E [R250+0x8008], desc[UR4][R204.64], !P1 ;  /* 0x08008000ccfa7fae */ /* 0x000fe2000c921844 */
[----:B------:R-:W3:Y:S01]  /*5860*/  LDC R11, c[0x0][0x230] ;  /* 0x00008c00ff0b7b82 */ /* 0x000ee20000000800 */
[----:B------:R-:W-:Y:S02]  /*5870*/  IMAD.WIDE R236, R214, 0x4, R156 ;  /* 0x00000004d6ec7825 */ /* 0x000fe400078e029c */
[----:B------:R-:W-:Y:S01]  /*5880*/  LDGSTS.E [R250+0xc008], desc[UR4][R200.64], !P1 ;  /* 0x0c008000c8fa7fae */ /* 0x000fe2000c921844 */
[----:B------:R-:W-:Y:S01]  /*5890*/  ISETP.GE.U32.AND P1, PT, R7, 0x7fffff1b, PT ;  /* 0x7fffff1b0700780c */ /* 0x000fe20003f26070 */
[----:B----4-:R-:W-:-:S02]  /*58a0*/  VIADD R7, R182, 0xffffff99 ;  /* 0xffffff99b6077836 */ /* 0x010fc40000000000 */
[----:B------:R-:W-:Y:S01]  /*58b0*/  LDGSTS.E [R250+0x800c], desc[UR4][R228.64], !P2 ;  /* 0x0800c000e4fa7fae */ /* 0x000fe2000d121844 */
[----:B------:R-:W-:Y:S01]  /*58c0*/  IMAD.WIDE R214, R214, 0x4, R142 ;  /* 0x00000004d6d67825 */ /* 0x000fe200078e028e */
[----:B------:R-:W4:Y:S02]  /*58d0*/  LDC R182, c[0x0][0x230] ;  /* 0x00008c00ffb67b82 */ /* 0x000f240000000800 */
[----:B------:R-:W-:Y:S01]  /*58e0*/  LDGSTS.E [R250+0xc00c], desc[UR4][R202.64], !P2 ;  /* 0x0c00c000cafa7fae */ /* 0x000fe2000d121844 */
[----:B------:R-:W-:Y:S01]  /*58f0*/  ISETP.GE.U32.AND P2, PT, R7, 0x7fffff1a, PT ;  /* 0x7fffff1a0700780c */ /* 0x000fe20003f46070 */
[C---:B------:R-:W-:Y:S02]  /*5900*/  IMAD.WIDE R238, R218.reuse, 0x4, R156 ;  /* 0x00000004daee7825 */ /* 0x040fe400078e029c */
[----:B------:R-:W-:Y:S01]  /*5910*/  LDGSTS.E [R250+0x10000], desc[UR4][R210.64], !P3 ;  /* 0x10000000d2fa7fae */ /* 0x000fe2000d921844 */
[----:B--2---:R-:W-:Y:S01]  /*5920*/  IADD3 R9, R9, -0xa, RZ ;  /* 0xfffffff609097810 */ /* 0x004fe20007ffe0ff */
[----:B------:R-:W2:Y:S01]  /*5930*/  LDC R7, c[0x0][0x230] ;  /* 0x00008c00ff077b82 */ /* 0x000ea20000000800 */
[----:B------:R-:W-:Y:S01]  /*5940*/  IMAD.WIDE R218, R218, 0x4, R142 ;  /* 0x00000004dada7825 */ /* 0x000fe200078e028e */
[----:B------:R-:W-:Y:S01]  /*5950*/  LDGSTS.E [R250+0x14000], desc[UR4][R206.64], !P3 ;  /* 0x14000000cefa7fae */ /* 0x000fe2000d921844 */
[----:B------:R-:W-:-:S02]  /*5960*/  ISETP.GE.U32.AND P3, PT, R8, 0x7fffff19, PT ;  /* 0x7fffff190800780c */ /* 0x000fc40003f66070 */
[C---:B------:R-:W-:Y:S01]  /*5970*/  IMAD.WIDE R224, R222.reuse, 0x4, R156 ;  /* 0x00000004dee07825 */ /* 0x040fe200078e029c */
[----:B------:R-:W-:Y:S02]  /*5980*/  LDGSTS.E [R250+0x10004], desc[UR4][R234.64], !P4 ;  /* 0x10004000eafa7fae */ /* 0x000fe4000e121844 */
[----:B------:R-:W1:Y:S01]  /*5990*/  LDC R8, c[0x0][0x230] ;  /* 0x00008c00ff087b82 */ /* 0x000e620000000800 */
[----:B------:R-:W-:Y:S01]  /*59a0*/  IMAD.WIDE R222, R222, 0x4, R142 ;  /* 0x00000004dede7825 */ /* 0x000fe200078e028e */
[----:B------:R-:W-:Y:S01]  /*59b0*/  LDGSTS.E [R250+0x14004], desc[UR4][R208.64], !P4 ;  /* 0x14004000d0fa7fae */ /* 0x000fe2000e121844 */
[----:B------:R-:W-:Y:S02]  /*59c0*/  ISETP.GE.U32.AND P4, PT, R10, 0x7fffff78, PT ;  /* 0x7fffff780a00780c */ /* 0x000fe40003f86070 */
[C---:B------:R-:W-:Y:S01]  /*59d0*/  IMAD.WIDE R232, R226.reuse, 0x4, R156 ;  /* 0x00000004e2e87825 */ /* 0x040fe200078e029c */
[----:B------:R-:W-:Y:S02]  /*59e0*/  LDGSTS.E [R250+0x10008], desc[UR4][R216.64], !P5 ;  /* 0x10008000d8fa7fae */ /* 0x000fe4000e921844 */
[----:B------:R-:W4:Y:S01]  /*59f0*/  LDC R10, c[0x0][0x230] ;  /* 0x00008c00ff0a7b82 */ /* 0x000f220000000800 */
[----:B------:R-:W-:Y:S01]  /*5a00*/  IMAD.WIDE R226, R226, 0x4, R142 ;  /* 0x00000004e2e27825 */ /* 0x000fe200078e028e */
[----:B------:R-:W-:Y:S01]  /*5a10*/  LDGSTS.E [R250+0x14008], desc[UR4][R212.64], !P5 ;  /* 0x14008000d4fa7fae */ /* 0x000fe2000e921844 */
[----:B------:R-:W-:-:S02]  /*5a20*/  ISETP.GE.U32.AND P5, PT, R9, 0x7fffff77, PT ;  /* 0x7fffff770900780c */ /* 0x000fc40003fa6070 */
[C---:B------:R-:W-:Y:S01]  /*5a30*/  IMAD.WIDE R240, R230.reuse, 0x4, R156 ;  /* 0x00000004e6f07825 */ /* 0x040fe200078e029c */
[----:B------:R-:W-:Y:S02]  /*5a40*/  LDGSTS.E [R250+0x1000c], desc[UR4][R236.64], !P6 ;  /* 0x1000c000ecfa7fae */ /* 0x000fe4000f121844 */
[----:B------:R-:W4:Y:S01]  /*5a50*/  LDC R9, c[0x0][0x230] ;  /* 0x00008c00ff097b82 */ /* 0x000f220000000800 */
[----:B--2---:R-:W-:Y:S01]  /*5a60*/  VIADD R7, R7, 0xfffffff5 ;  /* 0xfffffff507077836 */ /* 0x004fe20000000000 */
[----:B------:R-:W-:Y:S01]  /*5a70*/  LDGSTS.E [R250+0x1400c], desc[UR4][R214.64], !P6 ;  /* 0x1400c000d6fa7fae */ /* 0x000fe2000f121844 */
[----:B------:R-:W-:-:S03]  /*5a80*/  IMAD.WIDE R230, R230, 0x4, R142 ;  /* 0x00000004e6e67825 */ /* 0x000fc600078e028e */
[----:B------:R-:W-:Y:S01]  /*5a90*/  ISETP.GE.U32.AND P6, PT, R7, 0x7fffff76, PT ;  /* 0x7fffff760700780c */ /* 0x000fe20003fc6070 */
[----:B------:R-:W-:Y:S01]  /*5aa0*/  LDGSTS.E [R250+0x18000], desc[UR4][R238.64], !P0 ;  /* 0x18000000eefa7fae */ /* 0x000fe2000c121844 */
[----:B-1----:R-:W-:Y:S01]  /*5ab0*/  VIADD R7, R8, 0xfffffff4 ;  /* 0xfffffff408077836 */ /* 0x002fe20000000000 */
[----:B------:R-:W1:Y:S01]  /*5ac0*/  LDC R183, c[0x0][0x230] ;  /* 0x00008c00ffb77b82 */ /* 0x000e620000000800 */
[----:B---3--:R-:W-:Y:S01]  /*5ad0*/  VIADD R8, R11, 0xffffffd5 ;  /* 0xffffffd50b087836 */ /* 0x008fe20000000000 */
[----:B------:R-:W-:Y:S01]  /*5ae0*/  LDGSTS.E [R250+0x1c000], desc[UR4][R218.64], !P0 ;  /* 0x1c000000dafa7fae */ /* 0x000fe2000c121844 */
[----:B------:R-:W-:Y:S01]  /*5af0*/  VIADD R244, R0, UR6 ;  /* 0x0000000600f47c36 */ /* 0x000fe20008000000 */
[----:B------:R-:W-:Y:S02]  /*5b00*/  ISETP.GE.U32.AND P0, PT, R7, 0x7fffff75, PT ;  /* 0x7fffff750700780c */ /* 0x000fe40003f06070 */
[----:B------:R-:W-:Y:S01]  /*5b10*/  LDGSTS.E [R250+0x18004], desc[UR4][R224.64], !P1 ;  /* 0x18004000e0fa7fae */ /* 0x000fe2000c921844 */
[----:B----4-:R-:W-:Y:S01]  /*5b20*/  VIADD R7, R10, 0xffffffd7 ;  /* 0xffffffd70a077836 */ /* 0x010fe20000000000 */
[----:B------:R-:W2:Y:S02]  /*5b30*/  LDC R11, c[0x0][0x230] ;  /* 0x00008c00ff0b7b82 */ /* 0x000ea40000000800 */
[----:B------:R-:W-:Y:S02]  /*5b40*/  LDGSTS.E [R250+0x1c004], desc[UR4][R222.64], !P1 ;  /* 0x1c004000defa7fae */ /* 0x000fe4000c921844 */
[----:B------:R-:W-:-:S02]  /*5b50*/  ISETP.GE.U32.AND P1, PT, R7, 0x7fffff58, PT ;  /* 0x7fffff580700780c */ /* 0x000fc40003f26070 */
[----:B------:R-:W-:Y:S01]  /*5b60*/  LDGSTS.E [R250+0x18008], desc[UR4][R232.64], !P2 ;  /* 0x18008000e8fa7fae */ /* 0x000fe2000d121844 */
[----:B------:R-:W-:Y:S01]  /*5b70*/  IADD3 R7, R9, -0x2a, RZ ;  /* 0xffffffd609077810 */ /* 0x000fe20007ffe0ff */
[----:B------:R-:W3:Y:S02]  /*5b80*/  LDC R10, c[0x0][0x230] ;  /* 0x00008c00ff0a7b82 */ /* 0x000ee40000000800 */
[----:B------:R-:W-:Y:S01]  /*5b90*/  LDGSTS.E [R250+0x1c008], desc[UR4][R226.64], !P2 ;  /* 0x1c008000e2fa7fae */ /* 0x000fe2000d121844 */
[----:B------:R-:W-:Y:S01]  /*5ba0*/  ISETP.GE.U32.AND P2, PT, R7, 0x7fffff57, PT ;  /* 0x7fffff570700780c */ /* 0x000fe20003f46070 */
[----:B------:R-:W-:Y:S02]  /*5bb0*/  IMAD.SHL.U32 R7, R6, 0x8, RZ ;  /* 0x0000000806077824 */ /* 0x000fe400078e00ff */
[----:B------:R-:W-:Y:S02]  /*5bc0*/  LDGSTS.E [R250+0x1800c], desc[UR4][R240.64], !P3 ;  /* 0x1800c000f0fa7fae */ /* 0x000fe4000d921844 */
[----:B------:R-:W4:Y:S01]  /*5bd0*/  LDC R9, c[0x0][0x230] ;  /* 0x00008c00ff097b82 */ /* 0x000f220000000800 */
[----:B------:R-:W-:Y:S01]  /*5be0*/  IMAD.WIDE R12, R7, 0x4, R156 ;  /* 0x00000004070c7825 */ /* 0x000fe200078e029c */
[----:B------:R1:W-:Y:S04]  /*5bf0*/  STL.64 [R1+0x10], R2 ;  /* 0x0000100201007387 */ /* 0x0003e80000100a00 */
[----:B------:R-:W-:Y:S01]  /*5c00*/  LDGSTS.E [R250+0x1c00c], desc[UR4][R230.64], !P3 ;  /* 0x1c00c000e6fa7fae */ /* 0x000fe2000d921844 */
[----:B------:R-:W-:-:S02]  /*5c10*/  ISETP.GE.U32.AND P3, PT, R8, 0x7fffff56, PT ;  /* 0x7fffff560800780c */ /* 0x000fc40003f66070 */
[----:B------:R-:W-:Y:S01]  /*5c20*/  IADD3 R8, R182, -0x2c, RZ ;  /* 0xffffffd4b6087810 */ /* 0x000fe20007ffe0ff */
[----:B------:R1:W-:Y:S01]  /*5c30*/  STL [R1+0xc44], R0 ;  /* 0x000c440001007387 */ /* 0x0003e20000100800 */
[----:B------:R-:W2:Y:S01]  /*5c40*/  LDC R182, c[0x0][0x230] ;  /* 0x00008c00ffb67b82 */ /* 0x000ea20000000800 */
[----:B-1----:R-:W-:Y:S02]  /*5c50*/  IMAD.WIDE R2, R7, 0x4, R142 ;  /* 0x0000000407027825 */ /* 0x002fe400078e028e */
[----:B------:R1:W-:Y:S02]  /*5c60*/  STL.64 [R1+0x8], R12 ;  /* 0x0000080c01007387 */ /* 0x0003e40000100a00 */
[----:B------:R-:W-:Y:S02]  /*5c70*/  IMAD R7, R6, 0x9, RZ ;  /* 0x0000000906077824 */ /* 0x000fe400078e02ff */
[----:B------:R1:W-:Y:S01]  /*5c80*/  LDGSTS.E [R244], desc[UR4][R12.64], !P4 ;  /* 0x000000000cf47fae */ /* 0x0003e2000e121844 */
[----:B------:R-:W-:-:S03]  /*5c90*/  LOP3.LUT R0, R4, 0x30, RZ, 0x3c, !PT ;  /* 0x0000003004007812 */ /* 0x000fc600078e3cff */
[----:B------:R1:W-:Y:S01]  /*5ca0*/  STL.64 [R1+0x80], R2 ;  /* 0x0000800201007387 */ /* 0x0003e20000100a00 */
[----:B------:R-:W-:-:S03]  /*5cb0*/  IADD3 R245, R0, UR6, RZ ;  /* 0x0000000600f57c10 */ /* 0x000fc6000fffe0ff */
[----:B------:R1:W-:Y:S01]  /*5cc0*/  LDGSTS.E [R244+0x4000], desc[UR4][R2.64], !P4 ;  /* 0x0400000002f47fae */ /* 0x0003e2000e121844 */
[----:B------:R-:W-:Y:S01]  /*5cd0*/  ISETP.GE.U32.AND P4, PT, R8, 0x7fffff55, PT ;  /* 0x7fffff550800780c */ /* 0x000fe20003f86070 */
[----:B---3--:R-:W-:Y:S02]  /*5ce0*/  VIADD R8, R10, 0xffffffb7 ;  /* 0xffffffb70a087836 */ /* 0x008fe40000000000 */
[C---:B-1----:R-:W-:Y:S01]  /*5cf0*/  IMAD.WIDE R12, R7.reuse, 0x4, R156 ;  /* 0x00000004070c7825 */ /* 0x042fe200078e029c */
[----:B------:R-:W1:Y:S04]  /*5d00*/  LDC R10, c[0x0][0x230] ;  /* 0x00008c00ff0a7b82 */ /* 0x000e680000000800 */
[----:B------:R3:W-:Y:S01]  /*5d10*/  LDGSTS.E [R244+0x4], desc[UR4][R12.64], !P5 ;  /* 0x000040000cf47fae */ /* 0x0007e2000e921844 */
[----:B------:R-:W-:-:S03]  /*5d20*/  IMAD.WIDE R2, R7, 0x4, R142 ;  /* 0x0000000407027825 */ /* 0x000fc600078e028e */
[----:B------:R3:W-:Y:S01]  /*5d30*/  STL.64 [R1+0x88], R12 ;  /* 0x0000880c01007387 */ /* 0x0007e20000100a00 */
[----:B------:R-:W-:-:S03]  /*5d40*/  IMAD R7, R6, 0xa, RZ ;  /* 0x0000000a06077824 */ /* 0x000fc600078e02ff */
[----:B------:R2:W-:Y:S01]  /*5d50*/  LDGSTS.E [R244+0x4004], desc[UR4][R2.64], !P5 ;  /* 0x0400400002f47fae */ /* 0x0005e2000e921844 */
[----:B------:R-:W-:Y:S01]  /*5d60*/  ISETP.GE.U32.AND P5, PT, R8, 0x7fffff38, PT ;  /* 0x7fffff380800780c */ /* 0x000fe20003fa6070 */
[----:B----4-:R-:W-:Y:S02]  /*5d70*/  VIADD R8, R9, 0xffffffb6 ;  /* 0xffffffb609087836 */ /* 0x010fe40000000000 */
[----:B------:R2:W-:Y:S01]  /*5d80*/  STL.64 [R1+0x90], R2 ;  /* 0x0000900201007387 */ /* 0x0005e20000100a00 */
[----:B------:R-:W4:Y:S01]  /*5d90*/  LDC R9, c[0x0][0x230] ;  /* 0x00008c00ff097b82 */ /* 0x000f220000000800 */
[----:B---3--:R-:W-:-:S05]  /*5da0*/  IMAD.WIDE R12, R7, 0x4, R156 ;  /* 0x00000004070c7825 */ /* 0x008fca00078e029c */
[----:B------:R3:W-:Y:S01]  /*5db0*/  STL.64 [R1+0x98], R12 ;  /* 0x0000980c01007387 */ /* 0x0007e20000100a00 */
[----:B--2---:R-:W-:-:S03]  /*5dc0*/  IMAD.WIDE R2, R7, 0x4, R142 ;  /* 0x0000000407027825 */ /* 0x004fc600078e028e */
[----:B------:R3:W-:Y:S01]  /*5dd0*/  LDGSTS.E [R244+0x8], desc[UR4][R12.64], !P6 ;  /* 0x000080000cf47fae */ /* 0x0007e2000f121844 */
[----:B------:R-:W-:-:S03]  /*5de0*/  IMAD R7, R6, 0xb, RZ ;  /* 0x0000000b06077824 */ /* 0x000fc600078e02ff */
[----:B------:R2:W-:Y:S04]  /*5df0*/  STL.64 [R1+0xa0], R2 ;  /* 0x0000a00201007387 */ /* 0x0005e80000100a00 */
[----:B------:R2:W-:Y:S01]  /*5e00*/  LDGSTS.E [R244+0x4008], desc[UR4][R2.64], !P6 ;  /* 0x0400800002f47fae */ /* 0x0005e2000f121844 */
[----:B------:R-:W-:Y:S01]  /*5e10*/  ISETP.GE.U32.AND P6, PT, R8, 0x7fffff37, PT ;  /* 0x7fffff370800780c */ /* 0x000fe20003fc6070 */
[----:B------:R-:W-:Y:S02]  /*5e20*/  VIADD R8, R11, 0xffffffb5 ;  /* 0xffffffb50b087836 */ /* 0x000fe40000000000 */
[C---:B---3--:R-:W-:Y:S01]  /*5e30*/  IMAD.WIDE R12, R7.reuse, 0x4, R156 ;  /* 0x00000004070c7825 */ /* 0x048fe200078e029c */
[----:B------:R-:W3:Y:S04]  /*5e40*/  LDC R11, c[0x0][0x230] ;  /* 0x00008c00ff0b7b82 */ /* 0x000ee80000000800 */
[----:B------:R1:W-:Y:S01]  /*5e50*/  STL.64 [R1+0xa8], R12 ;  /* 0x0000a80c01007387 */ /* 0x0003e20000100a00 */
[----:B--2---:R-:W-:-:S03]  /*5e60*/  IMAD.WIDE R2, R7, 0x4, R142 ;  /* 0x0000000407027825 */ /* 0x004fc600078e028e */
[----:B------:R1:W-:Y:S01]  /*5e70*/  LDGSTS.E [R244+0xc], desc[UR4][R12.64], !P0 ;  /* 0x0000c0000cf47fae */ /* 0x0003e2000c121844 */
[----:B------:R-:W-:-:S03]  /*5e80*/  IMAD R7, R6, 0x28, RZ ;  /* 0x0000002806077824 */ /* 0x000fc600078e02ff */
[----:B------:R2:W-:Y:S04]  /*5e90*/  STL.64 [R1+0xb0], R2 ;  /* 0x0000b00201007387 */ /* 0x0005e80000100a00 */
[----:B------:R2:W-:Y:S01]  /*5ea0*/  LDGSTS.E [R244+0x400c], desc[UR4][R2.64], !P0 ;  /* 0x0400c00002f47fae */ /* 0x0005e2000c121844 */
[----:B------:R-:W-:Y:S02]  /*5eb0*/  ISETP.GE.U32.AND P0, PT, R8, 0x7fffff36, PT ;  /* 0x7fffff360800780c */ /* 0x000fe40003f06070 */
[----:B------:R-:W-:Y:S01]  /*5ec0*/  IADD3 R8, R182, -0x4c, RZ ;  /* 0xffffffb4b6087810 */ /* 0x000fe20007ffe0ff */
[C---:B-1----:R-:W-:Y:S01]  /*5ed0*/  IMAD.WIDE R12, R7.reuse, 0x4, R156 ;  /* 0x00000004070c7825 */ /* 0x042fe200078e029c */
[----:B------:R-:W1:Y:S04]  /*5ee0*/  LDC R182, c[0x0][0x230] ;  /* 0x00008c00ffb67b82 */ /* 0x000e680000000800 */
        /* <DEDUP_REMOVED lines=8> */
[C---:B----4-:R-:W-:Y:S01]  /*5f70*/  IMAD.WIDE R12, R7.reuse, 0x4, R156 ;  /* 0x00000004070c7825 */ /* 0x050fe200078e029c */
[----:B------:R-:W4:Y:S04]  /*5f80*/  LDC R10, c[0x0][0x230] ;  /* 0x00008c00ff0a7b82 */ /* 0x000f280000000800 */
[----:B------:R3:W-:Y:S01]  /*5f90*/  LDGSTS.E [R244+0x8004], desc[UR4][R12.64], !P2 ;  /* 0x080040000cf47fae */ /* 0x0007e2000d121844 */
[----:B--2---:R-:W-:-:S03]  /*5fa0*/  IMAD.WIDE R2, R7, 0x4, R142 ;  /* 0x0000000407027825 */ /* 0x004fc600078e028e */
[----:B------:R3:W-:Y:S01]  /*5fb0*/  STL.64 [R1+0x160], R12 ;  /* 0x0001600c01007387 */ /* 0x0007e20000100a00 */
[----:B------:R-:W-:-:S03]  /*5fc0*/  IMAD R7, R6, 0x2a, RZ ;  /* 0x0000002a06077824 */ /* 0x000fc600078e02ff */
[----:B------:R2:W-:Y:S01]  /*5fd0*/  LDGSTS.E [R244+0xc004], desc[UR4][R2.64], !P2 ;  /* 0x0c00400002f47fae */ /* 0x0005e2000d121844 */
[----:B------:R-:W-:Y:S01]  /*5fe0*/  ISETP.GE.U32.AND P2, PT, R8, 0x7fffff18, PT ;  /* 0x7fffff180800780c */ /* 0x000fe20003f46070 */
[----:B------:R-:W-:Y:S02]  /*5ff0*/  VIADD R8, R9, 0xffffff96 ;  /* 0xffffff9609087836 */ /* 0x000fe40000000000 */
        /* <DEDUP_REMOVED lines=20> */
[----:B-1----:R-:W-:Y:S01]  /*6140*/  IADD3 R8, R182, -0x6c, RZ ;  /* 0xffffff94b6087810 */ /* 0x002fe20007ffe0ff */
[C---:B--2---:R-:W-:Y:S01]  /*6150*/  IMAD.WIDE R12, R7.reuse, 0x4, R156 ;  /* 0x00000004070c7825 */ /* 0x044fe200078e029c */
[----:B------:R-:W1:Y:S04]  /*6160*/  LDC R182, c[0x0][0x230] ;  /* 0x00008c00ffb67b82 */ /* 0x000e680000000800 */
[----:B------:R2:W-:Y:S01]  /*6170*/  STL.64 [R1+0x130], R12 ;  /* 0x0001300c01007387 */ /* 0x0005e20000100a00 */
[----:B----4-:R-:W-:-:S03]  /*6180*/  IMAD.WIDE R2, R7, 0x4, R142 ;  /* 0x0000000407027825 */ /* 0x010fc600078e028e */
[----:B------:R2:W-:Y:S01]  /*6190*/  LDGSTS.E [R244+0x10000], desc[UR4][R12.64], !P5 ;  /* 0x100000000cf47fae */ /* 0x0005e2000e921844 */
[----:B------:R-:W-:-:S03]  /*61a0*/  IMAD R7, R6, 0x49, RZ ;  /* 0x0000004906077824 */ /* 0x000fc600078e02ff */
[----:B------:R4:W-:Y:S04]  /*61b0*/  STL.64 [R1+0x128], R2 ;  /* 0x0001280201007387 */ /* 0x0009e80000100a00 */
[----:B------:R4:W-:Y:S01]  /*61c0*/  LDGSTS.E [R244+0x14000], desc[UR4][R2.64], !P5 ;  /* 0x1400000002f47fae */ /* 0x0009e2000e921844 */
[----:B------:R-:W-:Y:S01]  /*61d0*/  ISETP.GE.U32.AND P5, PT, R8, 0x7fffff15, PT ;  /* 0x7fffff150800780c */ /* 0x000fe20003fa6070 */
[----:B------:R-:W-:Y:S02]  /*61e0*/  VIADD R8, R10, 0xfffffff3 ;  /* 0xfffffff30a087836 */ /* 0x000fe40000000000 */
[C---:B--2---:R-:W-:Y:S01]  /*61f0*/  IMAD.WIDE R12, R7.reuse, 0x4, R156 ;  /* 0x00000004070c7825 */ /* 0x044fe200078e029c */
[----:B------:R-:W2:Y:S04]  /*6200*/  LDC R10, c[0x0][0x230] ;  /* 0x00008c00ff0a7b82 */ /* 0x000ea80000000800 */
[----:B------:R3:W-:Y:S01]  /*6210*/  LDGSTS.E [R244+0x10004], desc[UR4][R12.64], !P6 ;  /* 0x100040000cf47fae */ /* 0x0007e2000f121844 */
[----:B----4-:R-:W-:-:S03]  /*6220*/  IMAD.WIDE R2, R7, 0x4, R142 ;  /* 0x0000000407027825 */ /* 0x010fc600078e028e */
[----:B------:R3:W-:Y:S01]  /*6230*/  STL.64 [R1+0x120], R12 ;  /* 0x0001200c01007387 */ /* 0x0007e20000100a00 */
[----:B------:R-:W-:-:S03]  /*6240*/  IMAD R7, R6, 0x4a, RZ ;  /* 0x0000004a06077824 */ /* 0x000fc600078e02ff */
[----:B------:R4:W-:Y:S01]  /*6250*/  LDGSTS.E [R244+0x14004], desc[UR4][R2.64], !P6 ;  /* 0x1400400002f47fae */ /* 0x0009e2000f121844 */
[----:B------:R-:W-:Y:S01]  /*6260*/  ISETP.GE.U32.AND P6, PT, R8, 0x7fffff74, PT ;  /* 0x7fffff740800780c */ /* 0x000fe20003fc6070 */
[----:B------:R-:W-:Y:S02]  /*6270*/  VIADD R8, R9, 0xfffffff2 ;  /* 0xfffffff209087836 */ /* 0x000fe40000000000 */
[----:B------:R4:W-:Y:S01]  /*6280*/  STL.64 [R1+0x118], R2 ;  /* 0x0001180201007387 */ /* 0x0009e20000100a00 */
[----:B------:R-:W2:Y:S01]  /*6290*/  LDC R9, c[0x0][0x230] ;  /* 0x00008c00ff097b82 */ /* 0x000ea20000000800 */
[----:B---3--:R-:W-:-:S05]  /*62a0*/  IMAD.WIDE R12, R7, 0x4, R156 ;  /* 0x00000004070c7825 */ /* 0x008fca00078e029c */
        /* <DEDUP_REMOVED lines=11> */
[----:B----4-:R-:W-:-:S03]  /*6360*/  IMAD.WIDE R2, R7, 0x4, R142 ;  /* 0x0000000407027825 */ /* 0x010fc600078e028e */
[----:B------:R4:W-:Y:S01]  /*6370*/  LDGSTS.E [R244+0x1000c], desc[UR4][R12.64], !P1 ;  /* 0x1000c0000cf47fae */ /* 0x0009e2000c921844 */
[----:B------:R-:W-:-:S03]  /*6380*/  IMAD R7, R6, 0x68, RZ ;  /* 0x0000006806077824 */ /* 0x000fc600078e02ff */
[----:B------:R2:W-:Y:S04]  /*6390*/  STL.64 [R1+0xf8], R2 ;  /* 0x0000f80201007387 */ /* 0x0005e80000100a00 */
[----:B------:R2:W-:Y:S01]  /*63a0*/  LDGSTS.E [R244+0x1400c], desc[UR4][R2.64], !P1 ;  /* 0x1400c00002f47fae */ /* 0x0005e2000c921844 */
[----:B------:R-:W-:Y:S02]  /*63b0*/  ISETP.GE.U32.AND P1, PT, R8, 0x7fffff72, PT ;  /* 0x7fffff720800780c */ /* 0x000fe40003f26070 */
[----:B-1----:R-:W-:Y:S01]  /*63c0*/  IADD3 R8, R182, -0x10, RZ ;  /* 0xfffffff0b6087810 */ /* 0x002fe20007ffe0ff */
[C---:B----4-:R-:W-:Y:S01]  /*63d0*/  IMAD.WIDE R12, R7.reuse, 0x4, R156 ;  /* 0x00000004070c7825 */ /* 0x050fe200078e029c */
        /* <DEDUP_REMOVED lines=37> */
[----:B------:R-:W-:Y:S01]  /*6630*/  ISETP.GE.U32.AND P5, PT, R8, 0x7fffff52, PT ;  /* 0x7fffff520800780c */ /* 0x000fe20003fa6070 */
[----:B-1----:R-:W-:Y:S02]  /*6640*/  VIADD R8, R182, 0xffffffd0 ;  /* 0xffffffd0b6087836 */ /* 0x002fe40000000000 */
[C---:B--2---:R-:W-:Y:S01]  /*6650*/  IMAD.WIDE R12, R7.reuse, 0x4, R156 ;  /* 0x00000004070c7825 */ /* 0x044fe200078e029c */
[----:B------:R-:W1:Y:S01]  /*6660*/  LDC R182, c[0x0][0x230] ;  /* 0x00008c00ffb67b82 */ /* 0x000e620000000800 */
[----:B------:R2:W-:Y:S04]  /*6670*/  STL [R1+0xc40], R0 ;  /* 0x000c400001007387 */ /* 0x0005e80000100800 */
[----:B------:R3:W-:Y:S01]  /*6680*/  STL.64 [R1+0x178], R12 ;  /* 0x0001780c01007387 */ /* 0x0007e20000100a00 */
[----:B----4-:R-:W-:-:S03]  /*6690*/  IMAD.WIDE R2, R7, 0x4, R142 ;  /* 0x0000000407027825 */ /* 0x010fc600078e028e */
[----:B------:R3:W-:Y:S01]  /*66a0*/  LDGSTS.E [R245], desc[UR4][R12.64], !P6 ;  /* 0x000000000cf57fae */ /* 0x0007e2000f121844 */
[----:B------:R-:W-:Y:S01]  /*66b0*/  IMAD R7, R6, 0xd, RZ ;  /* 0x0000000d06077824 */ /* 0x000fe200078e02ff */
[----:B--2---:R-:W-:Y:S02]  /*66c0*/  LOP3.LUT R0, R4, 0x40, RZ, 0x3c, !PT ;  /* 0x0000004004007812 */ /* 0x004fe400078e3cff */
[----:B------:R2:W-:Y:S04]  /*66d0*/  STL.64 [R1+0x180], R2 ;  /* 0x0001800201007387 */ /* 0x0005e80000100a00 */
[----:B------:R2:W-:Y:S01]  /*66e0*/  LDGSTS.E [R245+0x4000], desc[UR4][R2.64], !P6 ;  /* 0x0400000002f57fae */ /* 0x0005e2000f121844 */
[----:B------:R-:W-:Y:S01]  /*66f0*/  ISETP.GE.U32.AND P6, PT, R8, 0x7fffff51, PT ;  /* 0x7fffff510800780c */ /* 0x000fe20003fc6070 */
[----:B------:R-:W-:-:S02]  /*6700*/  VIADD R8, R10, 0xffffffb3 ;  /* 0xffffffb30a087836 */ /* 0x000fc40000000000 */
[C---:B---3--:R-:W-:Y:S01]  /*6710*/  IMAD.WIDE R12, R7.reuse, 0x4, R156 ;  /* 0x00000004070c7825 */ /* 0x048fe200078e029c */
[----:B------:R-:W3:Y:S03]  /*6720*/  LDC R10, c[0x0][0x230] ;  /* 0x00008c00ff0a7b82 */ /* 0x000ee60000000800 */
[----:B------:R-:W-:Y:S01]  /*6730*/  VIADD R246, R0, UR6 ;  /* 0x0000000600f67c36 */ /* 0x000fe20008000000 */
        /* <DEDUP_REMOVED lines=8> */
[----:B------:R-:W3:Y:S01]  /*67c0*/  LDC R9, c[0x0][0x230] ;  /* 0x00008c00ff097b82 */ /* 0x000ee20000000800 */
[----:B----4-:R-:W-:-:S05]  /*67d0*/  IMAD.WIDE R12, R7, 0x4, R156 ;  /* 0x00000004070c7825 */ /* 0x010fca00078e029c */
        /* <DEDUP_REMOVED lines=8> */
[C---:B----4-:R-:W-:Y:S01]  /*6860*/  IMAD.WIDE R12, R7.reuse, 0x4, R156 ;  /* 0x00000004070c7825 */ /* 0x050fe200078e029c */
[----:B------:R-:W4:Y:S04]  /*6870*/  LDC R11, c[0x0][0x230] ;  /* 0x00008c00ff0b7b82 */ /* 0x000f280000000800 */
        /* <DEDUP_REMOVED lines=9> */
[----:B------:R-:W1:Y:S04]  /*6910*/  LDC R182, c[0x0][0x230] ;  /* 0x00008c00ffb67b82 */ /* 0x000e680000000800 */
[----:B------:R2:W-:Y:S01]  /*6920*/  STL.64 [R1+0x270], R12 ;  /* 0x0002700c01007387 */ /* 0x0005e20000100a00 */
[----:B---3--:R-:W-:-:S03]  /*6930*/  IMAD.WIDE R2, R7, 0x4, R142 ;  /* 0x0000000407027825 */ /* 0x008fc600078e028e */
        /* <DEDUP_REMOVED lines=9> */
[----:B---3--:R-:W-:-:S03]  /*69d0*/  IMAD.WIDE R2, R7, 0x4, R142 ;  /* 0x0000000407027825 */ /* 0x008fc600078e028e */
[----:B------:R4:W-:Y:S01]  /*69e0*/  STL.64 [R1+0x260], R12 ;  /* 0x0002600c01007387 */ /* 0x0009e20000100a00 */
[----:B------:R-:W-:-:S03]  /*69f0*/  IMAD R7, R6, 0x2e, RZ ;  /* 0x0000002e06077824 */ /* 0x000fc600078e02ff */
[----:B------:R3:W-:Y:S01]  /*6a00*/  LDGSTS.E [R245+0xc004], desc[UR4][R2.64], !P4 ;  /* 0x0c00400002f57fae */ /* 0x0007e2000e121844 */
[----:B------:R-:W-:Y:S01]  /*6a10*/  ISETP.GE.U32.AND P4, PT, R8, 0x7fffff14, PT ;  /* 0x7fffff140800780c */ /* 0x000fe20003f86070 */
[----:B------:R-:W-:Y:S02]  /*6a20*/  VIADD R8, R9, 0xffffff92 ;  /* 0xffffff9209087836 */ /* 0x000fe40000000000 */
[----:B------:R3:W-:Y:S01]  /*6a30*/  STL.64 [R1+0x258], R2 ;  /* 0x0002580201007387 */ /* 0x0007e20000100a00 */
[----:B------:R-:W2:Y:S01]  /*6a40*/  LDC R9, c[0x0][0x230] ;  /* 0x00008c00ff097b82 */ /* 0x000ea20000000800 */
[----:B----4-:R-:W-:-:S05]  /*6a50*/  IMAD.WIDE R12, R7, 0x4, R156 ;  /* 0x00000004070c7825 */ /* 0x010fca00078e029c */
[----:B------:R4:W-:Y:S01]  /*6a60*/  STL.64 [R1+0x250], R12 ;  /* 0x0002500c01007387 */ /* 0x0009e20000100a00 */
[----:B---3--:R-:W-:-:S03]  /*6a70*/  IMAD.WIDE R2, R7, 0x4, R142 ;  /* 0x0000000407027825 */ /* 0x008fc600078e028e */
        /* <DEDUP_REMOVED lines=9> */
[----:B---3--:R-:W-:-:S03]  /*6b10*/  IMAD.WIDE R2, R7, 0x4, R142 ;  /* 0x0000000407027825 */ /* 0x008fc600078e028e */
[----:B------:R3:W-:Y:S01]  /*6b20*/  LDGSTS.E [R245+0x800c], desc[UR4][R12.64], !P6 ;  /* 0x0800c0000cf57fae */ /* 0x0007e2000f121844 */
[----:B------:R-:W-:-:S03]  /*6b30*/  IMAD R7, R6, 0x4c, RZ ;  /* 0x0000004c06077824 */ /* 0x000fc600078e02ff */
[----:B------:R2:W-:Y:S04]  /*6b40*/  STL.64 [R1+0x238], R2 ;  /* 0x0002380201007387 */ /* 0x0005e80000100a00 */
[----:B------:R2:W-:Y:S01]  /*6b50*/  LDGSTS.E [R245+0xc00c], desc[UR4][R2.64], !P6 ;  /* 0x0c00c00002f57fae */ /* 0x0005e2000f121844 */
[----:B------:R-:W-:Y:S01]  /*6b60*/  ISETP.GE.U32.AND P6, PT, R8, 0x7fffff12, PT ;  /* 0x7fffff120800780c */ /* 0x000fe20003fc6070 */
[----:B-1----:R-:W-:Y:S02]  /*6b70*/  VIADD R8, R182, 0xffffff90 ;  /* 0xffffff90b6087836 */ /* 0x002fe40000000000 */
[C---:B---3--:R-:W-:Y:S01]  /*6b80*/  IMAD.WIDE R12, R7.reuse, 0x4, R156 ;  /* 0x00000004070c7825 */ /* 0x048fe200078e029c */
        /* <DEDUP_REMOVED lines=69> */
[C---:B-1----:R-:W-:Y:S01]  /*6fe0*/  IMAD.WIDE R12, R7.reuse, 0x4, R156 ;  /* 0x00000004070c7825 */ /* 0x042fe200078e029c */
[----:B------:R-:W1:Y:S04]  /*6ff0*/  LDC R11, c[0x0][0x230] ;  /* 0x00008c00ff0b7b82 */ /* 0x000e680000000800 */
[----:B------:R2:W-:Y:S01]  /*7000*/  STL.64 [R1+0x1c0], R12 ;  /* 0x0001c00c01007387 */ /* 0x0005e20000100a00 */
[----:B---3--:R-:W-:Y:S01]  /*7010*/  IMAD.WIDE R2, R7, 0x4, R142 ;  /* 0x0000000407027825 */ /* 0x008fe200078e028e */
[----:B------:R-:W-:-:S02]  /*7020*/  SHF.L.U32 R7, R6, 0x4, RZ ;  /* 0x0000000406077819 */ /* 0x000fc400000006ff */
[----:B------:R2:W-:Y:S04]  /*7030*/  LDGSTS.E [R245+0x1800c], desc[UR4][R12.64], !P0 ;  /* 0x1800c0000cf57fae */ /* 0x0005e8000c121844 */
[----:B------:R3:W-:Y:S04]  /*7040*/  STL.64 [R1+0x1b8], R2 ;  /* 0x0001b80201007387 */ /* 0x0007e80000100a00 */
[----:B------:R3:W-:Y:S01]  /*7050*/  LDGSTS.E [R245+0x1c00c], desc[UR4][R2.64], !P0 ;  /* 0x1c00c00002f57fae */ /* 0x0007e2000c121844 */
[----:B------:R-:W-:Y:S01]  /*7060*/  ISETP.GE.U32.AND P0, PT, R8, 0x7fffff4e, PT ;  /* 0x7fffff4e0800780c */ /* 0x000fe20003f06070 */
[----:B------:R-:W-:-:S02]  /*7070*/  VIADD R8, R182, 0xffffffcc ;  /* 0xffffffccb6087836 */ /* 0x000fc40000000000 */
[C---:B--2---:R-:W-:Y:S01]  /*7080*/  IMAD.WIDE R12, R7.reuse, 0x4, R156 ;  /* 0x00000004070c7825 */ /* 0x044fe200078e029c */
[----:B------:R-:W2:Y:S01]  /*7090*/  LDC R182, c[0x0][0x230] ;  /* 0x00008c00ffb67b82 */ /* 0x000ea20000000800 */
[----:B------:R4:W-:Y:S04]  /*70a0*/  STL [R1+0xc3c], R0 ;  /* 0x000c3c0001007387 */ /* 0x0009e80000100800 */
[----:B------:R1:W-:Y:S01]  /*70b0*/  STL.64 [R1+0x278], R12 ;  /* 0x0002780c01007387 */ /* 0x0003e20000100a00 */
[----:B---3--:R-:W-:-:S03]  /*70c0*/  IMAD.WIDE R2, R7, 0x4, R142 ;  /* 0x0000000407027825 */ /* 0x008fc600078e028e */
[----:B------:R1:W-:Y:S01]  /*70d0*/  LDGSTS.E [R246], desc[UR4][R12.64], !P1 ;  /* 0x000000000cf67fae */ /* 0x0003e2000c921844 */
[----:B------:R-:W-:Y:S01]  /*70e0*/  IMAD R7, R6, 0x11, RZ ;  /* 0x0000001106077824 */ /* 0x000fe200078e02ff */
[----:B----4-:R-:W-:Y:S02]  /*70f0*/  LOP3.LUT R0, R4, 0x50, RZ, 0x3c, !PT ;  /* 0x0000005004007812 */ /* 0x010fe400078e3cff */
[----:B------:R3:W-:Y:S04]  /*7100*/  STL.64 [R1+0x280], R2 ;  /* 0x0002800201007387 */ /* 0x0007e80000100a00 */
[----:B------:R3:W-:Y:S01]  /*7110*/  LDGSTS.E [R246+0x4000], desc[UR4][R2.64], !P1 ;  /* 0x0400000002f67fae */ /* 0x0007e2000c921844 */
[----:B------:R-:W-:Y:S01]  /*7120*/  ISETP.GE.U32.AND P1, PT, R8, 0x7fffff4d, PT ;  /* 0x7fffff4d0800780c */ /* 0x000fe20003f26070 */
[----:B------:R-:W-:Y:S01]  /*7130*/  VIADD R247, R0, UR6 ;  /* 0x0000000600f77c36 */ /* 0x000fe20008000000 */
[----:B------:R-:W-:Y:S01]  /*7140*/  IADD3 R8, R10, -0x51, RZ ;  /* 0xffffffaf0a087810 */ /* 0x000fe20007ffe0ff */
[C---:B-1----:R-:W-:Y:S01]  /*7150*/  IMAD.WIDE R12, R7.reuse, 0x4, R156 ;  /* 0x00000004070c7825 */ /* 0x042fe200078e029c */
[----:B------:R-:W1:Y:S04]  /*7160*/  LDC R10, c[0x0][0x230] ;  /* 0x00008c00ff0a7b82 */ /* 0x000e680000000800 */
        /* <DEDUP_REMOVED lines=8> */
[----:B------:R-:W1:Y:S01]  /*71f0*/  LDC R9, c[0x0][0x230] ;  /* 0x00008c00ff097b82 */ /* 0x000e620000000800 */
[----:B----4-:R-:W-:-:S05]  /*7200*/  IMAD.WIDE R12, R7, 0x4, R156 ;  /* 0x00000004070c7825 */ /* 0x010fca00078e029c */
        /* <DEDUP_REMOVED lines=17> */
[----:B--2---:R-:W-:Y:S02]  /*7320*/  VIADD R8, R182, 0xffffffac ;  /* 0xffffffacb6087836 */ /* 0x004fe40000000000 */
[C---:B---3--:R-:W-:Y:S01]  /*7330*/  IMAD.WIDE R12, R7.reuse, 0x4, R156 ;  /* 0x00000004070c7825 */ /* 0x048fe200078e029c */
[----:B------:R-:W2:Y:S04]  /*7340*/  LDC R182, c[0x0][0x230] ;  /* 0x00008c00ffb67b82 */ /* 0x000ea80000000800 */
[----:B------:R3:W-:Y:S01]  /*7350*/  STL.64 [R1+0x388], R12 ;  /* 0x0003880c01007387 */ /* 0x0007e20000100a00 */
[----:B-1----:R-:W-:-:S03]  /*7360*/  IMAD.WIDE R2, R7, 0x4, R142 ;  /* 0x0000000407027825 */ /* 0x002fc600078e028e */
[----:B------:R3:W-:Y:S01]  /*7370*/  LDGSTS.E [R246+0x8000], desc[UR4][R12.64], !P5 ;  /* 0x080000000cf67fae */ /* 0x0007e2000e921844 */
[----:B------:R-:W-:-:S03]  /*7380*/  IMAD R7, R6, 0x31, RZ ;  /* 0x0000003106077824 */ /* 0x000fc600078e02ff */
[----:B------:R1:W-:Y:S04]  /*7390*/  STL.64 [R1+0x378], R2 ;  /* 0x0003780201007387 */ /* 0x0003e80000100a00 */
[----:B------:R1:W-:Y:S01]  /*73a0*/  LDGSTS.E [R246+0xc000], desc[UR4][R2.64], !P5 ;  /* 0x0c00000002f67fae */ /* 0x0003e2000e921844 */
[----:B------:R-:W-:Y:S02]  /*73b0*/  ISETP.GE.U32.AND P5, PT, R8, 0x7fffff2d, PT ;  /* 0x7fffff2d0800780c */ /* 0x000fe40003fa6070 */
[----:B------:R-:W-:Y:S01]  /*73c0*/  IADD3 R8, R10, -0x71, RZ ;  /* 0xffffff8f0a087810 */ /* 0x000fe20007ffe0ff */
[C---:B---3--:R-:W-:Y:S01]  /*73d0*/  IMAD.WIDE R12, R7.reuse, 0x4, R156 ;  /* 0x00000004070c7825 */ /* 0x048fe200078e029c */
[----:B------:R-:W3:Y:S04]  /*73e0*/  LDC R10, c[0x0][0x230] ;  /* 0x00008c00ff0a7b82 */ /* 0x000ee80000000800 */
[----:B------:R4:W-:Y:S01]  /*73f0*/  LDGSTS.E [R246+0x8004], desc[UR4][R12.64], !P6 ;  /* 0x080040000cf67fae */ /* 0x0009e2000f121844 */
[----:B-1----:R-:W-:-:S03]  /*7400*/  IMAD.WIDE R2, R7, 0x4, R142 ;  /* 0x0000000407027825 */ /* 0x002fc600078e028e */
        /* <DEDUP_REMOVED lines=9> */
[----:B-1----:R-:W-:-:S03]  /*74a0*/  IMAD.WIDE R2, R7, 0x4, R142 ;  /* 0x0000000407027825 */ /* 0x002fc600078e028e */
        /* <DEDUP_REMOVED lines=9> */
[----:B-1----:R-:W-:-:S03]  /*7540*/  IMAD.WIDE R2, R7, 0x4, R142 ;  /* 0x0000000407027825 */ /* 0x002fc600078e028e */
[----:B------:R1:W-:Y:S01]  /*7550*/  LDGSTS.E [R246+0x800c], desc[UR4][R12.64], !P1 ;  /* 0x0800c0000cf67fae */ /* 0x0003e2000c921844 */
[----:B------:R-:W-:-:S03]  /*7560*/  IMAD R7, R6, 0x50, RZ ;  /* 0x0000005006077824 */ /* 0x000fc600078e02ff */
[----:B------:R3:W-:Y:S04]  /*7570*/  STL.64 [R1+0x338], R2 ;  /* 0x0003380201007387 */ /* 0x0007e80000100a00 */
[----:B------:R3:W-:Y:S01]  /*7580*/  LDGSTS.E [R246+0xc00c], desc[UR4][R2.64], !P1 ;  /* 0x0c00c00002f67fae */ /* 0x0007e2000c921844 */
[----:B------:R-:W-:Y:S01]  /*7590*/  ISETP.GE.U32.AND P1, PT, R8, 0x7fffff0e, PT ;  /* 0x7fffff0e0800780c */ /* 0x000fe20003f26070 */
[----:B--2---:R-:W-:Y:S02]  /*75a0*/  VIADD R8, R182, 0xffffff8c ;  /* 0xffffff8cb6087836 */ /* 0x004fe40000000000 */
[C---:B-1----:R-:W-:Y:S01]  /*75b0*/  IMAD.WIDE R12, R7.reuse, 0x4, R156 ;  /* 0x00000004070c7825 */ /* 0x042fe200078e029c */
[----:B------:R-:W1:Y:S04]  /*75c0*/  LDC R182, c[0x0][0x230] ;  /* 0x00008c00ffb67b82 */ /* 0x000e680000000800 */
        /* <DEDUP_REMOVED lines=79> */
[----:B------:R-:W1:Y:S01]  /*7ac0*/  LDC R182, c[0x0][0x230] ;  /* 0x00008c00ffb67b82 */ /* 0x000e620000000800 */
[----:B------:R2:W-:Y:S04]  /*7ad0*/  STL [R1+0xc38], R0 ;  /* 0x000c380001007387 */ /* 0x0005e80000100800 */
[----:B------:R4:W-:Y:S01]  /*7ae0*/  STL.64 [R1+0x390], R12 ;  /* 0x0003900c01007387 */ /* 0x0009e20000100a00 */
[----:B---3--:R-:W-:-:S03]  /*7af0*/  IMAD.WIDE R2, R7, 0x4, R142 ;  /* 0x0000000407027825 */ /* 0x008fc600078e028e */
[----:B------:R4:W-:Y:S01]  /*7b00*/  LDGSTS.E [R247], desc[UR4][R12.64], !P3 ;  /* 0x000000000cf77fae */ /* 0x0009e2000d921844 */
[----:B------:R-:W-:Y:S01]  /*7b10*/  IMAD R7, R6, 0x15, RZ ;  /* 0x0000001506077824 */ /* 0x000fe200078e02ff */
[----:B--2---:R-:W-:Y:S02]  /*7b20*/  LOP3.LUT R0, R4, 0x60, RZ, 0x3c, !PT ;  /* 0x0000006004007812 */ /* 0x004fe400078e3cff */
[----:B------:R2:W-:Y:S02]  /*7b30*/  STL.64 [R1+0x398], R2 ;  /* 0x0003980201007387 */ /* 0x0005e40000100a00 */
[----:B------:R-:W-:Y:S02]  /*7b40*/  IADD3 R248, R0, UR6, RZ ;  /* 0x0000000600f87c10 */ /* 0x000fe4000fffe0ff */
[----:B------:R2:W-:Y:S01]  /*7b50*/  LDGSTS.E [R247+0x4000], desc[UR4][R2.64], !P3 ;  /* 0x0400000002f77fae */ /* 0x0005e2000d921844 */
[----:B------:R-:W-:Y:S01]  /*7b60*/  ISETP.GE.U32.AND P3, PT, R8, 0x7fffff49, PT ;  /* 0x7fffff490800780c */ /* 0x000fe20003f66070 */
[----:B------:R-:W-:-:S02]  /*7b70*/  VIADD R8, R10, 0xffffffab ;  /* 0xffffffab0a087836 */ /* 0x000fc40000000000 */
[C---:B----4-:R-:W-:Y:S01]  /*7b80*/  IMAD.WIDE R12, R7.reuse, 0x4, R156 ;  /* 0x00000004070c7825 */ /* 0x050fe200078e029c */
        /* <DEDUP_REMOVED lines=67> */
[----:B------:R-:W-:Y:S02]  /*7fc0*/  ISETP.GE.U32.AND P3, PT, R8, 0x7fffff0a, PT ;  /* 0x7fffff0a0800780c */ /* 0x000fe40003f66070 */
[----:B-1----:R-:W-:Y:S01]  /*7fd0*/  IADD3 R8, R182, -0x78, RZ ;  /* 0xffffff88b6087810 */ /* 0x002fe20007ffe0ff */
        /* <DEDUP_REMOVED lines=81> */
[----:B------:R-:W1:Y:S01]  /*84f0*/  LDC R182, c[0x0][0x230] ;  /* 0x00008c00ffb67b82 */ /* 0x000e620000000800 */
[----:B------:R3:W-:Y:S04]  /*8500*/  STL [R1+0xc34], R0 ;  /* 0x000c340001007387 */ /* 0x0007e80000100800 */
[----:B------:R4:W-:Y:S01]  /*8510*/  STL.64 [R1+0x490], R12 ;  /* 0x0004900c01007387 */ /* 0x0009e20000100a00 */
[----:B--2---:R-:W-:-:S03]  /*8520*/  IMAD.WIDE R2, R7, 0x4, R142 ;  /* 0x0000000407027825 */ /* 0x004fc600078e028e */
[----:B------:R4:W-:Y:S01]  /*8530*/  LDGSTS.E [R248], desc[UR4][R12.64], !P5 ;  /* 0x000000000cf87fae */ /* 0x0009e2000e921844 */
[----:B------:R-:W-:Y:S01]  /*8540*/  IMAD R7, R6, 0x19, RZ ;  /* 0x0000001906077824 */ /* 0x000fe200078e02ff */
[----:B---3--:R-:W-:Y:S02]  /*8550*/  LOP3.LUT R0, R4, 0x70, RZ, 0x3c, !PT ;  /* 0x0000007004007812 */ /* 0x008fe400078e3cff */
[----:B------:R2:W-:Y:S04]  /*8560*/  STL.64 [R1+0x498], R2 ;  /* 0x0004980201007387 */ /* 0x0005e80000100a00 */
[----:B------:R2:W-:Y:S01]  /*8570*/  LDGSTS.E [R248+0x4000], desc[UR4][R2.64], !P5 ;  /* 0x0400000002f87fae */ /* 0x0005e2000e921844 */
[----:B------:R-:W-:Y:S01]  /*8580*/  ISETP.GE.U32.AND P5, PT, R8, 0x7fffff45, PT ;  /* 0x7fffff450800780c */ /* 0x000fe20003fa6070 */
[----:B------:R-:W-:-:S02]  /*8590*/  VIADD R8, R10, 0xffffffa7 ;  /* 0xffffffa70a087836 */ /* 0x000fc40000000000 */
[C---:B----4-:R-:W-:Y:S01]  /*85a0*/  IMAD.WIDE R12, R7.reuse, 0x4, R156 ;  /* 0x00000004070c7825 */ /* 0x050fe200078e029c */
        /* <DEDUP_REMOVED lines=142> */
[----:B------:R-:W-:Y:S01]  /*8e90*/  STL.64 [R1+0x518], R12 ;  /* 0x0005180c01007387 */ /* 0x000fe20000100a00 */
[----:B---3--:R-:W-:-:S03]  /*8ea0*/  IMAD.WIDE R2, R7, 0x4, R142 ;  /* 0x0000000407027825 */ /* 0x008fc600078e028e */
[----:B------:R-:W-:Y:S01]  /*8eb0*/  LDGSTS.E [R248+0x1800c], desc[UR4][R12.64], !P6 ;  /* 0x1800c0000cf87fae */ /* 0x000fe2000f121844 */
[----:B------:R-:W-:-:S03]  /*8ec0*/  IMAD R7, R6, 0x1c, RZ ;  /* 0x0000001c06077824 */ /* 0x000fc600078e02ff */
[----:B------:R-:W-:Y:S04]  /*8ed0*/  STL.64 [R1+0x510], R2 ;  /* 0x0005100201007387 */ /* 0x000fe80000100a00 */
[----:B------:R3:W-:Y:S04]  /*8ee0*/  STL.64 [R1+0xc58], R4 ;  /* 0x000c580401007387 */ /* 0x0007e80000100a00 */
[----:B------:R2:W-:Y:S01]  /*8ef0*/  LDGSTS.E [R248+0x1c00c], desc[UR4][R2.64], !P6 ;  /* 0x1c00c00002f87fae */ /* 0x0005e2000f121844 */
[----:B------:R-:W-:Y:S01]  /*8f00*/  ISETP.GE.U32.AND P6, PT, R8, 0x7fffff42, PT ;  /* 0x7fffff420800780c */ /* 0x000fe20003fc6070 */
[----:B------:R-:W-:-:S02]  /*8f10*/  VIADD R8, R182, 0xffffffc0 ;  /* 0xffffffc0b6087836 */ /* 0x000fc40000000000 */
[----:B------:R-:W1:Y:S01]  /*8f20*/  LDC R182, c[0x0][0x230] ;  /* 0x00008c00ffb67b82 */ /* 0x000e620000000800 */
[----:B------:R-:W-:Y:S01]  /*8f30*/  STL [R1+0xc30], R0 ;  /* 0x000c300001007387 */ /* 0x000fe20000100800 */
[----:B---3--:R-:W-:-:S04]  /*8f40*/  IMAD.WIDE R4, R7, 0x4, R156 ;  /* 0x0000000407047825 */ /* 0x008fc800078e029c */
[----:B--2---:R-:W-:Y:S01]  /*8f50*/  IMAD.WIDE R2, R7, 0x4, R142 ;  /* 0x0000000407027825 */ /* 0x004fe200078e028e */
[----:B------:R2:W-:Y:S03]  /*8f60*/  LDGSTS.E [R243], desc[UR4][R4.64], !P0 ;  /* 0x0000000004f37fae */ /* 0x0005e6000c121844 */
[----:B------:R-:W-:Y:S01]  /*8f70*/  IMAD R7, R6, 0x1d, RZ ;  /* 0x0000001d06077824 */ /* 0x000fe200078e02ff */
[----:B------:R3:W-:Y:S01]  /*8f80*/  LDGSTS.E [R243+0x4000], desc[UR4][R2.64], !P0 ;  /* 0x0400000002f37fae */ /* 0x0007e2000c121844 */
[----:B------:R-:W-:Y:S01]  /*8f90*/  ISETP.GE.U32.AND P0, PT, R8, 0x7fffff41, PT ;  /* 0x7fffff410800780c */ /* 0x000fe20003f06070 */
[----:B------:R-:W-:Y:S02]  /*8fa0*/  IMAD R8, R6, 0x1e, RZ ;  /* 0x0000001e06087824 */ /* 0x000fe400078e02ff */
[C---:B------:R-:W-:Y:S01]  /*8fb0*/  IMAD.WIDE R188, R7.reuse, 0x4, R156 ;  /* 0x0000000407bc7825 */ /* 0x040fe200078e029c */
[----:B------:R2:W-:Y:S03]  /*8fc0*/  STL.64 [R1+0x590], R4 ;  /* 0x0005900401007387 */ /* 0x0005e60000100a00 */
[----:B------:R-:W-:Y:S01]  /*8fd0*/  IMAD.WIDE R12, R7, 0x4, R142 ;  /* 0x00000004070c7825 */ /* 0x000fe200078e028e */
[----:B------:R3:W-:Y:S03]  /*8fe0*/  LDGSTS.E [R243+0x4], desc[UR4][R188.64], !P1 ;  /* 0x00004000bcf37fae */ /* 0x0007e6000c921844 */
[----:B------:R-:W-:Y:S01]  /*8ff0*/  VIADD R7, R10, 0xffffffa3 ;  /* 0xffffffa30a077836 */ /* 0x000fe20000000000 */
[----:B------:R1:W-:Y:S01]  /*9000*/  LDGSTS.E [R243+0x4004], desc[UR4][R12.64], !P1 ;  /* 0x040040000cf37fae */ /* 0x0003e2000c921844 */
[----:B------:R-:W1:Y:S03]  /*9010*/  LDC R10, c[0x0][0x230] ;  /* 0x00008c00ff0a7b82 */ /* 0x000e660000000800 */
[----:B------:R3:W-:Y:S01]  /*9020*/  STL.64 [R1+0x598], R2 ;  /* 0x0005980201007387 */ /* 0x0007e20000100a00 */
[----:B--2---:R-:W-:Y:S01]  /*9030*/  IMAD.WIDE R4, R8, 0x4, R156 ;  /* 0x0000000408047825 */ /* 0x004fe200078e029c */
[----:B------:R-:W-:-:S02]  /*9040*/  ISETP.GE.U32.AND P1, PT, R7, 0x7fffff24, PT ;  /* 0x7fffff240700780c */ /* 0x000fc40003f26070 */
[----:B----4-:R-:W-:Y:S01]  /*9050*/  IADD3 R7, R9, -0x5e, RZ ;  /* 0xffffffa209077810 */ /* 0x010fe20007ffe0ff */
[----:B------:R2:W-:Y:S01]  /*9060*/  STL.64 [R1+0x5a0], R188 ;  /* 0x0005a0bc01007387 */ /* 0x0005e20000100a00 */
[----:B------:R-:W4:Y:S03]  /*9070*/  LDC R9, c[0x0][0x230] ;  /* 0x00008c00ff097b82 */ /* 0x000f260000000800 */
[----:B------:R1:W-:Y:S01]  /*9080*/  LDGSTS.E [R243+0x8], desc[UR4][R4.64], !P2 ;  /* 0x0000800004f37fae */ /* 0x0003e2000d121844 */
[----:B---3--:R-:W-:-:S03]  /*9090*/  IMAD.WIDE R2, R8, 0x4, R142 ;  /* 0x0000000408027825 */ /* 0x008fc600078e028e */
[----:B------:R1:W-:Y:S01]  /*90a0*/  STL.64 [R1+0x5a8], R12 ;  /* 0x0005a80c01007387 */ /* 0x0003e20000100a00 */
[----:B------:R-:W-:-:S03]  /*90b0*/  IMAD R8, R6, 0x3c, RZ ;  /* 0x0000003c06087824 */ /* 0x000fc600078e02ff */
[----:B------:R3:W-:Y:S01]  /*90c0*/  LDGSTS.E [R243+0x4008], desc[UR4][R2.64], !P2 ;  /* 0x0400800002f37fae */ /* 0x0007e2000d121844 */
[----:B------:R-:W-:Y:S01]  /*90d0*/  ISETP.GE.U32.AND P2, PT, R7, 0x7fffff23, PT ;  /* 0x7fffff230700780c */ /* 0x000fe20003f46070 */
[----:B------:R-:W-:Y:S02]  /*90e0*/  IMAD R7, R6, 0x1f, RZ ;  /* 0x0000001f06077824 */ /* 0x000fe400078e02ff */
[----:B------:R3:W-:Y:S02]  /*90f0*/  STL.64 [R1+0x5b0], R4 ;  /* 0x0005b00401007387 */ /* 0x0007e40000100a00 */
[C---:B--2---:R-:W-:Y:S02]  /*9100*/  IMAD.WIDE R188, R7.reuse, 0x4, R156 ;  /* 0x0000000407bc7825 */ /* 0x044fe400078e029c */
[----:B------:R2:W-:Y:S02]  /*9110*/  STL.64 [R1+0x5b8], R2 ;  /* 0x0005b80201007387 */ /* 0x0005e40000100a00 */
[----:B-1----:R-:W-:-:S02]  /*9120*/  IMAD.WIDE R12, R7, 0x4, R142 ;  /* 0x00000004070c7825 */ /* 0x002fc400078e028e */
[----:B------:R-:W-:Y:S02]  /*9130*/  LDGSTS.E [R243+0xc], desc[UR4][R188.64], !P3 ;  /* 0x0000c000bcf37fae */ /* 0x000fe4000d921844 */
[----:B------:R-:W-:Y:S02]  /*9140*/  VIADD R7, R11, 0xffffffa1 ;  /* 0xffffffa10b077836 */ /* 0x000fe40000000000 */
[C---:B---3--:R-:W-:Y:S01]  /*9150*/  IMAD.WIDE R4, R8.reuse, 0x4, R156 ;  /* 0x0000000408047825 */ /* 0x048fe200078e029c */
[----:B------:R-:W-:Y:S01]  /*9160*/  LDGSTS.E [R243+0x400c], desc[UR4][R12.64], !P3 ;  /* 0x0400c0000cf37fae */ /* 0x000fe2000d921844 */
[----:B------:R-:W1:Y:S01]  /*9170*/  LDC R11, c[0x0][0x230] ;  /* 0x00008c00ff0b7b82 */ /* 0x000e620000000800 */
[----:B------:R-:W-:Y:S01]  /*9180*/  ISETP.GE.U32.AND P3, PT, R7, 0x7fffff22, PT ;  /* 0x7fffff220700780c */ /* 0x000fe20003f66070 */
[----:B--2---:R-:W-:Y:S01]  /*9190*/  IMAD.WIDE R2, R8, 0x4, R142 ;  /* 0x0000000408027825 */ /* 0x004fe200078e028e */
[----:B------:R-:W-:Y:S03]  /*91a0*/  STL.64 [R1+0x5c0], R188 ;  /* 0x0005c0bc01007387 */ /* 0x000fe60000100a00 */
[----:B------:R-:W-:Y:S01]  /*91b0*/  VIADD R8, R182, 0xffffffa0 ;  /* 0xffffffa0b6087836 */ /* 0x000fe20000000000 */
[----:B------:R-:W-:Y:S01]  /*91c0*/  STL.64 [R1+0x5c8], R12 ;  /* 0x0005c80c01007387 */ /* 0x000fe20000100a00 */
[----:B------:R-:W-:Y:S01]  /*91d0*/  IMAD R7, R6, 0x3d, RZ ;  /* 0x0000003d06077824 */ /* 0x000fe200078e02ff */
[----:B------:R-:W2:Y:S02]  /*91e0*/  LDC R182, c[0x0][0x230] ;  /* 0x00008c00ffb67b82 */ /* 0x000ea40000000800 */
[----:B------:R3:W-:Y:S04]  /*91f0*/  STL.64 [R1+0x5d0], R4 ;  /* 0x0005d00401007387 */ /* 0x0007e80000100a00 */
[----:B------:R3:W-:Y:S04]  /*9200*/  LDGSTS.E [R243+0x8000], desc[UR4][R4.64], !P4 ;  /* 0x0800000004f37fae */ /* 0x0007e8000e121844 */
[----:B------:R2:W-:Y:S04]  /*9210*/  STL.64 [R1+0x5d8], R2 ;  /* 0x0005d80201007387 */ /* 0x0005e80000100a00 */
[----:B------:R2:W-:Y:S01]  /*9220*/  LDGSTS.E [R243+0xc000], desc[UR4][R2.64], !P4 ;  /* 0x0c00000002f37fae */ /* 0x0005e2000e121844 */
[----:B------:R-:W-:Y:S01]  /*9230*/  ISETP.GE.U32.AND P4, PT, R8, 0x7fffff21, PT ;  /* 0x7fffff210800780c */ /* 0x000fe20003f86070 */
[----:B----4-:R-:W-:Y:S01]  /*9240*/  VIADD R8, R9, 0xffffff83 ;  /* 0xffffff8309087836 */ /* 0x010fe20000000000 */
[----:B------:R-:W-:Y:S01]  /*9250*/  IADD3 R9, R10, -0x7e, RZ ;  /* 0xffffff820a097810 */ /* 0x000fe20007ffe0ff */
[----:B---3--:R-:W-:-:S04]  /*9260*/  IMAD.WIDE R4, R7, 0x4, R156 ;  /* 0x0000000407047825 */ /* 0x008fc800078e029c */
[----:B-1----:R-:W-:Y:S01]  /*9270*/  VIADD R11, R11, 0xffffff80 ;  /* 0xffffff800b0b7836 */ /* 0x002fe20000000000 */
[----:B------:R1:W-:Y:S01]  /*9280*/  LDGSTS.E [R243+0x8004], desc[UR4][R4.64], !P5 ;  /* 0x0800400004f37fae */ /* 0x0003e2000e921844 */
[----:B--2---:R-:W-:Y:S02]  /*9290*/  VIADD R0, R182, 0x7f ;  /* 0x0000007fb6007836 */ /* 0x004fe40000000000 */
[----:B------:R-:W-:Y:S01]  /*92a0*/  IMAD.WIDE R2, R7, 0x4, R142 ;  /* 0x0000000407027825 */ /* 0x000fe200078e028e */
[----:B------:R1:W-:Y:S01]  /*92b0*/  STL.64 [R1+0x5e0], R4 ;  /* 0x0005e00401007387 */ /* 0x0003e20000100a00 */
[----:B------:R-:W2:Y:S02]  /*92c0*/  LDC R182, c[0x0][0x230] ;  /* 0x00008c00ffb67b82 */ /* 0x000ea40000000800 */
[----:B------:R-:W-:Y:S01]  /*92d0*/  IMAD R7, R6, 0x3e, RZ ;  /* 0x0000003e06077824 */ /* 0x000fe200078e02ff */
[----:B------:R3:W-:Y:S01]  /*92e0*/  LDGSTS.E [R243+0xc004], desc[UR4][R2.64], !P5 ;  /* 0x0c00400002f37fae */ /* 0x0007e2000e921844 */
[----:B------:R-:W-:Y:S01]  /*92f0*/  ISETP.GE.U32.AND P5, PT, R8, 0x7fffff04, PT ;  /* 0x7fffff040800780c */ /* 0x000fe20003fa6070 */
[----:B------:R-:W-:-:S02]  /*9300*/  IMAD R8, R6, 0x3f, RZ ;  /* 0x0000003f06087824 */ /* 0x000fc400078e02ff */
[C---:B------:R-:W-:Y:S01]  /*9310*/  IMAD.WIDE R188, R7.reuse, 0x4, R156 ;  /* 0x0000000407bc7825 */ /* 0x040fe200078e029c */
[----:B------:R3:W-:Y:S03]  /*9320*/  STL.64 [R1+0x5e8], R2 ;  /* 0x0005e80201007387 */ /* 0x0007e60000100a00 */
[----:B------:R-:W-:Y:S01]  /*9330*/  IMAD.WIDE R12, R7, 0x4, R142 ;  /* 0x00000004070c7825 */ /* 0x000fe200078e028e */
[----:B------:R4:W-:Y:S03]  /*9340*/  LDGSTS.E [R243+0x8008], desc[UR4][R188.64], !P6 ;  /* 0x08008000bcf37fae */ /* 0x0009e6000f121844 */
[----:B-1----:R-:W-:Y:S01]  /*9350*/  IMAD.WIDE R4, R8, 0x4, R156 ;  /* 0x0000000408047825 */ /* 0x002fe200078e029c */
[----:B------:R1:W-:Y:S01]  /*9360*/  LDGSTS.E [R243+0xc008], desc[UR4][R12.64], !P6 ;  /* 0x0c0080000cf37fae */ /* 0x0003e2000f121844 */
[----:B------:R-:W-:-:S02]  /*9370*/  ISETP.GE.U32.AND P6, PT, R9, 0x7fffff03, PT ;  /* 0x7fffff030900780c */ /* 0x000fc40003fc6070 */
[----:B------:R-:W-:Y:S01]  /*9380*/  VIADD R7, R183, 0xffffff81 ;  /* 0xffffff81b7077836 */ /* 0x000fe20000000000 */
[----:B------:R1:W-:Y:S01]  /*9390*/  LDGSTS.E [R243+0x800c], desc[UR4][R4.64], !P0 ;  /* 0x0800c00004f37fae */ /* 0x0003e2000c121844 */
[----:B---3--:R-:W-:Y:S01]  /*93a0*/  IMAD.WIDE R2, R8, 0x4, R142 ;  /* 0x0000000408027825 */ /* 0x008fe200078e028e */
[----:B------:R-:W3:Y:S02]  /*93b0*/  LDC R183, c[0x0][0x230] ;  /* 0x00008c00ffb77b82 */ /* 0x000ee40000000800 */
[----:B------:R4:W-:Y:S01]  /*93c0*/  STL.64 [R1+0x5f0], R188 ;  /* 0x0005f0bc01007387 */ /* 0x0009e20000100a00 */
[C---:B------:R-:W-:Y:S02]  /*93d0*/  IMAD R8, R6.reuse, 0x5d, RZ ;  /* 0x0000005d06087824 */ /* 0x040fe400078e02ff */
[C---:B------:R-:W-:Y:S01]  /*93e0*/  IMAD R10, R6.reuse, 0x5e, RZ ;  /* 0x0000005e060a7824 */ /* 0x040fe200078e02ff */
[----:B------:R2:W-:Y:S01]  /*93f0*/  LDGSTS.E [R243+0xc00c], desc[UR4][R2.64], !P0 ;  /* 0x0c00c00002f37fae */ /* 0x0005e2000c121844 */
[----:B------:R-:W-:Y:S01]  /*9400*/  ISETP.GE.U32.AND P0, PT, R7, 0x7fffff02, PT ;  /* 0x7fffff020700780c */ /* 0x000fe20003f06070 */
[----:B------:R-:W-:-:S02]  /*9410*/  IMAD R7, R6, 0x5c, RZ ;  /* 0x0000005c06077824 */ /* 0x000fc400078e02ff */
[----:B------:R1:W-:Y:S02]  /*9420*/  STL.64 [R1+0x5f8], R12 ;  /* 0x0005f80c01007387 */ /* 0x0003e40000100a00 */
[C---:B----4-:R-:W-:Y:S02]  /*9430*/  IMAD.WIDE R188, R7.reuse, 0x4, R156 ;  /* 0x0000000407bc7825 */ /* 0x050fe400078e029c */
[----:B------:R4:W-:Y:S04]  /*9440*/  STL.64 [R1+0x600], R4 ;  /* 0x0006000401007387 */ /* 0x0009e80000100a00 */
[----:B------:R2:W-:Y:S01]  /*9450*/  STL.64 [R1+0x610], R2 ;  /* 0x0006100201007387 */ /* 0x0005e20000100a00 */
[----:B-1----:R-:W-:-:S03]  /*9460*/  IMAD.WIDE R12, R7, 0x4, R142 ;  /* 0x00000004070c7825 */ /* 0x002fc600078e028e */
[----:B------:R1:W-:Y:S01]  /*9470*/  LDGSTS.E [R243+0x10000], desc[UR4][R188.64], !P1 ;  /* 0x10000000bcf37fae */ /* 0x0003e2000c921844 */
[----:B----4-:R-:W-:-:S03]  /*9480*/  IMAD.WIDE R4, R8, 0x4, R156 ;  /* 0x0000000408047825 */ /* 0x010fc600078e029c */
[----:B------:R4:W-:Y:S01]  /*9490*/  LDGSTS.E [R243+0x14000], desc[UR4][R12.64], !P1 ;  /* 0x140000000cf37fae */ /* 0x0009e2000c921844 */
[----:B------:R-:W-:Y:S01]  /*94a0*/  ISETP.GE.AND P1, PT, R242, R11, PT ;  /* 0x0000000bf200720c */ /* 0x000fe20003f26270 */
[----:B--2---:R-:W-:Y:S02]  /*94b0*/  IMAD.WIDE R2, R8, 0x4, R142 ;  /* 0x0000000408027825 */ /* 0x004fe400078e028e */
[----:B------:R2:W-:Y:S01]  /*94c0*/  LDGSTS.E [R243+0x10004], desc[UR4][R4.64], !P2 ;  /* 0x1000400004f37fae */ /* 0x0005e2000d121844 */
[----:B------:R-:W-:Y:S02]  /*94d0*/  SEL R8, RZ, 0x4, P1 ;  /* 0x00000004ff087807 */ /* 0x000fe40000800000 */
[----:B------:R-:W-:Y:S01]  /*94e0*/  ISETP.GE.AND P1, PT, R242, UR7, PT ;  /* 0x00000007f2007c0c */ /* 0x000fe2000bf26270 */
[----:B------:R3:W-:Y:S01]  /*94f0*/  LDGSTS.E [R243+0x14004], desc[UR4][R2.64], !P2 ;  /* 0x1400400002f37fae */ /* 0x0007e2000d121844 */
[----:B------:R-:W-:-:S03]  /*9500*/  ISETP.GT.AND P2, PT, R0, 0x7f, PT ;  /* 0x0000007f0000780c */ /* 0x000fc60003f44270 */
[----:B------:R1:W-:Y:S01]  /*9510*/  STL.64 [R1+0x650], R188 ;  /* 0x000650bc01007387 */ /* 0x0003e20000100a00 */
[----:B------:R-:W-:Y:S02]  /*9520*/  SEL R7, RZ, 0x4, !P2 ;  /* 0x00000004ff077807 */ /* 0x000fe40005000000 */
[----:B------:R-:W-:Y:S01]  /*9530*/  ISETP.GT.AND P2, PT, R0, 0xff, PT ;  /* 0x000000ff0000780c */ /* 0x000fe20003f44270 */
[----:B------:R4:W-:Y:S01]  /*9540*/  STL.64 [R1+0x648], R12 ;  /* 0x0006480c01007387 */ /* 0x0009e20000100a00 */
[----:B------:R-:W-:Y:S02]  /*9550*/  SEL R9, R7, RZ, !P1 ;  /* 0x000000ff07097207 */ /* 0x000fe40004800000 */
[----:B------:R-:W-:Y:S01]  /*9560*/  SEL R7, R8, RZ, P2 ;  /* 0x000000ff08077207 */ /* 0x000fe20001000000 */
[----:B------:R2:W-:Y:S01]  /*9570*/  STL.64 [R1+0x640], R4 ;  /* 0x0006400401007387 */ /* 0x0005e20000100a00 */
[----:B------:R-:W-:Y:S01]  /*9580*/  IMAD R8, R6, 0x7c, RZ ;  /* 0x0000007c06087824 */ /* 0x000fe200078e02ff */
[----:B------:R-:W-:-:S02]  /*9590*/  ISETP.GE.U32.AND P1, PT, R11, 0x7fffff01, PT ;  /* 0x7fffff010b00780c */ /* 0x000fc40003f26070 */
[----:B------:R-:W-:Y:S01]  /*95a0*/  ISETP.NE.U32.AND P2, PT, R7, RZ, PT ;  /* 0x000000ff0700720c */ /* 0x000fe20003f45070 */
[----:B------:R-:W-:Y:S01]  /*95b0*/  IMAD R7, R6, 0x5f, RZ ;  /* 0x0000005f06077824 */ /* 0x000fe200078e02ff */
[----:B------:R3:W-:Y:S01]  /*95c0*/  STL.64 [R1+0x638], R2 ;  /* 0x0006380201007387 */ /* 0x0007e20000100a00 */
[----:B-1----:R-:W-:Y:S01]  /*95d0*/  IMAD.WIDE R188, R8, 0x4, R142 ;  /* 0x0000000408bc7825 */ /* 0x002fe200078e028e */
[----:B------:R-:W1:Y:S03]  /*95e0*/  LDC R11, c[0x0][0x230] ;  /* 0x00008c00ff0b7b82 */ /* 0x000e660000000800 */
[----:B----4-:R-:W-:-:S04]  /*95f0*/  IMAD.WIDE R12, R7, 0x4, R156 ;  /* 0x00000004070c7825 */ /* 0x010fc800078e029c */
[----:B--2---:R-:W-:-:S04]  /*9600*/  IMAD.WIDE R4, R10, 0x4, R156 ;  /* 0x000000040a047825 */ /* 0x004fc800078e029c */
[----:B---3--:R-:W-:Y:S01]  /*9610*/  IMAD.WIDE R2, R10, 0x4, R142 ;  /* 0x000000040a027825 */ /* 0x008fe200078e028e */
[----:B------:R2:W-:Y:S01]  /*9620*/  STL.64 [R1+0x6a0], R4 ;  /* 0x0006a00401007387 */ /* 0x0005e20000100a00 */
[----:B------:R-:W3:Y:S03]  /*9630*/  LDC R10, c[0x0][0x230] ;  /* 0x00008c00ff0a7b82 */ /* 0x000ee60000000800 */
[----:B------:R2:W-:Y:S04]  /*9640*/  LDGSTS.E [R243+0x10008], desc[UR4][R4.64], !P3 ;  /* 0x1000800004f37fae */ /* 0x0005e8000d921844 */
[----:B------:R4:W-:Y:S04]  /*9650*/  STL.64 [R1+0x690], R2 ;  /* 0x0006900201007387 */ /* 0x0009e80000100a00 */
[----:B------:R4:W-:Y:S01]  /*9660*/  LDGSTS.E [R243+0x14008], desc[UR4][R2.64], !P3 ;  /* 0x1400800002f37fae */ /* 0x0009e2000d921844 */
[----:B------:R-:W-:-:S02]  /*9670*/  ISETP.NE.U32.AND P3, PT, R9, RZ, PT ;  /* 0x000000ff0900720c */ /* 0x000fc40003f65070 */
[----:B------:R-:W1:Y:S01]  /*9680*/  LDC R9, c[0x0][0x230] ;  /* 0x00008c00ff097b82 */ /* 0x000e620000000800 */
[----:B--2---:R-:W-:Y:S01]  /*9690*/  IMAD.WIDE R4, R7, 0x4, R142 ;  /* 0x0000000407047825 */ /* 0x004fe200078e028e */
[----:B------:R-:W-:Y:S01]  /*96a0*/  IADD3 R7, R183, -0x81, RZ ;  /* 0xffffff7fb7077810 */ /* 0x000fe20007ffe0ff */
[----:B------:R-:W-:Y:S04]  /*96b0*/  LDGSTS.E [R243+0x1000c], desc[UR4][R12.64], !P4 ;  /* 0x1000c0000cf37fae */ /* 0x000fe8000e121844 */
[----:B------:R-:W-:Y:S01]  /*96c0*/  LDGSTS.E [R243+0x1400c], desc[UR4][R4.64], !P4 ;  /* 0x1400c00004f37fae */ /* 0x000fe2000e121844 */
[----:B----4-:R-:W-:Y:S01]  /*96d0*/  IMAD.WIDE R2, R8, 0x4, R156 ;  /* 0x0000000408027825 */ /* 0x010fe200078e029c */
[----:B------:R-:W-:Y:S02]  /*96e0*/  ISETP.GE.U32.AND P4, PT, R7, 0x7fffff00, PT ;  /* 0x7fffff000700780c */ /* 0x000fe40003f86070 */
[----:B------:R2:W-:Y:S01]  /*96f0*/  STL.64 [R1+0x680], R12 ;  /* 0x0006800c01007387 */ /* 0x0005e20000100a00 */
[----:B------:R-:W4:Y:S01]  /*9700*/  LDC R183, c[0x0][0x230] ;  /* 0x00008c00ffb77b82 */ /* 0x000f220000000800 */
[----:B------:R-:W-:-:S02]  /*9710*/  IMAD R7, R6, 0x7d, RZ ;  /* 0x0000007d06077824 */ /* 0x000fc400078e02ff */
[----:B------:R-:W-:Y:S04]  /*9720*/  STL.64 [R1+0x678], R4 ;  /* 0x0006780401007387 */ /* 0x000fe80000100a00 */
[----:B------:R3:W-:Y:S04]  /*9730*/  LDGSTS.E [R243+0x18000], desc[UR4][R2.64], !P5 ;  /* 0x1800000002f37fae */ /* 0x0007e8000e921844 */
[----:B--2---:R-:W2:Y:S01]  /*9740*/  LDL.LU.64 R12, [R1+0xcc8] ;  /* 0x000cc800010c7983 */ /* 0x004ea20000300a00 */
[----:B------:R-:W-:-:S03]  /*9750*/  VIADD R8, R182, 0xffffff7e ;  /* 0xffffff7eb6087836 */ /* 0x000fc60000000000 */
[----:B------:R3:W-:Y:S04]  /*9760*/  STL.64 [R1+0x670], R2 ;  /* 0x0006700201007387 */ /* 0x0007e80000100a00 */
[----:B------:R1:W-:Y:S01]  /*9770*/  LDGSTS.E [R243+0x1c000], desc[UR4][R188.64], !P5 ;  /* 0x1c000000bcf37fae */ /* 0x0003e2000e921844 */
[----:B------:R-:W-:Y:S01]  /*9780*/  ISETP.GE.U32.AND P5, PT, R8, 0x7ffffeff, PT ;  /* 0x7ffffeff0800780c */ /* 0x000fe20003fa6070 */
[----:B---3--:R-:W-:Y:S02]  /*9790*/  VIADD R8, R10, 0xffffff7d ;  /* 0xffffff7d0a087836 */ /* 0x008fe40000000000 */
[----:B------:R1:W-:Y:S01]  /*97a0*/  STL.64 [R1+0xc98], R188 ;  /* 0x000c98bc01007387 */ /* 0x0003e20000100a00 */
[----:B------:R-:W-:-:S05]  /*97b0*/  IMAD.WIDE R2, R7, 0x4, R142 ;  /* 0x0000000407027825 */ /* 0x000fca00078e028e */
[----:B------:R3:W-:Y:S01]  /*97c0*/  STL.64 [R1+0x658], R2 ;  /* 0x0006580201007387 */ /* 0x0007e20000100a00 */
[----:B-1----:R-:W-:-:S04]  /*97d0*/  IMAD.WIDE R188, R7, 0x4, R156 ;  /* 0x0000000407bc7825 */ /* 0x002fc800078e029c */
[C---:B------:R-:W-:Y:S01]  /*97e0*/  IMAD R7, R6.reuse, 0x7e, RZ ;  /* 0x0000007e06077824 */ /* 0x040fe200078e02ff */
[----:B------:R-:W-:Y:S01]  /*97f0*/  LDGSTS.E [R243+0x18004], desc[UR4][R188.64], !P6 ;  /* 0x18004000bcf37fae */ /* 0x000fe2000f121844 */
[----:B------:R-:W-:Y:S02]  /*9800*/  IMAD R6, R6, 0x7f, RZ ;  /* 0x0000007f06067824 */ /* 0x000fe400078e02ff */
[----:B------:R-:W-:Y:S01]  /*9810*/  IMAD.WIDE R4, R7, 0x4, R142 ;  /* 0x0000000407047825 */ /* 0x000fe200078e028e */
[----:B------:R3:W-:Y:S01]  /*9820*/  LDGSTS.E [R243+0x1c004], desc[UR4][R2.64], !P6 ;  /* 0x1c00400002f37fae */ /* 0x0007e2000f121844 */
[----:B------:R-:W-:Y:S02]  /*9830*/  ISETP.GE.U32.AND P6, PT, R8, 0x7ffffefe, PT ;  /* 0x7ffffefe0800780c */ /* 0x000fe40003fc6070 */
[----:B------:R-:W-:Y:S01]  /*9840*/  IMAD.MOV.U32 R10, RZ, RZ, R4 ;  /* 0x000000ffff0a7224 */ /* 0x000fe200078e0004 */
[----:B------:R1:W-:Y:S01]  /*9850*/  STL.64 [R1+0xca0], R188 ;  /* 0x000ca0bc01007387 */ /* 0x0003e20000100a00 */
[----:B------:R-:W-:-:S03]  /*9860*/  VIADD R8, R9, 0xffffff7c ;  /* 0xffffff7c09087836 */ /* 0x000fc60000000000 */
[----:B------:R4:W-:Y:S01]  /*9870*/  STL.64 [R1+0x628], R4 ;  /* 0x0006280401007387 */ /* 0x0009e20000100a00 */
[----:B---3--:R-:W-:Y:S01]  /*9880*/  IMAD.WIDE R2, R7, 0x4, R156 ;  /* 0x0000000407027825 */ /* 0x008fe200078e029c */
[----:B------:R-:W-:-:S03]  /*9890*/  IADD3 R7, R11, -0x85, RZ ;  /* 0xffffff7b0b077810 */ /* 0x000fc60007ffe0ff */
[----:B------:R-:W-:Y:S01]  /*98a0*/  IMAD.MOV.U32 R11, RZ, RZ, R5 ;  /* 0x000000ffff0b7224 */ /* 0x000fe200078e0005 */
[----:B------:R3:W-:Y:S01]  /*98b0*/  STL.64 [R1+0x630], R2 ;  /* 0x0006300201007387 */ /* 0x0007e20000100a00 */
[----:B-1----:R-:W-:-:S03]  /*98c0*/  IMAD.WIDE R188, R6, 0x4, R142 ;  /* 0x0000000406bc7825 */ /* 0x002fc600078e028e */
[----:B------:R-:W-:Y:S01]  /*98d0*/  LDGSTS.E [R243+0x18008], desc[UR4][R2.64], !P0 ;  /* 0x1800800002f37fae */ /* 0x000fe2000c121844 */
[----:B----4-:R-:W-:-:S03]  /*98e0*/  IMAD.WIDE R4, R6, 0x4, R156 ;  /* 0x0000000406047825 */ /* 0x010fc600078e029c */
[----:B------:R-:W-:Y:S04]  /*98f0*/  LDGSTS.E [R243+0x1c008], desc[UR4][R10.64], !P0 ;  /* 0x1c0080000af37fae */ /* 0x000fe8000c121844 */
[----:B------:R1:W-:Y:S04]  /*9900*/  LDGSTS.E [R243+0x1800c], desc[UR4][R4.64], !P1 ;  /* 0x1800c00004f37fae */ /* 0x0003e8000c921844 */
[----:B---3--:R-:W3:Y:S01]  /*9910*/  LDL.LU.64 R2, [R1+0xcc0] ;  /* 0x000cc00001027983 */ /* 0x008ee20000300a00 */
[----:B------:R-:W-:Y:S01]  /*9920*/  ISETP.GE.U32.AND P0, PT, R8, 0x7ffffefd, PT ;  /* 0x7ffffefd0800780c */ /* 0x000fe20003f06070 */
[----:B------:R-:W-:-:S02]  /*9930*/  VIADD R183, R183, 0xffffff7a ;  /* 0xffffff7ab7b77836 */ /* 0x000fc40000000000 */
[----:B------:R-:W-:Y:S04]  /*9940*/  STL.64 [R1+0x618], R188 ;  /* 0x000618bc01007387 */ /* 0x000fe80000100a00 */
[----:B------:R1:W-:Y:S04]  /*9950*/  STL.64 [R1+0xcb0], R4 ;  /* 0x000cb00401007387 */ /* 0x0003e80000100a00 */
[----:B------:R4:W-:Y:S01]  /*9960*/  LDGSTS.E [R243+0x1c00c], desc[UR4][R188.64], !P1 ;  /* 0x1c00c000bcf37fae */ /* 0x0009e2000c921844 */
[----:B------:R-:W-:-:S03]  /*9970*/  ISETP.GE.U32.AND P1, PT, R7, 0x7ffffefc, PT ;  /* 0x7ffffefc0700780c */ /* 0x000fc60003f26070 */
[----:B------:R-:W0:Y:S01]  /*9980*/  LDGDEPBAR ;  /* 0x00000000000079af */ /* 0x000e220000000000 */
[----:B-1----:R-:W4:Y:S02]  /*9990*/  LDC.64 R4, c[0x0][0x238] ;  /* 0x00008e00ff047b82 */ /* 0x002f240000000a00 */
[----:B----4-:R-:W-:Y:S01]  /*99a0*/  IMAD.MOV.U32 R188, RZ, RZ, R4 ;  /* 0x000000ffffbc7224 */ /* 0x010fe200078e0004 */
[----:B------:R-:W-:Y:S01]  /*99b0*/  MOV R0, R5 ;  /* 0x0000000500007202 */ /* 0x000fe20000000f00 */
[C---:B---3--:R-:W-:Y:S01]  /*99c0*/  VIADD R6, R2.reuse, UR6 ;  /* 0x0000000602067c36 */ /* 0x048fe20008000000 */
[C---:B------:R-:W-:Y:S01]  /*99d0*/  LOP3.LUT R7, R2.reuse, 0x10, RZ, 0x3c, !PT ;  /* 0x0000001002077812 */ /* 0x040fe200078e3cff */
[----:B------:R1:W-:Y:S01]  /*99e0*/  STL.64 [R1+0xc60], R2 ;  /* 0x000c600201007387 */ /* 0x0003e20000100a00 */
[C---:B------:R-:W-:Y:S02]  /*99f0*/  LOP3.LUT R8, R2.reuse, 0x20, RZ, 0x3c, !PT ;  /* 0x0000002002087812 */ /* 0x040fe400078e3cff */
[----:B------:R-:W-:Y:S01]  /*9a00*/  LOP3.LUT R9, R2, 0x30, RZ, 0x3c, !PT ;  /* 0x0000003002097812 */ /* 0x000fe200078e3cff */
[----:B------:R-:W-:Y:S01]  /*9a10*/  LDGSTS.E [R6+0x60000], desc[UR4][R50.64], P3 ;  /* 0x6000000032067fae */ /* 0x000fe20009921844 */
[----:B------:R-:W-:Y:S01]  /*9a20*/  VIADD R7, R7, UR6 ;  /* 0x0000000607077c36 */ /* 0x000fe20008000000 */
[----:B------:R-:W-:-:S02]  /*9a30*/  IADD3 R8, R8, UR6, RZ ;  /* 0x0000000608087c10 */ /* 0x000fc4000fffe0ff */
[----:B------:R-:W-:Y:S01]  /*9a40*/  LDGSTS.E [R6+0x60400], desc[UR4][R74.64], P3 ;  /* 0x604000004a067fae */ /* 0x000fe20009921844 */
[C---:B------:R-:W-:Y:S01]  /*9a50*/  LOP3.LUT R5, R2.reuse, 0x60, RZ, 0x3c, !PT ;  /* 0x0000006002057812 */ /* 0x040fe200078e3cff */
[----:B------:R-:W-:Y:S01]  /*9a60*/  VIADD R9, R9, UR6 ;  /* 0x0000000609097c36 */ /* 0x000fe20008000000 */
[C---:B------:R-:W-:Y:S01]  /*9a70*/  LOP3.LUT R4, R2.reuse, 0x70, RZ, 0x3c, !PT ;  /* 0x0000007002047812 */ /* 0x040fe200078e3cff */
[----:B------:R-:W-:Y:S01]  /*9a80*/  LDGSTS.E [R6+0x60800], desc[UR4][R110.64], P3 ;  /* 0x608000006e067fae */ /* 0x000fe20009921844 */
[----:B------:R-:W-:Y:S01]  /*9a90*/  IADD3 R182, R5, UR6, RZ ;  /* 0x0000000605b67c10 */ /* 0x000fe2000fffe0ff */
[----:B-1----:R-:W1:Y:S01]  /*9aa0*/  LDC R3, c[0x0][0x230] ;  /* 0x00008c00ff037b82 */ /* 0x002e620000000800 */
[----:B------:R-:W-:Y:S01]  /*9ab0*/  LOP3.LUT R10, R2, 0x40, RZ, 0x3c, !PT ;  /* 0x00000040020a7812 */ /* 0x000fe200078e3cff */
[----:B------:R-:W-:Y:S01]  /*9ac0*/  LDGSTS.E [R6+0x60c00], desc[UR4][R78.64], P3 ;  /* 0x60c000004e067fae */ /* 0x000fe20009921844 */
[----:B------:R-:W-:Y:S01]  /*9ad0*/  VIADD R242, R4, UR6 ;  /* 0x0000000604f27c36 */ /* 0x000fe20008000000 */
[----:B------:R-:W-:-:S02]  /*9ae0*/  LOP3.LUT R11, R2, 0x50, RZ, 0x3c, !PT ;  /* 0x00000050020b7812 */ /* 0x000fc400078e3cff */
[----:B------:R-:W-:Y:S01]  /*9af0*/  LDGSTS.E [R6+0x61000], desc[UR4][R104.64], P3 ;  /* 0x6100000068067fae */ /* 0x000fe20009921844 */
[----:B------:R-:W-:Y:S01]  /*9b00*/  VIADD R10, R10, UR6 ;  /* 0x000000060a0a7c36 */ /* 0x000fe20008000000 */
[----:B------:R-:W3:Y:S01]  /*9b10*/  LDC R2, c[0x0][0x230] ;  /* 0x00008c00ff027b82 */ /* 0x000ee20000000800 */
[----:B------:R-:W-:Y:S01]  /*9b20*/  VIADD R11, R11, UR6 ;  /* 0x000000060b0b7c36 */ /* 0x000fe20008000000 */
[----:B------:R-:W-:Y:S04]  /*9b30*/  LDGSTS.E [R6+0x61400], desc[UR4][R80.64], P3 ;  /* 0x6140000050067fae */ /* 0x000fe80009921844 */
        /* <DEDUP_REMOVED lines=17> */
[----:B------:R-:W4:Y:S04]  /*9c50*/  LDL.LU.64 R4, [R1+0x50] ;  /* 0x0000500001047983 */ /* 0x000f280000300a00 */
[----:B------:R-:W-:Y:S04]  /*9c60*/  LDGSTS.E [R8+0x61d00], desc[UR4][R112.64], P3 ;  /* 0x61d0000070087fae */ /* 0x000fe80009921844 */
[----:B------:R2:W-:Y:S04]  /*9c70*/  STL.64 [R1+0xc70], R16 ;  /* 0x000c701001007387 */ /* 0x0005e80000100a00 */
[----:B------:R-:W-:Y:S04]  /*9c80*/  LDGSTS.E [R9+0x60180], desc[UR4][R26.64], P3 ;  /* 0x601800001a097fae */ /* 0x000fe80009921844 */
[----:B------:R-:W-:Y:S04]  /*9c90*/  LDGSTS.E [R9+0x60580], desc[UR4][R134.64], P3 ;  /* 0x6058000086097fae */ /* 0x000fe80009921844 */
[----:B--2---:R-:W2:Y:S04]  /*9ca0*/  LDL.LU.64 R16, [R1+0x58] ;  /* 0x0000580001107983 */ /* 0x004ea80000300a00 */
[----:B------:R1:W-:Y:S04]  /*9cb0*/  STL.64 [R1+0xc78], R6 ;  /* 0x000c780601007387 */ /* 0x0003e80000100a00 */
[----:B------:R-:W-:Y:S04]  /*9cc0*/  LDGSTS.E [R9+0x60980], desc[UR4][R98.64], P3 ;  /* 0x6098000062097fae */ /* 0x000fe80009921844 */
[----:B------:R-:W-:Y:S04]  /*9cd0*/  LDGSTS.E [R9+0x60d80], desc[UR4][R118.64], P3 ;  /* 0x60d8000076097fae */ /* 0x000fe80009921844 */
[----:B-1----:R-:W3:Y:S04]  /*9ce0*/  LDL.LU.64 R6, [R1+0x70] ;  /* 0x0000700001067983 */ /* 0x002ee80000300a00 */
[----:B------:R-:W-:Y:S04]  /*9cf0*/  LDGSTS.E [R9+0x61180], desc[UR4][R14.64], P3 ;  /* 0x611800000e097fae */ /* 0x000fe80009921844 */
[----:B------:R1:W-:Y:S04]  /*9d00*/  STL.64 [R1+0xc68], R14 ;  /* 0x000c680e01007387 */ /* 0x0003e80000100a00 */
[----:B------:R-:W-:Y:S04]  /*9d10*/  LDGSTS.E [R9+0x61580], desc[UR4][R130.64], P3 ;  /* 0x6158000082097fae */ /* 0x000fe80009921844 */
[----:B------:R-:W-:Y:S04]  /*9d20*/  LDGSTS.E [R9+0x61980], desc[UR4][R18.64], P3 ;  /* 0x6198000012097fae */ /* 0x000fe80009921844 */
[----:B-1----:R-:W2:Y:S04]  /*9d30*/  LDL.LU.64 R14, [R1+0x60] ;  /* 0x00006000010e7983 */ /* 0x002ea80000300a00 */
[----:B------:R1:W-:Y:S04]  /*9d40*/  STL.64 [R1+0xc80], R18 ;  /* 0x000c801201007387 */ /* 0x0003e80000100a00 */
[----:B------:R1:W-:Y:S04]  /*9d50*/  LDGSTS.E [R9+0x61d80], desc[UR4][R22.64], P3 ;  /* 0x61d8000016097fae */ /* 0x0003e80009921844 */
[----:B------:R-:W-:Y:S04]  /*9d60*/  LDGSTS.E [R10+0x60200], desc[UR4][R38.64], P3 ;  /* 0x60200000260a7fae */ /* 0x000fe80009921844 */
[----:B-1----:R-:W2:Y:S04]  /*9d70*/  LDL.LU.64 R18, [R1+0x68] ;  /* 0x0000680001127983 */ /* 0x002ea80000300a00 */
[----:B------:R1:W-:Y:S04]  /*9d80*/  STL.64 [R1+0xc90], R8 ;  /* 0x000c900801007387 */ /* 0x0003e80000100a00 */
[----:B------:R-:W-:Y:S04]  /*9d90*/  LDGSTS.E [R10+0x60600], desc[UR4][R122.64], P3 ;  /* 0x606000007a0a7fae */ /* 0x000fe80009921844 */
[----:B------:R-:W-:Y:S04]  /*9da0*/  LDGSTS.E [R10+0x60a00], desc[UR4][R86.64], P3 ;  /* 0x60a00000560a7fae */ /* 0x000fe80009921844 */
[----:B-1----:R-:W2:Y:S04]  /*9db0*/  LDL.LU.64 R8, [R1+0x78] ;  /* 0x0000780001087983 */ /* 0x002ea80000300a00 */
        /* <DEDUP_REMOVED lines=12> */
[----:B------:R1:W-:Y:S04]  /*9e80*/  LDGSTS.E [R11+0x61e80], desc[UR4][R32.64], P3 ;  /* 0x61e80000200b7fae */ /* 0x0003e80009921844 */
        /* <DEDUP_REMOVED lines=15> */
[----:B------:R-:W-:Y:S01]  /*9f80*/  LDGSTS.E [R242+0x61f80], desc[UR4][R40.64], P3 ;  /* 0x61f8000028f27fae */ /* 0x000fe20009921844 */
[----:B------:R-:W-:Y:S01]  /*9f90*/  ISETP.GE.U32.AND P3, PT, R183, 0x7ffffefb, PT ;  /* 0x7ffffefbb700780c */ /* 0x000fe20003f66070 */
[----:B------:R-:W-:-:S02]  /*9fa0*/  IMAD.SHL.U32 R183, R188, 0x80, RZ ;  /* 0x00000080bcb77824 */ /* 0x000fc400078e00ff */
[----:B------:R1:W-:Y:S04]  /*9fb0*/  STL.64 [R1+0xc88], R22 ;  /* 0x000c881601007387 */ /* 0x0003e80000100a00 */
[----:B------:R1:W-:Y:S04]  /*9fc0*/  STL.64 [R1+0xcb8], R10 ;  /* 0x000cb80a01007387 */ /* 0x0003e80000100a00 */
[----:B------:R-:W2:Y:S01]  /*9fd0*/  LDL.LU.64 R188, [R1] ;  /* 0x0000000001bc7983 */ /* 0x000ea20000300a00 */
[----:B------:R-:W-:Y:S01]  /*9fe0*/  VIADD R252, R252, 0xffffff79 ;  /* 0xffffff79fcfc7836 */ /* 0x000fe20000000000 */
[----:B------:R-:W-:-:S02]  /*9ff0*/  IADD3 R251, R251, -0xa1, RZ ;  /* 0xffffff5ffbfb7810 */ /* 0x000fc40007ffe0ff */
[----:B------:R-:W0:Y:S01]  /*a000*/  LDGDEPBAR ;  /* 0x00000000000079af */ /* 0x000e220000000000 */
[C---:B-1----:R-:W-:Y:S02]  /*a010*/  IMAD.WIDE R22, R183.reuse, 0x4, R156 ;  /* 0x00000004b7167825 */ /* 0x042fe400078e029c */
[----:B------:R-:W1:Y:S08]  /*a020*/  LDC R157, c[0x0][0x230] ;  /* 0x00008c00ff9d7b82 */ /* 0x000e700000000800 */
[----:B------:R-:W-:Y:S01]  /*a030*/  BAR.SYNC.DEFER_BLOCKING 0x0 ;  /* 0x0000000000007b1d */ /* 0x000fe20000010000 */
[----:B------:R-:W-:-:S07]  /*a040*/  IMAD.WIDE R10, R183, 0x4, R142 ;  /* 0x00000004b70a7825 */ /* 0x000fce00078e028e */
[----:B------:R-:W1:Y:S01]  /*a050*/  LDC R156, c[0x0][0x230] ;  /* 0x00008c00ff9c7b82 */ /* 0x000e620000000800 */
[----:B------:R-:W-:Y:S04]  /*a060*/  STL.64 [R1+0x780], R22 ;  /* 0x0007801601007387 */ /* 0x000fe80000100a00 */
[----:B------:R2:W-:Y:S04]  /*a070*/  STL.64 [R1+0x798], R10 ;  /* 0x0007980a01007387 */ /* 0x0005e80000100a00 */
[----:B------:R-:W-:Y:S01]  /*a080*/  @!PT LDS RZ, [RZ] ;  /* 0x00000000fffff984 */ /* 0x000fe20000000800 */
[----:B------:R-:W-:Y:S01]  /*a090*/  @!PT LDS RZ, [RZ] ;  /* 0x00000000fffff984 */ /* 0x000fe20000000800 */
[----:B------:R-:W-:Y:S01]  /*a0a0*/  @!PT LDS RZ, [RZ] ;  /* 0x00000000fffff984 */ /* 0x000fe20000000800 */
[----:B------:R-:W-:Y:S04]  /*a0b0*/  LDGSTS.E [R249+0x20000], desc[UR4][R22.64], !P4 ;  /* 0x2000000016f97fae */ /* 0x000fe8000e121844 */
[----:B------:R2:W-:Y:S01]  /*a0c0*/  LDGSTS.E [R249+0x24000], desc[UR4][R10.64], !P4 ;  /* 0x240000000af97fae */ /* 0x0005e2000e121844 */
[----:B------:R-:W-:-:S02]  /*a0d0*/  ISETP.GE.U32.AND P4, PT, R252, 0x7ffffefa, PT ;  /* 0x7ffffefafc00780c */ /* 0x000fc40003f86070 */
[----:B------:R-:W1:Y:S01]  /*a0e0*/  LDC R252, c[0x0][0x230] ;  /* 0x00008c00fffc7b82 */ /* 0x000e620000000800 */
[----:B----4-:R-:W-:-:S04]  /*a0f0*/  IMAD.WIDE R4, R183, 0x4, R4 ;  /* 0x00000004b7047825 */ /* 0x010fc800078e0204 */
[----:B---3--:R-:W-:-:S04]  /*a100*/  IMAD.WIDE R6, R183, 0x4, R6 ;  /* 0x00000004b7067825 */ /* 0x008fc800078e0206 */
[----:B--2---:R-:W-:-:S04]  /*a110*/  IMAD.WIDE R10, R183, 0x4, R18 ;  /* 0x00000004b70a7825 */ /* 0x004fc800078e0212 */
[----:B------:R-:W-:-:S05]  /*a120*/  IMAD.WIDE R8, R183, 0x4, R8 ;  /* 0x00000004b7087825 */ /* 0x000fca00078e0208 */
[----:B------:R2:W-:Y:S04]  /*a130*/  STL.64 [R1+0x78], R8 ;  /* 0x0000780801007387 */ /* 0x0005e80000100a00 */
[----:B------:R2:W-:Y:S04]  /*a140*/  LDGSTS.E [R249+0x20004], desc[UR4][R8.64], !P5 ;  /* 0x2000400008f97fae */ /* 0x0005e8000e921844 */
[----:B------:R3:W-:Y:S04]  /*a150*/  STL.64 [R1+0x70], R6 ;  /* 0x0000700601007387 */ /* 0x0007e80000100a00 */
[----:B------:R3:W-:Y:S01]  /*a160*/  LDGSTS.E [R249+0x24004], desc[UR4][R6.64], !P5 ;  /* 0x2400400006f97fae */ /* 0x0007e2000e921844 */
[----:B------:R-:W-:-:S02]  /*a170*/  ISETP.GE.U32.AND P5, PT, R251, 0x7ffffee0, PT ;  /* 0x7ffffee0fb00780c */ /* 0x000fc40003fa6070 */
[----:B------:R-:W4:Y:S01]  /*a180*/  LDC R251, c[0x0][0x230] ;  /* 0x00008c00fffb7b82 */ /* 0x000f220000000800 */
[----:B--2---:R-:W-:Y:S01]  /*a190*/  IMAD.WIDE R8, R183, 0x4, R14 ;  /* 0x00000004b7087825 */ /* 0x004fe200078e020e */
[----:B------:R-:W-:Y:S04]  /*a1a0*/  LDGSTS.E [R249+0x20008], desc[UR4][R10.64], !P6 ;  /* 0x200080000af97fae */ /* 0x000fe8000f121844 */
[----:B------:R-:W-:Y:S02]  /*a1b0*/  STL.64 [R1+0x68], R10 ;  /* 0x0000680a01007387 */ /* 0x000fe40000100a00 */
[----:B---3--:R-:W2:Y:S02]  /*a1c0*/  LDC R6, c[0x0][0x230] ;  /* 0x00008c00ff067b82 */ /* 0x008ea40000000800 */
[----:B------:R-:W-:Y:S04]  /*a1d0*/  LDGSTS.E [R249+0x24008], desc[UR4][R8.64], !P6 ;  /* 0x2400800008f97fae */ /* 0x000fe8000f121844 */
[----:B------:R-:W-:Y:S02]  /*a1e0*/  STL.64 [R1+0x350], R8 ;  /* 0x0003500801007387 */ /* 0x000fe40000100a00 */
[----:B------:R-:W3:Y:S01]  /*a1f0*/  LDC R7, c[0x0][0x230] ;  /* 0x00008c00ff077b82 */ /* 0x000ee20000000800 */
[----:B--2---:R-:W-:-:S05]  /*a200*/  VIADD R143, R6, 0xffffff5e ;  /* 0xffffff5e068f7836 */ /* 0x004fca0000000000 */
[----:B------:R-:W-:Y:S01]  /*a210*/  ISETP.GE.U32.AND P6, PT, R143, 0x7ffffedf, PT ;  /* 0x7ffffedf8f00780c */ /* 0x000fe20003fc6070 */
[----:B------:R-:W-:Y:S02]  /*a220*/  VIADD R143, R3, 0xffffff5c ;  /* 0xffffff5c038f7836 */ /* 0x000fe40000000000 */
[----:B---3--:R-:W-:Y:S02]  /*a230*/  VIADD R142, R7, 0xffffff5d ;  /* 0xffffff5d078e7836 */ /* 0x008fe40000000000 */
[----:B------:R-:W-:-:S05]  /*a240*/  IMAD.WIDE R6, R183, 0x4, R16 ;  /* 0x00000004b7067825 */ /* 0x000fca00078e0210 */
[----:B------:R2:W-:Y:S04]  /*a250*/  STL.64 [R1+0x360], R6 ;  /* 0x0003600601007387 */ /* 0x0005e80000100a00 */
[----:B------:R2:W-:Y:S04]  /*a260*/  LDGSTS.E [R249+0x2000c], desc[UR4][R6.64], !P0 ;  /* 0x2000c00006f97fae */ /* 0x0005e8000c121844 */
[----:B------:R3:W-:Y:S01]  /*a270*/  LDGSTS.E [R249+0x2400c], desc[UR4][R4.64], !P0 ;  /* 0x2400c00004f97fae */ /* 0x0007e2000c121844 */
[----:B------:R-:W-:Y:S02]  /*a280*/  ISETP.GE.U32.AND P0, PT, R142, 0x7ffffede, PT ;  /* 0x7ffffede8e00780c */ /* 0x000fe40003f06070 */
[----:B------:R-:W-:Y:S01]  /*a290*/  IADD3 R142, R2, -0xc1, RZ ;  /* 0xffffff3f028e7810 */ /* 0x000fe20007ffe0ff */
[----:B------:R3:W-:Y:S01]  /*a2a0*/  STL.64 [R1+0x380], R4 ;  /* 0x0003800401007387 */ /* 0x0007e20000100a00 */
[----:B------:R-:W-:-:S02]  /*a2b0*/  IMAD.WIDE R2, R183, 0x4, R146 ;  /* 0x00000004b7027825 */ /* 0x000fc400078e0292 */
[----:B------:R-:W4:Y:S02]  /*a2c0*/  LDC R146, c[0x0][0x230] ;  /* 0x00008c00ff927b82 */ /* 0x000f240000000800 */
[----:B--2---:R-:W-:-:S06]  /*a2d0*/  IMAD.WIDE R6, R183, 0x4, R144 ;  /* 0x00000004b7067825 */ /* 0x004fcc00078e0290 */
[----:B------:R-:W2:Y:S01]  /*a2e0*/  LDC R144, c[0x0][0x230] ;  /* 0x00008c00ff907b82 */ /* 0x000ea20000000800 */
[----:B---3--:R-:W-:-:S04]  /*a2f0*/  IMAD.WIDE R4, R183, 0x4, R170 ;  /* 0x00000004b7047825 */ /* 0x008fc800078e02aa */
[----:B------:R-:W-:-:S03]  /*a300*/  IMAD.WIDE R10, R183, 0x4, R168 ;  /* 0x00000004b70a7825 */ /* 0x000fc600078e02a8 */
[----:B------:R-:W3:Y:S08]  /*a310*/  LDC R170, c[0x0][0x230] ;  /* 0x00008c00ffaa7b82 */ /* 0x000ef00000000800 */
[----:B------:R-:W3:Y:S08]  /*a320*/  LDC R147, c[0x0][0x230] ;  /* 0x00008c00ff937b82 */ /* 0x000ef00000000800 */
[----:B------:R-:W3:Y:S01]  /*a330*/  LDC R145, c[0x0][0x230] ;  /* 0x00008c00ff917b82 */ /* 0x000ee20000000800 */
[----:B------:R-:W-:-:S05]  /*a340*/  IMAD.WIDE R8, R183, 0x4, R188 ;  /* 0x00000004b7087825 */ /* 0x000fca00078e02bc */
[----:B------:R4:W-:Y:S04]  /*a350*/  LDGSTS.E [R249+0x28000], desc[UR4][R8.64], !P5 ;  /* 0x2800000008f97fae */ /* 0x0009e8000e921844 */
[----:B------:R2:W-:Y:S01]  /*a360*/  LDGSTS.E [R249+0x2c000], desc[UR4][R6.64], !P5 ;  /* 0x2c00000006f97fae */ /* 0x0005e2000e921844 */
[----:B------:R-:W-:Y:S01]  /*a370*/  ISETP.GE.U32.AND P5, PT, R143, 0x7ffffedd, PT ;  /* 0x7ffffedd8f00780c */ /* 0x000fe20003fa6070 */
[----:B-1----:R-:W-:Y:S02]  /*a380*/  VIADD R143, R157, 0xffffff3e ;  /* 0xffffff3e9d8f7836 */ /* 0x002fe40000000000 */
[----:B------:R4:W-:Y:S04]  /*a390*/  STL.64 [R1+0x718], R8 ;  /* 0x0007180801007387 */ /* 0x0009e80000100a00 */
[----:B------:R1:W-:Y:S04]  /*a3a0*/  LDGSTS.E [R249+0x28004], desc[UR4][R4.64], !P6 ;  /* 0x2800400004f97fae */ /* 0x0003e8000f121844 */
[----:B------:R2:W-:Y:S04]  /*a3b0*/  STL.64 [R1+0x720], R6 ;  /* 0x0007200601007387 */ /* 0x0005e80000100a00 */
[----:B------:R1:W-:Y:S01]  /*a3c0*/  LDGSTS.E [R249+0x2c004], desc[UR4][R2.64], !P6 ;  /* 0x2c00400002f97fae */ /* 0x0003e2000f121844 */
[----:B----4-:R-:W-:Y:S01]  /*a3d0*/  IMAD.WIDE R8, R183, 0x4, R152 ;  /* 0x00000004b7087825 */ /* 0x010fe200078e0298 */
[----:B------:R-:W-:-:S02]  /*a3e0*/  ISETP.GE.U32.AND P6, PT, R142, 0x7ffffec0, PT ;  /* 0x7ffffec08e00780c */ /* 0x000fc40003fc6070 */
[----:B------:R1:W-:Y:S01]  /*a3f0*/  STL.64 [R1+0x728], R4 ;  /* 0x0007280401007387 */ /* 0x0003e20000100a00 */
[----:B------:R-:W-:Y:S02]  /*a400*/  VIADD R142, R252, 0xffffff3d ;  /* 0xffffff3dfc8e7836 */ /* 0x000fe40000000000 */
[C---:B--2---:R-:W-:Y:S01]  /*a410*/  IMAD.WIDE R6, R183.reuse, 0x4, R148 ;  /* 0x00000004b7067825 */ /* 0x044fe200078e0294 */
[----:B------:R2:W-:Y:S01]  /*a420*/  STL.64 [R1+0x730], R2 ;  /* 0x0007300201007387 */ /* 0x0005e20000100a00 */
[----:B------:R-:W4:Y:S03]  /*a430*/  LDC R149, c[0x0][0x230] ;  /* 0x00008c00ff957b82 */ /* 0x000f260000000800 */
[----:B------:R3:W-:Y:S01]  /*a440*/  LDGSTS.E [R249+0x28008], desc[UR4][R8.64], !P0 ;  /* 0x2800800008f97fae */ /* 0x0007e2000c121844 */
[----:B-1----:R-:W-:-:S03]  /*a450*/  IMAD.WIDE R4, R183, 0x4, R178 ;  /* 0x00000004b7047825 */ /* 0x002fc600078e02b2 */
[----:B------:R1:W-:Y:S01]  /*a460*/  LDGSTS.E [R249+0x2c008], desc[UR4][R6.64], !P0 ;  /* 0x2c00800006f97fae */ /* 0x0003e2000c121844 */
[----:B------:R-:W-:Y:S01]  /*a470*/  ISETP.GE.U32.AND P0, PT, R143, 0x7ffffebf, PT ;  /* 0x7ffffebf8f00780c */ /* 0x000fe20003f06070 */
[----:B------:R-:W4:Y:S01]  /*a480*/  LDC R148, c[0x0][0x230] ;  /* 0x00008c00ff947b82 */ /* 0x000f220000000800 */
[----:B------:R-:W-:Y:S01]  /*a490*/  VIADD R143, R156, 0xffffff3c ;  /* 0xffffff3c9c8f7836 */ /* 0x000fe20000000000 */
[----:B------:R1:W-:Y:S01]  /*a4a0*/  LDGSTS.E [R249+0x2800c], desc[UR4][R4.64], !P5 ;  /* 0x2800c00004f97fae */ /* 0x0003e2000e921844 */
[----:B--2---:R-:W-:-:S03]  /*a4b0*/  IMAD.WIDE R2, R183, 0x4, R150 ;  /* 0x00000004b7027825 */ /* 0x004fc600078e0296 */
[----:B------:R3:W-:Y:S02]  /*a4c0*/  STL.64 [R1+0x738], R8 ;  /* 0x0007380801007387 */ /* 0x0007e40000100a00 */
[----:B------:R-:W2:Y:S02]  /*a4d0*/  LDC R150, c[0x0][0x230] ;  /* 0x00008c00ff967b82 */ /* 0x000ea40000000800 */
[----:B------:R1:W-:Y:S01]  /*a4e0*/  LDGSTS.E [R249+0x2c00c], desc[UR4][R2.64], !P5 ;  /* 0x2c00c00002f97fae */ /* 0x0003e2000e921844 */
[----:B------:R-:W-:Y:S02]  /*a4f0*/  ISETP.GE.U32.AND P5, PT, R142, 0x7ffffebe, PT ;  /* 0x7ffffebe8e00780c */ /* 0x000fe40003fa6070 */
[----:B------:R-:W-:Y:S01]  /*a500*/  IADD3 R142, R251, -0xe1, RZ ;  /* 0xffffff1ffb8e7810 */ /* 0x000fe20007ffe0ff */
[----:B------:R1:W-:Y:S01]  /*a510*/  STL.64 [R1+0x740], R6 ;  /* 0x0007400601007387 */ /* 0x0003e20000100a00 */
[----:B---3--:R-:W-:-:S03]  /*a520*/  IMAD.WIDE R8, R183, 0x4, R160 ;  /* 0x00000004b7087825 */ /* 0x008fc600078e02a0 */
[----:B------:R3:W-:Y:S04]  /*a530*/  STL.64 [R1+0x748], R4 ;  /* 0x0007480401007387 */ /* 0x0007e80000100a00 */
[----:B------:R4:W-:Y:S01]  /*a540*/  LDGSTS.E [R249+0x30000], desc[UR4][R8.64], !P6 ;  /* 0x3000000008f97fae */ /* 0x0009e2000f121844 */
[----:B-1----:R-:W-:-:S03]  /*a550*/  IMAD.WIDE R6, R183, 0x4, R154 ;  /* 0x00000004b7067825 */ /* 0x002fc600078e029a */
[----:B------:R1:W-:Y:S01]  /*a560*/  STL.64 [R1+0x750], R2 ;  /* 0x0007500201007387 */ /* 0x0003e20000100a00 */
[----:B---3--:R-:W-:-:S03]  /*a570*/  IMAD.WIDE R4, R183, 0x4, R186 ;  /* 0x00000004b7047825 */ /* 0x008fc600078e02ba */
[----:B------:R3:W-:Y:S01]  /*a580*/  LDGSTS.E [R249+0x34000], desc[UR4][R6.64], !P6 ;  /* 0x3400000006f97fae */ /* 0x0007e2000f121844 */
[----:B------:R-:W-:Y:S01]  /*a590*/  ISETP.GE.U32.AND P6, PT, R143, 0x7ffffebd, PT ;  /* 0x7ffffebd8f00780c */ /* 0x000fe20003fc6070 */
[----:B------:R-:W-:Y:S02]  /*a5a0*/  VIADD R143, R144, 0xffffff1e ;  /* 0xffffff1e908f7836 */ /* 0x000fe40000000000 */
[----:B------:R4:W-:Y:S01]  /*a5b0*/  STL.64 [R1+0x840], R8 ;  /* 0x0008400801007387 */ /* 0x0009e20000100a00 */
[----:B------:R-:W2:Y:S01]  /*a5c0*/  LDC R144, c[0x0][0x230] ;  /* 0x00008c00ff907b82 */ /* 0x000ea20000000800 */
[C---:B-1----:R-:W-:Y:S02]  /*a5d0*/  IMAD.WIDE R2, R183.reuse, 0x4, R158 ;  /* 0x00000004b7027825 */ /* 0x042fe400078e029e */
[----:B------:R3:W-:Y:S04]  /*a5e0*/  STL.64 [R1+0x848], R6 ;  /* 0x0008480601007387 */ /* 0x0007e80000100a00 */
[----:B------:R1:W-:Y:S01]  /*a5f0*/  LDGSTS.E [R249+0x30004], desc[UR4][R4.64], !P0 ;  /* 0x3000400004f97fae */ /* 0x0003e2000c121844 */
[----:B----4-:R-:W-:-:S03]  /*a600*/  IMAD.WIDE R8, R183, 0x4, R166 ;  /* 0x00000004b7087825 */ /* 0x010fc600078e02a6 */
[----:B------:R4:W-:Y:S01]  /*a610*/  LDGSTS.E [R249+0x34004], desc[UR4][R2.64], !P0 ;  /* 0x3400400002f97fae */ /* 0x0009e2000c121844 */
[----:B------:R-:W-:Y:S01]  /*a620*/  ISETP.GE.U32.AND P0, PT, R142, 0x7ffffea0, PT ;  /* 0x7ffffea08e00780c */ /* 0x000fe20003f06070 */
[C---:B---3--:R-:W-:Y:S02]  /*a630*/  IMAD.WIDE R6, R183.reuse, 0x4, R162 ;  /* 0x00000004b7067825 */ /* 0x048fe400078e02a2 */
[----:B------:R1:W-:Y:S02]  /*a640*/  STL.64 [R1+0x850], R4 ;  /* 0x0008500401007387 */ /* 0x0003e40000100a00 */
[----:B------:R-:W-:Y:S02]  /*a650*/  VIADD R142, R170, 0xffffff1d ;  /* 0xffffff1daa8e7836 */ /* 0x000fe40000000000 */
[----:B------:R-:W-:Y:S04]  /*a660*/  LDGSTS.E [R249+0x30008], desc[UR4][R8.64], !P5 ;  /* 0x3000800008f97fae */ /* 0x000fe8000e921844 */
[----:B------:R4:W-:Y:S01]  /*a670*/  STL.64 [R1+0x858], R2 ;  /* 0x0008580201007387 */ /* 0x0009e20000100a00 */
[----:B-1----:R-:W-:-:S03]  /*a680*/  IMAD.WIDE R4, R183, 0x4, R190 ;  /* 0x00000004b7047825 */ /* 0x002fc600078e02be */
[----:B------:R1:W-:Y:S01]  /*a690*/  LDGSTS.E [R249+0x34008], desc[UR4][R6.64], !P5 ;  /* 0x3400800006f97fae */ /* 0x0003e2000e921844 */
[----:B------:R-:W-:-:S03]  /*a6a0*/  ISETP.GE.U32.AND P5, PT, R143, 0x7ffffe9f, PT ;  /* 0x7ffffe9f8f00780c */ /* 0x000fc60003fa6070 */
[----:B------:R-:W-:Y:S01]  /*a6b0*/  STL.64 [R1+0x860], R8 ;  /* 0x0008600801007387 */ /* 0x000fe20000100a00 */
[----:B----4-:R-:W-:-:S03]  /*a6c0*/  IMAD.WIDE R2, R183, 0x4, R164 ;  /* 0x00000004b7027825 */ /* 0x010fc600078e02a4 */
[----:B------:R1:W-:Y:S04]  /*a6d0*/  STL.64 [R1+0x868], R6 ;  /* 0x0008680601007387 */ /* 0x0003e80000100a00 */
[----:B------:R3:W-:Y:S04]  /*a6e0*/  STL.64 [R1+0x870], R4 ;  /* 0x0008700401007387 */ /* 0x0007e80000100a00 */
[----:B------:R4:W-:Y:S01]  /*a6f0*/  STL.64 [R1+0x878], R2 ;  /* 0x0008780201007387 */ /* 0x0009e20000100a00 */
[----:B-1----:R-:W-:-:S03]  /*a700*/  IMAD.WIDE R6, R183, 0x4, R194 ;  /* 0x00000004b7067825 */ /* 0x002fc600078e02c2 */
[----:B------:R3:W-:Y:S04]  /*a710*/  LDGSTS.E [R249+0x3000c], desc[UR4][R4.64], !P6 ;  /* 0x3000c00004f97fae */ /* 0x0007e8000f121844 */
[----:B------:R-:W2:Y:S04]  /*a720*/  LDL.LU.64 R8, [R1+0x48] ;  /* 0x0000480001087983 */ /* 0x000ea80000300a00 */
[----:B------:R4:W-:Y:S01]  /*a730*/  LDGSTS.E [R249+0x3400c], desc[UR4][R2.64], !P6 ;  /* 0x3400c00002f97fae */ /* 0x0009e2000f121844 */
[----:B---3--:R-:W-:-:S03]  /*a740*/  IMAD.WIDE R4, R183, 0x4, R174 ;  /* 0x00000004b7047825 */ /* 0x008fc600078e02ae */
[----:B------:R-:W3:Y:S04]  /*a750*/  LDL.LU.64 R18, [R1+0x40] ;  /* 0x0000400001127983 */ /* 0x000ee80000300a00 */
[----:B------:R1:W-:Y:S01]  /*a760*/  STL.64 [R1+0xa00], R6 ;  /* 0x000a000601007387 */ /* 0x0003e20000100a00 */
[----:B----4-:R-:W-:-:S03]  /*a770*/  IMAD.WIDE R2, R183, 0x4, R172 ;  /* 0x00000004b7027825 */ /* 0x010fc600078e02ac */
[----:B------:R-:W-:Y:S04]  /*a780*/  STL.64 [R1+0xa08], R10 ;  /* 0x000a080a01007387 */ /* 0x000fe80000100a00 */
[----:B------:R-:W4:Y:S04]  /*a790*/  LDL.LU.64 R14, [R1+0x38] ;  /* 0x00003800010e7983 */ /* 0x000f280000300a00 */
[----:B------:R-:W-:Y:S04]  /*a7a0*/  LDGSTS.E [R249+0x38000], desc[UR4][R6.64], !P0 ;  /* 0x3800000006f97fae */ /* 0x000fe8000c121844 */
[----:B------:R-:W-:Y:S04]  /*a7b0*/  STL.64 [R1+0xa10], R4 ;  /* 0x000a100401007387 */ /* 0x000fe80000100a00 */
[----:B------:R2:W-:Y:S04]  /*a7c0*/  LDGSTS.E [R249+0x3c000], desc[UR4][R10.64], !P0 ;  /* 0x3c0000000af97fae */ /* 0x0005e8000c121844 */
[----:B-1----:R-:W4:Y:S04]  /*a7d0*/  LDL.LU.64 R6, [R1+0x30] ;  /* 0x0000300001067983 */ /* 0x002f280000300a00 */
[----:B------:R1:W-:Y:S04]  /*a7e0*/  STL.64 [R1+0xa18], R2 ;  /* 0x000a180201007387 */ /* 0x0003e80000100a00 */
[----:B------:R-:W-:Y:S04]  /*a7f0*/  LDGSTS.E [R249+0x38004], desc[UR4][R4.64], !P5 ;  /* 0x3800400004f97fae */ /* 0x000fe8000e921844 */
[----:B------:R-:W-:Y:S04]  /*a800*/  LDGSTS.E [R249+0x3c004], desc[UR4][R2.64], !P5 ;  /* 0x3c00400002f97fae */ /* 0x000fe8000e921844 */
[----:B------:R-:W4:Y:S04]  /*a810*/  LDL.LU.64 R16, [R1+0x28] ;  /* 0x0000280001107983 */ /* 0x000f280000300a00 */
[----:B-1----:R-:W4:Y:S04]  /*a820*/  LDL.LU.64 R2, [R1+0x20] ;  /* 0x0000200001027983 */ /* 0x002f280000300a00 */
[----:B------:R-:W4:Y:S04]  /*a830*/  LDL.LU.64 R4, [R1+0x18] ;  /* 0x0000180001047983 */ /* 0x000f280000300a00 */
[----:B------:R-:W4:Y:S01]  /*a840*/  LDL.LU.64 R188, [R1+0x10] ;  /* 0x0000100001bc7983 */ /* 0x000f220000300a00 */
[----:B------:R-:W-:Y:S01]  /*a850*/  VIADD R143, R146, 0xffffff78 ;  /* 0xffffff78928f7836 */ /* 0x000fe20000000000 */
[----:B------:R-:W-:Y:S01]  /*a860*/  ISETP.GE.U32.AND P6, PT, R142, 0x7ffffe9e, PT ;  /* 0x7ffffe9e8e00780c */ /* 0x000fe20003fc6070 */
[----:B------:R-:W1:Y:S01]  /*a870*/  LDC R146, c[0x0][0x230] ;  /* 0x00008c00ff927b82 */ /* 0x000e620000000800 */
[----:B------:R-:W-:Y:S01]  /*a880*/  IADD3 R142, R147, -0xe4, RZ ;  /* 0xffffff1c938e7810 */ /* 0x000fe20007ffe0ff */
[----:B------:R-:W-:-:S03]  /*a890*/  IMAD.WIDE R154, R183, 0x4, R184 ;  /* 0x00000004b79a7825 */ /* 0x000fc600078e02b8 */
[----:B------:R-:W-:Y:S01]  /*a8a0*/  ISETP.GE.U32.AND P0, PT, R142, 0x7ffffe9d, PT ;  /* 0x7ffffe9d8e00780c */ /* 0x000fe20003f06070 */
[----:B------:R-:W-:Y:S01]  /*a8b0*/  IMAD.WIDE R152, R183, 0x4, R176 ;  /* 0x00000004b7987825 */ /* 0x000fe200078e02b0 */
[----:B------:R-:W-:Y:S01]  /*a8c0*/  ISETP.GE.U32.AND P5, PT, R143, 0x7ffffef9, PT ;  /* 0x7ffffef98f00780c */ /* 0x000fe20003fa6070 */
[----:B------:R-:W-:Y:S01]  /*a8d0*/  STL.64 [R1+0xa20], R154 ;  /* 0x000a209a01007387 */ /* 0x000fe20000100a00 */
[----:B------:R-:W4:Y:S01]  /*a8e0*/  LDC R147, c[0x0][0x230] ;  /* 0x00008c00ff937b82 */ /* 0x000f220000000800 */
[----:B------:R-:W-:Y:S02]  /*a8f0*/  VIADD R143, R145, 0xffffff77 ;  /* 0xffffff77918f7836 */ /* 0x000fe40000000000 */
[C---:B------:R-:W-:Y:S01]  /*a900*/  IMAD.WIDE R22, R183.reuse, 0x4, R120 ;  /* 0x00000004b7167825 */ /* 0x040fe200078e0278 */
[----:B------:R-:W-:Y:S04]  /*a910*/  LDGSTS.E [R249+0x38008], desc[UR4][R154.64], !P6 ;  /* 0x380080009af97fae */ /* 0x000fe8000f121844 */
[----:B------:R-:W4:Y:S01]  /*a920*/  LDC R145, c[0x0][0x230] ;  /* 0x00008c00ff917b82 */ /* 0x000f220000000800 */
[----:B--2---:R-:W-:Y:S01]  /*a930*/  IMAD.WIDE R10, R183, 0x4, R180 ;  /* 0x00000004b70a7825 */ /* 0x004fe200078e02b4 */
[----:B------:R-:W-:Y:S04]  /*a940*/  STL.64 [R1+0xa28], R152 ;  /* 0x000a289801007387 */ /* 0x000fe80000100a00 */
[----:B------:R-:W-:Y:S01]  /*a950*/  LDGSTS.E [R249+0x3c008], desc[UR4][R152.64], !P6 ;  /* 0x3c00800098f97fae */ /* 0x000fe2000f121844 */
[----:B------:R-:W-:Y:S01]  /*a960*/  VIADD R121, R144, 0xffffff75 ;  /* 0xffffff7590797836 */ /* 0x000fe20000000000 */
[----:B------:R-:W-:Y:S01]  /*a970*/  ISETP.GE.U32.AND P6, PT, R143, 0x7ffffef8, PT ;  /* 0x7ffffef88f00780c */ /* 0x000fe20003fc6070 */
[----:B------:R-:W-:Y:S01]  /*a980*/  VIADD R142, R150, 0xffffff76 ;  /* 0xffffff76968e7836 */ /* 0x000fe20000000000 */
[----:B------:R-:W-:Y:S01]  /*a990*/  LDGSTS.E [R249+0x3800c], desc[UR4][R22.64], !P0 ;  /* 0x3800c00016f97fae */ /* 0x000fe2000c121844 */
[----:B------:R-:W-:Y:S01]  /*a9a0*/  IADD3 R120, R149, -0xa5, RZ ;  /* 0xffffff5b95787810 */ /* 0x000fe20007ffe0ff */
[----:B------:R-:W2:Y:S02]  /*a9b0*/  LDC R143, c[0x0][0x230] ;  /* 0x00008c00ff8f7b82 */ /* 0x000ea40000000800 */
[----:B------:R1:W-:Y:S01]  /*a9c0*/  LDGSTS.E [R249+0x3c00c], desc[UR4][R10.64], !P0 ;  /* 0x3c00c0000af97fae */ /* 0x0003e2000c121844 */
[----:B------:R-:W-:-:S05]  /*a9d0*/  ISETP.GE.U32.AND P0, PT, R142, 0x7ffffef7, PT ;  /* 0x7ffffef78e00780c */ /* 0x000fca0003f06070 */
[----:B------:R-:W2:Y:S08]  /*a9e0*/  LDC R149, c[0x0][0x230] ;  /* 0x00008c00ff957b82 */ /* 0x000eb00000000800 */
[----:B------:R-:W2:Y:S01]  /*a9f0*/  LDC R142, c[0x0][0x230] ;  /* 0x00008c00ff8e7b82 */ /* 0x000ea20000000800 */
[----:B------:R-:W-:Y:S04]  /*aa00*/  STL.64 [R1+0xa30], R22 ;  /* 0x000a301601007387 */ /* 0x000fe80000100a00 */
[----:B------:R1:W-:Y:S03]  /*aa10*/  STL.64 [R1+0xa38], R10 ;  /* 0x000a380a01007387 */ /* 0x0003e60000100a00 */
[----:B------:R-:W2:Y:S01]  /*aa20*/  LDC R144, c[0x0][0x230] ;  /* 0x00008c00ff907b82 */ /* 0x000ea20000000800 */
[----:B------:R-:W-:-:S07]  /*aa30*/  IMAD.WIDE R164, R183, 0x4, R226 ;  /* 0x00000004b7a47825 */ /* 0x000fce00078e02e2 */
[----:B------:R-:W2:Y:S01]  /*aa40*/  LDC R150, c[0x0][0x230] ;  /* 0x00008c00ff967b82 */ /* 0x000ea20000000800 */
[----:B-1----:R-:W-:-:S04]  /*aa50*/  IMAD.WIDE R10, R183, 0x4, R224 ;  /* 0x00000004b70a7825 */ /* 0x002fc800078e02e0 */
[----:B------:R-:W-:-:S05]  /*aa60*/  IMAD.WIDE R152, R183, 0x4, R8 ;  /* 0x00000004b7987825 */ /* 0x000fca00078e0208 */
[----:B------:R-:W-:Y:S01]  /*aa70*/  LDGSTS.E [R250+0x20000], desc[UR4][R152.64], !P1 ;  /* 0x2000000098fa7fae */ /* 0x000fe2000c921844 */
[----:B---3--:R-:W-:-:S05]  /*aa80*/  IMAD.WIDE R154, R183, 0x4, R18 ;  /* 0x00000004b79a7825 */ /* 0x008fca00078e0212 */
[----:B------:R-:W-:Y:S01]  /*aa90*/  LDGSTS.E [R250+0x24000], desc[UR4][R154.64], !P1 ;  /* 0x240000009afa7fae */ /* 0x000fe2000c921844 */
[----:B------:R-:W-:Y:S01]  /*aaa0*/  ISETP.GE.U32.AND P1, PT, R121, 0x7ffffef6, PT ;  /* 0x7ffffef67900780c */ /* 0x000fe20003f26070 */
[----:B------:R-:W-:Y:S02]  /*aab0*/  VIADD R121, R146, 0xffffff5a ;  /* 0xffffff5a92797836 */ /* 0x000fe40000000000 */
[C---:B----4-:R-:W-:Y:S01]  /*aac0*/  IMAD.WIDE R156, R183.reuse, 0x4, R14 ;  /* 0x00000004b79c7825 */ /* 0x050fe200078e020e */
[----:B------:R-:W1:Y:S04]  /*aad0*/  LDC R146, c[0x0][0x230] ;  /* 0x00008c00ff927b82 */ /* 0x000e680000000800 */
[----:B------:R-:W-:Y:S01]  /*aae0*/  LDGSTS.E [R250+0x20004], desc[UR4][R156.64], !P3 ;  /* 0x200040009cfa7fae */ /* 0x000fe2000d921844 */
[----:B------:R-:W-:-:S05]  /*aaf0*/  IMAD.WIDE R158, R183, 0x4, R6 ;  /* 0x00000004b79e7825 */ /* 0x000fca00078e0206 */
[----:B------:R-:W-:Y:S01]  /*ab00*/  LDGSTS.E [R250+0x24004], desc[UR4][R158.64], !P3 ;  /* 0x240040009efa7fae */ /* 0x000fe2000d921844 */
[----:B------:R-:W-:Y:S01]  /*ab10*/  ISETP.GE.U32.AND P3, PT, R120, 0x7ffffedc, PT ;  /* 0x7ffffedc7800780c */ /* 0x000fe20003f66070 */
[----:B------:R-:W-:-:S05]  /*ab20*/  IMAD.WIDE R160, R183, 0x4, R16 ;  /* 0x00000004b7a07825 */ /* 0x000fca00078e0210 */
[----:B------:R-:W-:Y:S01]  /*ab30*/  LDGSTS.E [R250+0x20008], desc[UR4][R160.64], !P4 ;  /* 0x20008000a0fa7fae */ /* 0x000fe2000e121844 */
[----:B------:R-:W-:-:S05]  /*ab40*/  IMAD.WIDE R162, R183, 0x4, R2 ;  /* 0x00000004b7a27825 */ /* 0x000fca00078e0202 */
[----:B------:R-:W-:Y:S01]  /*ab50*/  LDGSTS.E [R250+0x24008], desc[UR4][R162.64], !P4 ;  /* 0x24008000a2fa7fae */ /* 0x000fe2000e121844 */
[----:B------:R-:W-:Y:S01]  /*ab60*/  ISETP.GE.U32.AND P4, PT, R121, 0x7ffffedb, PT ;  /* 0x7ffffedb7900780c */ /* 0x000fe20003f86070 */
[----:B------:R-:W-:-:S04]  /*ab70*/  IMAD.WIDE R176, R183, 0x4, R4 ;  /* 0x00000004b7b07825 */ /* 0x000fc800078e0204 */
[C---:B------:R-:W-:Y:S01]  /*ab80*/  IMAD.WIDE R180, R183.reuse, 0x4, R188 ;  /* 0x00000004b7b47825 */ /* 0x040fe200078e02bc */
[----:B------:R-:W-:Y:S03]  /*ab90*/  LDGSTS.E [R250+0x2000c], desc[UR4][R176.64], !P5 ;  /* 0x2000c000b0fa7fae */ /* 0x000fe6000e921844 */
[----:B------:R-:W-:Y:S01]  /*aba0*/  VIADD R120, R148, 0xffffff59 ;  /* 0xffffff5994787836 */ /* 0x000fe20000000000 */
[----:B------:R-:W-:Y:S01]  /*abb0*/  LDGSTS.E [R250+0x2400c], desc[UR4][R180.64], !P5 ;  /* 0x2400c000b4fa7fae */ /* 0x000fe2000e921844 */
[C---:B------:R-:W-:Y:S01]  /*abc0*/  IMAD.WIDE R8, R183.reuse, 0x4, R198 ;  /* 0x00000004b7087825 */ /* 0x040fe200078e02c6 */
[----:B------:R-:W3:Y:S03]  /*abd0*/  LDC R148, c[0x0][0x230] ;  /* 0x00008c00ff947b82 */ /* 0x000ee60000000800 */
[----:B------:R-:W-:Y:S01]  /*abe0*/  IMAD.WIDE R6, R183, 0x4, R192 ;  /* 0x00000004b7067825 */ /* 0x000fe200078e02c0 */
[----:B------:R-:W-:Y:S01]  /*abf0*/  ISETP.GE.U32.AND P5, PT, R120, 0x7ffffeda, PT ;  /* 0x7ffffeda7800780c */ /* 0x000fe20003fa6070 */
[----:B------:R4:W-:Y:S02]  /*ac00*/  LDGSTS.E [R250+0x28000], desc[UR4][R8.64], !P3 ;  /* 0x2800000008fa7fae */ /* 0x0009e4000d921844 */
[----:B------:R-:W-:-:S02]  /*ac10*/  VIADD R121, R145, 0xffffff58 ;  /* 0xffffff5891797836 */ /* 0x000fc40000000000 */
[----:B------:R-:W-:Y:S01]  /*ac20*/  IMAD.WIDE R4, R183, 0x4, R220 ;  /* 0x00000004b7047825 */ /* 0x000fe200078e02dc */
[----:B------:R-:W-:Y:S01]  /*ac30*/  IADD3 R120, R147, -0xc5, RZ ;  /* 0xffffff3b93787810 */ /* 0x000fe20007ffe0ff */
[----:B------:R1:W-:Y:S02]  /*ac40*/  LDGSTS.E [R250+0x2c000], desc[UR4][R6.64], !P3 ;  /* 0x2c00000006fa7fae */ /* 0x0003e4000d921844 */
[----:B------:R-:W-:Y:S01]  /*ac50*/  IMAD.WIDE R2, R183, 0x4, R196 ;  /* 0x00000004b7027825 */ /* 0x000fe200078e02c4 */
[----:B------:R-:W-:Y:S01]  /*ac60*/  ISETP.GE.U32.AND P3, PT, R121, 0x7ffffed9, PT ;  /* 0x7ffffed97900780c */ /* 0x000fe20003f66070 */
[----:B------:R1:W-:Y:S01]  /*ac70*/  LDGSTS.E [R250+0x28004], desc[UR4][R4.64], !P4 ;  /* 0x2800400004fa7fae */ /* 0x0003e2000e121844 */
[----:B------:R-:W3:Y:S03]  /*ac80*/  LDC R147, c[0x0][0x230] ;  /* 0x00008c00ff937b82 */ /* 0x000ee60000000800 */
[----:B------:R1:W-:Y:S01]  /*ac90*/  LDGSTS.E [R250+0x2c004], desc[UR4][R2.64], !P4 ;  /* 0x2c00400002fa7fae */ /* 0x0003e2000e121844 */
[----:B------:R-:W-:-:S03]  /*aca0*/  ISETP.GE.U32.AND P4, PT, R120, 0x7ffffebc, PT ;  /* 0x7ffffebc7800780c */ /* 0x000fc60003f86070 */
[----:B------:R4:W-:Y:S01]  /*acb0*/  STL.64 [R1+0x6d8], R8 ;  /* 0x0006d80801007387 */ /* 0x0009e20000100a00 */
[----:B--2---:R-:W-:Y:S01]  /*acc0*/  VIADD R121, R143, 0xffffff3a ;  /* 0xffffff3a8f797836 */ /* 0x004fe20000000000 */
[----:B------:R-:W2:Y:S02]  /*acd0*/  LDC R145, c[0x0][0x230] ;  /* 0x00008c00ff917b82 */ /* 0x000ea40000000800 */
[----:B------:R1:W-:Y:S01]  /*ace0*/  STL.64 [R1+0x6e0], R6 ;  /* 0x0006e00601007387 */ /* 0x0003e20000100a00 */
[----:B------:R-:W-:-:S03]  /*acf0*/  VIADD R120, R149, 0xffffff39 ;  /* 0xffffff3995787836 */ /* 0x000fc60000000000 */
[----:B------:R1:W-:Y:S01]  /*ad00*/  STL.64 [R1+0x6e8], R4 ;  /* 0x0006e80401007387 */ /* 0x0003e20000100a00 */
[C---:B------:R-:W-:Y:S01]  /*ad10*/  IMAD.WIDE R14, R183.reuse, 0x4, R218 ;  /* 0x00000004b70e7825 */ /* 0x040fe200078e02da */
[----:B------:R-:W2:Y:S03]  /*ad20*/  LDC R143, c[0x0][0x230] ;  /* 0x00008c00ff8f7b82 */ /* 0x000ea60000000800 */
[C---:B----4-:R-:W-:Y:S01]  /*ad30*/  IMAD.WIDE R8, R183.reuse, 0x4, R204 ;  /* 0x00000004b7087825 */ /* 0x050fe200078e02cc */
[----:B------:R4:W-:Y:S03]  /*ad40*/  STL.64 [R1+0x6f0], R2 ;  /* 0x0006f00201007387 */ /* 0x0009e60000100a00 */
[C---:B-1----:R-:W-:Y:S01]  /*ad50*/  IMAD.WIDE R6, R183.reuse, 0x4, R200 ;  /* 0x00000004b7067825 */ /* 0x042fe200078e02c8 */
[----:B------:R1:W-:Y:S01]  /*ad60*/  STL.64 [R1+0x6f8], R8 ;  /* 0x0006f80801007387 */ /* 0x0003e20000100a00 */
[----:B------:R-:W2:Y:S02]  /*ad70*/  LDC R149, c[0x0][0x230] ;  /* 0x00008c00ff957b82 */ /* 0x000ea40000000800 */
[C---:B------:R-:W-:Y:S01]  /*ad80*/  IMAD.WIDE R4, R183.reuse, 0x4, R228 ;  /* 0x00000004b7047825 */ /* 0x040fe200078e02e4 */
[----:B------:R1:W-:Y:S03]  /*ad90*/  LDGSTS.E [R250+0x28008], desc[UR4][R8.64], !P5 ;  /* 0x2800800008fa7fae */ /* 0x0003e6000e921844 */
[----:B----4-:R-:W-:Y:S01]  /*ada0*/  IMAD.WIDE R2, R183, 0x4, R202 ;  /* 0x00000004b7027825 */ /* 0x010fe200078e02ca */
[----:B------:R4:W-:Y:S04]  /*adb0*/  STL.64 [R1+0x700], R6 ;  /* 0x0007000601007387 */ /* 0x0009e80000100a00 */
[----:B------:R4:W-:Y:S01]  /*adc0*/  LDGSTS.E [R250+0x2c008], desc[UR4][R6.64], !P5 ;  /* 0x2c00800006fa7fae */ /* 0x0009e2000e921844 */
[----:B------:R-:W-:Y:S01]  /*add0*/  ISETP.GE.U32.AND P5, PT, R121, 0x7ffffebb, PT ;  /* 0x7ffffebb7900780c */ /* 0x000fe20003fa6070 */
[----:B-1----:R-:W-:-:S02]  /*ade0*/  IMAD.WIDE R8, R183, 0x4, R210 ;  /* 0x00000004b7087825 */ /* 0x002fc400078e02d2 */
[----:B------:R1:W-:Y:S02]  /*adf0*/  LDGSTS.E [R250+0x2800c], desc[UR4][R4.64], !P3 ;  /* 0x2800c00004fa7fae */ /* 0x0003e4000d921844 */
[----:B------:R-:W-:Y:S02]  /*ae00*/  VIADD R121, R142, 0xffffff38 ;  /* 0xffffff388e797836 */ /* 0x000fe40000000000 */
[----:B------:R1:W-:Y:S01]  /*ae10*/  LDGSTS.E [R250+0x2c00c], desc[UR4][R2.64], !P3 ;  /* 0x2c00c00002fa7fae */ /* 0x0003e2000d921844 */
[----:B----4-:R-:W-:Y:S01]  /*ae20*/  IMAD.WIDE R6, R183, 0x4, R206 ;  /* 0x00000004b7067825 */ /* 0x010fe200078e02ce */
[----:B------:R-:W-:Y:S02]  /*ae30*/  ISETP.GE.U32.AND P3, PT, R120, 0x7ffffeba, PT ;  /* 0x7ffffeba7800780c */ /* 0x000fe40003f66070 */
[----:B------:R4:W-:Y:S01]  /*ae40*/  LDGSTS.E [R250+0x30000], desc[UR4][R8.64], !P4 ;  /* 0x3000000008fa7fae */ /* 0x0009e2000e121844 */
[----:B------:R-:W2:Y:S03]  /*ae50*/  LDC R142, c[0x0][0x230] ;  /* 0x00008c00ff8e7b82 */ /* 0x000ea60000000800 */
[----:B------:R4:W-:Y:S01]  /*ae60*/  LDGSTS.E [R250+0x34000], desc[UR4][R6.64], !P4 ;  /* 0x3400000006fa7fae */ /* 0x0009e2000e121844 */
[----:B------:R-:W-:-:S03]  /*ae70*/  ISETP.GE.U32.AND P4, PT, R121, 0x7ffffeb9, PT ;  /* 0x7ffffeb97900780c */ /* 0x000fc60003f86070 */
[----:B------:R1:W-:Y:S01]  /*ae80*/  STL.64 [R1+0x708], R4 ;  /* 0x0007080401007387 */ /* 0x0003e20000100a00 */
[----:B---3--:R-:W-:Y:S01]  /*ae90*/  IADD3 R120, R148, -0xe5, RZ ;  /* 0xffffff1b94787810 */ /* 0x008fe20007ffe0ff */
[----:B------:R-:W-:Y:S01]  /*aea0*/  VIADD R121, R144, 0xffffff1a ;  /* 0xffffff1a90797836 */ /* 0x000fe20000000000 */
[----:B------:R-:W3:Y:S01]  /*aeb0*/  LDC R148, c[0x0][0x230] ;  /* 0x00008c00ff947b82 */ /* 0x000ee20000000800 */
[----:B------:R4:W-:Y:S04]  /*aec0*/  STL.64 [R1+0x710], R2 ;  /* 0x0007100201007387 */ /* 0x0009e80000100a00 */
[----:B------:R4:W-:Y:S01]  /*aed0*/  STL.64 [R1+0x800], R8 ;  /* 0x0008000801007387 */ /* 0x0009e20000100a00 */
[C---:B------:R-:W-:Y:S02]  /*aee0*/  IMAD.WIDE R22, R183.reuse, 0x4, R240 ;  /* 0x00000004b7167825 */ /* 0x040fe400078e02f0 */
[----:B------:R-:W3:Y:S02]  /*aef0*/  LDC R144, c[0x0][0x230] ;  /* 0x00008c00ff907b82 */ /* 0x000ee40000000800 */
[C---:B-1----:R-:W-:Y:S01]  /*af00*/  IMAD.WIDE R4, R183.reuse, 0x4, R234 ;  /* 0x00000004b7047825 */ /* 0x042fe200078e02ea */
[----:B------:R1:W-:Y:S03]  /*af10*/  STL.64 [R1+0x808], R6 ;  /* 0x0008080601007387 */ /* 0x0003e60000100a00 */
[C---:B----4-:R-:W-:Y:S01]  /*af20*/  IMAD.WIDE R2, R183.reuse, 0x4, R208 ;  /* 0x00000004b7027825 */ /* 0x050fe200078e02d0 */
[----:B------:R4:W-:Y:S03]  /*af30*/  STL.64 [R1+0x810], R4 ;  /* 0x0008100401007387 */ /* 0x0009e60000100a00 */
[C---:B------:R-:W-:Y:S01]  /*af40*/  IMAD.WIDE R8, R183.reuse, 0x4, R216 ;  /* 0x00000004b7087825 */ /* 0x040fe200078e02d8 */
[----:B------:R4:W-:Y:S03]  /*af50*/  LDGSTS.E [R250+0x30004], desc[UR4][R4.64], !P5 ;  /* 0x3000400004fa7fae */ /* 0x0009e6000e921844 */
[----:B-1----:R-:W-:Y:S01]  /*af60*/  IMAD.WIDE R6, R183, 0x4, R212 ;  /* 0x00000004b7067825 */ /* 0x002fe200078e02d4 */
[----:B------:R1:W-:Y:S01]  /*af70*/  LDGSTS.E [R250+0x34004], desc[UR4][R2.64], !P5 ;  /* 0x3400400002fa7fae */ /* 0x0003e2000e921844 */
[----:B------:R-:W-:-:S03]  /*af80*/  ISETP.GE.U32.AND P5, PT, R120, 0x7ffffe9c, PT ;  /* 0x7ffffe9c7800780c */ /* 0x000fc60003fa6070 */
[----:B------:R1:W-:Y:S01]  /*af90*/  STL.64 [R1+0x818], R2 ;  /* 0x0008180201007387 */ /* 0x0003e20000100a00 */
[----:B----4-:R-:W-:-:S03]  /*afa0*/  IMAD.WIDE R4, R183, 0x4, R236 ;  /* 0x00000004b7047825 */ /* 0x010fc600078e02ec */
[----:B------:R4:W-:Y:S04]  /*afb0*/  STL.64 [R1+0x820], R8 ;  /* 0x0008200801007387 */ /* 0x0009e80000100a00 */
[----:B------:R-:W-:Y:S01]  /*afc0*/  LDGSTS.E [R250+0x30008], desc[UR4][R8.64], !P3 ;  /* 0x3000800008fa7fae */ /* 0x000fe2000d921844 */
[----:B-1----:R-:W-:-:S03]  /*afd0*/  IMAD.WIDE R2, R183, 0x4, R214 ;  /* 0x00000004b7027825 */ /* 0x002fc600078e02d6 */
[----:B------:R-:W-:Y:S04]  /*afe0*/  STL.64 [R1+0x828], R6 ;  /* 0x0008280601007387 */ /* 0x000fe80000100a00 */
[----:B------:R-:W-:Y:S04]  /*aff0*/  LDGSTS.E [R250+0x34008], desc[UR4][R6.64], !P3 ;  /* 0x3400800006fa7fae */ /* 0x000fe8000d921844 */
[----:B------:R1:W-:Y:S04]  /*b000*/  STL.64 [R1+0x830], R4 ;  /* 0x0008300401007387 */ /* 0x0003e80000100a00 */
[----:B------:R1:W-:Y:S04]  /*b010*/  LDGSTS.E [R250+0x3000c], desc[UR4][R4.64], !P4 ;  /* 0x3000c00004fa7fae */ /* 0x0003e8000e121844 */
[----:B------:R2:W-:Y:S04]  /*b020*/  STL.64 [R1+0x838], R2 ;  /* 0x0008380201007387 */ /* 0x0005e80000100a00 */
[----:B----4-:R-:W4:Y:S01]  /*b030*/  LDL.LU.64 R8, [R1+0x8] ;  /* 0x0000080001087983 */ /* 0x010f220000300a00 */
[----:B-1----:R-:W-:-:S03]  /*b040*/  IMAD.WIDE R4, R183, 0x4, R238 ;  /* 0x00000004b7047825 */ /* 0x002fc600078e02ee */
[----:B------:R-:W3:Y:S04]  /*b050*/  LDL.LU.64 R6, [R1+0x80] ;  /* 0x0000800001067983 */ /* 0x000ee80000300a00 */
[----:B------:R1:W-:Y:S04]  /*b060*/  STL.64 [R1+0x9c0], R4 ;  /* 0x0009c00401007387 */ /* 0x0003e80000100a00 */
[----:B------:R1:W-:Y:S04]  /*b070*/  STL.64 [R1+0x9c8], R14 ;  /* 0x0009c80e01007387 */ /* 0x0003e80000100a00 */
[----:B------:R2:W-:Y:S04]  /*b080*/  LDGSTS.E [R250+0x3400c], desc[UR4][R2.64], !P4 ;  /* 0x3400c00002fa7fae */ /* 0x0005e8000e121844 */
[----:B------:R-:W3:Y:S04]  /*b090*/  LDL.LU.64 R16, [R1+0x88] ;  /* 0x0000880001107983 */ /* 0x000ee80000300a00 */
[----:B------:R-:W-:Y:S04]  /*b0a0*/  LDGSTS.E [R250+0x38000], desc[UR4][R4.64], !P5 ;  /* 0x3800000004fa7fae */ /* 0x000fe8000e921844 */
[----:B------:R-:W-:Y:S01]  /*b0b0*/  STL.64 [R1+0x9d0], R10 ;  /* 0x0009d00a01007387 */ /* 0x000fe20000100a00 */
[----:B------:R-:W-:Y:S01]  /*b0c0*/  ISETP.GE.U32.AND P3, PT, R121, 0x7ffffe9b, PT ;  /* 0x7ffffe9b7900780c */ /* 0x000fe20003f66070 */
[----:B------:R-:W-:-:S02]  /*b0d0*/  VIADD R120, R147, 0xffffff19 ;  /* 0xffffff1993787836 */ /* 0x000fc40000000000 */
[----:B--2---:R-:W-:Y:S01]  /*b0e0*/  IMAD.WIDE R2, R183, 0x4, R222 ;  /* 0x00000004b7027825 */ /* 0x004fe200078e02de */
[----:B------:R-:W-:Y:S01]  /*b0f0*/  LDGSTS.E [R250+0x3c000], desc[UR4][R14.64], !P5 ;  /* 0x3c0000000efa7fae */ /* 0x000fe2000e921844 */
[----:B------:R-:W2:Y:S03]  /*b100*/  LDC R147, c[0x0][0x230] ;  /* 0x00008c00ff937b82 */ /* 0x000ea60000000800 */
[----:B-1----:R-:W2:Y:S01]  /*b110*/  LDL.LU.64 R4, [R1+0x90] ;  /* 0x0000900001047983 */ /* 0x002ea20000300a00 */
[----:B------:R-:W-:-:S03]  /*b120*/  ISETP.GE.U32.AND P4, PT, R120, 0x7ffffe9a, PT ;  /* 0x7ffffe9a7800780c */ /* 0x000fc60003f86070 */
[----:B------:R1:W-:Y:S04]  /*b130*/  STL.64 [R1+0x9d8], R2 ;  /* 0x0009d80201007387 */ /* 0x0003e80000100a00 */
[----:B------:R-:W-:Y:S04]  /*b140*/  LDGSTS.E [R250+0x38004], desc[UR4][R10.64], !P3 ;  /* 0x380040000afa7fae */ /* 0x000fe8000d921844 */
[----:B------:R1:W-:Y:S04]  /*b150*/  LDGSTS.E [R250+0x3c004], desc[UR4][R2.64], !P3 ;  /* 0x3c00400002fa7fae */ /* 0x0003e8000d921844 */
[----:B------:R-:W2:Y:S04]  /*b160*/  LDL.LU.64 R18, [R1+0x98] ;  /* 0x0000980001127983 */ /* 0x000ea80000300a00 */
[----:B------:R-:W2:Y:S01]  /*b170*/  LDL.LU.64 R14, [R1+0xa0] ;  /* 0x0000a000010e7983 */ /* 0x000ea20000300a00 */
[----:B-1----:R-:W-:-:S04]  /*b180*/  IMAD.WIDE R2, R183, 0x4, R232 ;  /* 0x00000004b7027825 */ /* 0x002fc800078e02e8 */
[C---:B------:R-:W-:Y:S01]  /*b190*/  IMAD.WIDE R10, R183.reuse, 0x4, R230 ;  /* 0x00000004b70a7825 */ /* 0x040fe200078e02e6 */
[----:B------:R1:W-:Y:S04]  /*b1a0*/  STL.64 [R1+0x9e0], R2 ;  /* 0x0009e00201007387 */ /* 0x0003e80000100a00 */
[----:B------:R4:W-:Y:S04]  /*b1b0*/  STL.64 [R1+0x9e8], R164 ;  /* 0x0009e8a401007387 */ /* 0x0009e80000100a00 */
[----:B------:R-:W-:Y:S04]  /*b1c0*/  LDGSTS.E [R250+0x38008], desc[UR4][R2.64], !P4 ;  /* 0x3800800002fa7fae */ /* 0x000fe8000e121844 */
[----:B------:R4:W-:Y:S04]  /*b1d0*/  LDGSTS.E [R250+0x3c008], desc[UR4][R164.64], !P4 ;  /* 0x3c008000a4fa7fae */ /* 0x0009e8000e121844 */
[----:B-1----:R-:W2:Y:S04]  /*b1e0*/  LDL.LU.64 R2, [R1+0xa8] ;  /* 0x0000a80001027983 */ /* 0x002ea80000300a00 */
[----:B------:R1:W-:Y:S04]  /*b1f0*/  STL.64 [R1+0x9f0], R22 ;  /* 0x0009f01601007387 */ /* 0x0003e80000100a00 */
[----:B------:R-:W2:Y:S04]  /*b200*/  LDL.LU.64 R188, [R1+0xb0] ;  /* 0x0000b00001bc7983 */ /* 0x000ea80000300a00 */
[----:B------:R1:W-:Y:S01]  /*b210*/  STL.64 [R1+0x9f8], R10 ;  /* 0x0009f80a01007387 */ /* 0x0003e20000100a00 */
[----:B----4-:R-:W-:-:S03]  /*b220*/  IMAD.WIDE R164, R183, 0x4, R8 ;  /* 0x00000004b7a47825 */ /* 0x010fc600078e0208 */
[----:B------:R-:W4:Y:S01]  /*b230*/  LDL.LU.64 R8, [R1+0x170] ;  /* 0x0001700001087983 */ /* 0x000f220000300a00 */
[----:B---3--:R-:W-:-:S04]  /*b240*/  IMAD.WIDE R166, R183, 0x4, R6 ;  /* 0x00000004b7a67825 */ /* 0x008fc800078e0206 */
[----:B------:R-:W-:-:S04]  /*b250*/  IMAD.WIDE R168, R183, 0x4, R16 ;  /* 0x00000004b7a87825 */ /* 0x000fc800078e0210 */
[----:B--2---:R-:W-:Y:S02]  /*b260*/  IMAD.WIDE R170, R183, 0x4, R4 ;  /* 0x00000004b7aa7825 */ /* 0x004fe400078e0204 */
[----:B------:R-:W2:Y:S04]  /*b270*/  LDL.LU.64 R4, [R1+0x168] ;  /* 0x0001680001047983 */ /* 0x000ea80000300a00 */
[----:B------:R-:W1:Y:S04]  /*b280*/  LDL.LU.64 R6, [R1+0x160] ;  /* 0x0001600001067983 */ /* 0x000e680000300a00 */
[----:B------:R-:W3:Y:S01]  /*b290*/  LDL.LU.64 R16, [R1+0x158] ;  /* 0x0001580001107983 */ /* 0x000ee20000300a00 */
[----:B------:R-:W-:Y:S01]  /*b2a0*/  IADD3 R120, R146, -0xe8, RZ ;  /* 0xffffff1892787810 */ /* 0x000fe20007ffe0ff */
[----:B------:R-:W-:Y:S01]  /*b2b0*/  VIADD R121, R145, 0xffffff74 ;  /* 0xffffff7491797836 */ /* 0x000fe20000000000 */
[----:B------:R-:W3:Y:S02]  /*b2c0*/  LDC R146, c[0x0][0x230] ;  /* 0x00008c00ff927b82 */ /* 0x000ee40000000800 */
[----:B------:R-:W-:Y:S01]  /*b2d0*/  ISETP.GE.U32.AND P5, PT, R120, 0x7ffffe99, PT ;  /* 0x7ffffe997800780c */ /* 0x000fe20003fa6070 */
[----:B------:R-:W-:Y:S01]  /*b2e0*/  VIADD R120, R148, 0xffffff72 ;  /* 0xffffff7294787836 */ /* 0x000fe20000000000 */
[----:B------:R-:W-:Y:S01]  /*b2f0*/  ISETP.GE.U32.AND P3, PT, R121, 0x7ffffef5, PT ;  /* 0x7ffffef57900780c */ /* 0x000fe20003f66070 */
[----:B------:R-:W-:-:S03]  /*b300*/  IMAD.WIDE R172, R183, 0x4, R18 ;  /* 0x00000004b7ac7825 */ /* 0x000fc600078e0212 */
[----:B------:R-:W3:Y:S07]  /*b310*/  LDC R145, c[0x0][0x230] ;  /* 0x00008c00ff917b82 */ /* 0x000eee0000000800 */
[----:B------:R1:W-:Y:S01]  /*b320*/  LDGSTS.E [R250+0x3800c], desc[UR4][R22.64], !P5 ;  /* 0x3800c00016fa7fae */ /* 0x0003e2000e921844 */
[----:B------:R-:W-:Y:S01]  /*b330*/  IMAD.WIDE R174, R183, 0x4, R14 ;  /* 0x00000004b7ae7825 */ /* 0x000fe200078e020e */
[----:B------:R-:W3:Y:S02]  /*b340*/  LDC R148, c[0x0][0x230] ;  /* 0x00008c00ff947b82 */ /* 0x000ee40000000800 */
[----:B------:R3:W-:Y:S01]  /*b350*/  LDGSTS.E [R250+0x3c00c], desc[UR4][R10.64], !P5 ;  /* 0x3c00c0000afa7fae */ /* 0x0007e2000e921844 */
[----:B------:R-:W-:-:S02]  /*b360*/  ISETP.GE.U32.AND P5, PT, R120, 0x7ffffef3, PT ;  /* 0x7ffffef37800780c */ /* 0x000fc40003fa6070 */
[----:B------:R-:W-:Y:S01]  /*b370*/  IADD3 R120, R144, -0xa9, RZ ;  /* 0xffffff5790787810 */ /* 0x000fe20007ffe0ff */
[----:B------:R-:W-:Y:S01]  /*b380*/  LDGSTS.E [R244+0x20000], desc[UR4][R164.64], !P6 ;  /* 0x20000000a4f47fae */ /* 0x000fe2000f121844 */
[----:B------:R-:W-:-:S03]  /*b390*/  IMAD.WIDE R190, R183, 0x4, R2 ;  /* 0x00000004b7be7825 */ /* 0x000fc600078e0202 */
[----:B------:R-:W-:Y:S01]  /*b3a0*/  LDGSTS.E [R244+0x24000], desc[UR4][R166.64], !P6 ;  /* 0x24000000a6f47fae */ /* 0x000fe2000f121844 */
[----:B------:R-:W3:Y:S03]  /*b3b0*/  LDC R144, c[0x0][0x230] ;  /* 0x00008c00ff907b82 */ /* 0x000ee60000000800 */
[----:B------:R-:W-:Y:S04]  /*b3c0*/  LDGSTS.E [R244+0x20004], desc[UR4][R168.64], !P0 ;  /* 0x20004000a8f47fae */ /* 0x000fe8000c121844 */
[----:B------:R-:W-:Y:S01]  /*b3d0*/  LDGSTS.E [R244+0x24004], desc[UR4][R170.64], !P0 ;  /* 0x24004000aaf47fae */ /* 0x000fe2000c121844 */
[----:B------:R-:W-:-:S03]  /*b3e0*/  ISETP.GE.U32.AND P0, PT, R120, 0x7ffffed8, PT ;  /* 0x7ffffed87800780c */ /* 0x000fc60003f06070 */
[----:B------:R-:W3:Y:S01]  /*b3f0*/  LDL.LU.64 R2, [R1+0x150] ;  /* 0x0001500001027983 */ /* 0x000ee20000300a00 */
[----:B------:R-:W-:-:S03]  /*b400*/  IMAD.WIDE R192, R183, 0x4, R188 ;  /* 0x00000004b7c07825 */ /* 0x000fc600078e02bc */
[----:B------:R-:W3:Y:S04]  /*b410*/  LDL.LU.64 R18, [R1+0x148] ;  /* 0x0001480001127983 */ /* 0x000ee80000300a00 */
[----:B------:R-:W3:Y:S04]  /*b420*/  LDL.LU.64 R14, [R1+0x140] ;  /* 0x00014000010e7983 */ /* 0x000ee80000300a00 */
[----:B------:R-:W3:Y:S04]  /*b430*/  LDL.LU.64 R188, [R1+0x138] ;  /* 0x0001380001bc7983 */ /* 0x000ee80000300a00 */
[----:B------:R-:W-:Y:S04]  /*b440*/  LDGSTS.E [R244+0x20008], desc[UR4][R172.64], !P1 ;  /* 0x20008000acf47fae */ /* 0x000fe8000c921844 */
[----:B------:R-:W-:Y:S04]  /*b450*/  LDGSTS.E [R244+0x24008], desc[UR4][R174.64], !P1 ;  /* 0x24008000aef47fae */ /* 0x000fe8000c921844 */
[----:B------:R-:W-:Y:S04]  /*b460*/  LDGSTS.E [R244+0x2000c], desc[UR4][R190.64], !P3 ;  /* 0x2000c000bef47fae */ /* 0x000fe8000d921844 */
[----:B------:R-:W-:Y:S01]  /*b470*/  LDGSTS.E [R244+0x2400c], desc[UR4][R192.64], !P3 ;  /* 0x2400c000c0f47fae */ /* 0x000fe2000d921844 */
[----:B----4-:R-:W-:-:S05]  /*b480*/  IMAD.WIDE R8, R183, 0x4, R8 ;  /* 0x00000004b7087825 */ /* 0x010fca00078e0208 */
[----:B------:R4:W-:Y:S04]  /*b490*/  STL.64 [R1+0x688], R8 ;  /* 0x0006880801007387 */ /* 0x0009e80000100a00 */
[----:B------:R-:W-:Y:S01]  /*b4a0*/  LDGSTS.E [R244+0x28000], desc[UR4][R8.64], !P0 ;  /* 0x2800000008f47fae */ /* 0x000fe2000c121844 */
[----:B--2---:R-:W-:-:S04]  /*b4b0*/  IMAD.WIDE R4, R183, 0x4, R4 ;  /* 0x00000004b7047825 */ /* 0x004fc800078e0204 */
[C---:B-1----:R-:W-:Y:S01]  /*b4c0*/  IMAD.WIDE R22, R183.reuse, 0x4, R6 ;  /* 0x00000004b7167825 */ /* 0x042fe200078e0206 */
[----:B------:R1:W-:Y:S03]  /*b4d0*/  STL.64 [R1+0x698], R4 ;  /* 0x0006980401007387 */ /* 0x0003e60000100a00 */
[----:B---3--:R-:W-:Y:S01]  /*b4e0*/  IMAD.WIDE R10, R183, 0x4, R16 ;  /* 0x00000004b70a7825 */ /* 0x008fe200078e0210 */
[----:B------:R-:W2:Y:S04]  /*b4f0*/  LDL.LU.64 R6, [R1+0x130] ;  /* 0x0001300001067983 */ /* 0x000ea80000300a00 */
[----:B------:R-:W3:Y:S04]  /*b500*/  LDL.LU.64 R16, [R1+0x128] ;  /* 0x0001280001107983 */ /* 0x000ee80000300a00 */
[----:B------:R1:W-:Y:S04]  /*b510*/  STL.64 [R1+0x6a8], R22 ;  /* 0x0006a81601007387 */ /* 0x0003e80000100a00 */
[----:B------:R1:W-:Y:S04]  /*b520*/  STL.64 [R1+0x6b0], R10 ;  /* 0x0006b00a01007387 */ /* 0x0003e80000100a00 */
[----:B----4-:R-:W4:Y:S04]  /*b530*/  LDL.LU.64 R8, [R1+0x120] ;  /* 0x0001200001087983 */ /* 0x010f280000300a00 */
[----:B------:R-:W-:Y:S04]  /*b540*/  LDGSTS.E [R244+0x2c000], desc[UR4][R4.64], !P0 ;  /* 0x2c00000004f47fae */ /* 0x000fe8000c121844 */
[----:B-1----:R-:W4:Y:S01]  /*b550*/  LDL.LU.64 R4, [R1+0x118] ;  /* 0x0001180001047983 */ /* 0x002f220000300a00 */
[----:B------:R-:W-:-:S02]  /*b560*/  VIADD R121, R142, 0xffffff73 ;  /* 0xffffff738e797836 */ /* 0x000fc40000000000 */
[----:B------:R-:W1:Y:S03]  /*b570*/  LDC R142, c[0x0][0x230] ;  /* 0x00008c00ff8e7b82 */ /* 0x000e660000000800 */
[----:B------:R-:W-:Y:S01]  /*b580*/  ISETP.GE.U32.AND P4, PT, R121, 0x7ffffef4, PT ;  /* 0x7ffffef47900780c */ /* 0x000fe20003f86070 */
[----:B------:R-:W-:Y:S02]  /*b590*/  VIADD R121, R143, 0xffffff71 ;  /* 0xffffff718f797836 */ /* 0x000fe40000000000 */
[----:B------:R-:W-:Y:S02]  /*b5a0*/  VIADD R120, R147, 0xffffff55 ;  /* 0xffffff5593787836 */ /* 0x000fe40000000000 */
[----:B------:R-:W4:Y:S01]  /*b5b0*/  LDC R143, c[0x0][0x230] ;  /* 0x00008c00ff8f7b82 */ /* 0x000f220000000800 */
[----:B------:R-:W-:Y:S01]  /*b5c0*/  ISETP.GE.U32.AND P6, PT, R121, 0x7ffffef2, PT ;  /* 0x7ffffef27900780c */ /* 0x000fe20003fc6070 */
[----:B------:R-:W-:-:S05]  /*b5d0*/  VIADD R121, R145, 0xffffff56 ;  /* 0xffffff5691797836 */ /* 0x000fca0000000000 */
[----:B------:R-:W-:Y:S01]  /*b5e0*/  ISETP.GE.U32.AND P1, PT, R121, 0x7ffffed7, PT ;  /* 0x7ffffed77900780c */ /* 0x000fe20003f26070 */
[C---:B------:R-:W-:Y:S01]  /*b5f0*/  IMAD.WIDE R2, R183.reuse, 0x4, R2 ;  /* 0x00000004b7027825 */ /* 0x040fe200078e0202 */
[----:B------:R-:W-:Y:S01]  /*b600*/  ISETP.GE.U32.AND P3, PT, R120, 0x7ffffed6, PT ;  /* 0x7ffffed67800780c */ /* 0x000fe20003f66070 */
[----:B------:R-:W4:Y:S02]  /*b610*/  LDC R147, c[0x0][0x230] ;  /* 0x00008c00ff937b82 */ /* 0x000f240000000800 */
[----:B-1----:R-:W-:Y:S02]  /*b620*/  VIADD R121, R142, 0xffffff54 ;  /* 0xffffff548e797836 */ /* 0x002fe40000000000 */
[----:B------:R-:W-:Y:S01]  /*b630*/  IMAD.WIDE R178, R183, 0x4, R18 ;  /* 0x00000004b7b27825 */ /* 0x000fe200078e0212 */
[----:B------:R-:W-:-:S05]  /*b640*/  IADD3 R120, R146, -0xc9, RZ ;  /* 0xffffff3792787810 */ /* 0x000fca0007ffe0ff */
[----:B------:R1:W-:Y:S01]  /*b650*/  LDGSTS.E [R244+0x28004], desc[UR4][R22.64], !P1 ;  /* 0x2800400016f47fae */ /* 0x0003e2000c921844 */
[----:B------:R-:W-:Y:S01]  /*b660*/  ISETP.GE.U32.AND P0, PT, R121, 0x7ffffed5, PT ;  /* 0x7ffffed57900780c */ /* 0x000fe20003f06070 */
[----:B------:R-:W4:Y:S02]  /*b670*/  LDC R142, c[0x0][0x230] ;  /* 0x00008c00ff8e7b82 */ /* 0x000f240000000800 */
[----:B------:R1:W-:Y:S01]  /*b680*/  LDGSTS.E [R244+0x2c004], desc[UR4][R10.64], !P1 ;  /* 0x2c0040000af47fae */ /* 0x0003e2000c921844 */
[----:B------:R-:W-:-:S03]  /*b690*/  ISETP.GE.U32.AND P1, PT, R120, 0x7ffffeb8, PT ;  /* 0x7ffffeb87800780c */ /* 0x000fc60003f26070 */
[----:B------:R1:W-:Y:S02]  /*b6a0*/  STL.64 [R1+0x6b8], R2 ;  /* 0x0006b80201007387 */ /* 0x0003e40000100a00 */
[----:B------:R-:W4:Y:S01]  /*b6b0*/  LDC R146, c[0x0][0x230] ;  /* 0x00008c00ff927b82 */ /* 0x000f220000000800 */
[C---:B-1----:R-:W-:Y:S01]  /*b6c0*/  IMAD.WIDE R22, R183.reuse, 0x4, R14 ;  /* 0x00000004b7167825 */ /* 0x042fe200078e020e */
[----:B------:R-:W-:Y:S03]  /*b6d0*/  STL.64 [R1+0x6c0], R178 ;  /* 0x0006c0b201007387 */ /* 0x000fe60000100a00 */
[C---:B------:R-:W-:Y:S01]  /*b6e0*/  IMAD.WIDE R10, R183.reuse, 0x4, R188 ;  /* 0x00000004b70a7825 */ /* 0x040fe200078e02bc */
[----:B------:R-:W4:Y:S02]  /*b6f0*/  LDL.LU.64 R14, [R1+0x110] ;  /* 0x00011000010e7983 */ /* 0x000f240000300a00 */
[----:B------:R-:W1:Y:S02]  /*b700*/  LDC R145, c[0x0][0x230] ;  /* 0x00008c00ff917b82 */ /* 0x000e640000000800 */
[----:B------:R-:W4:Y:S04]  /*b710*/  LDL.LU.64 R18, [R1+0x108] ;  /* 0x0001080001127983 */ /* 0x000f280000300a00 */
[----:B------:R4:W-:Y:S04]  /*b720*/  STL.64 [R1+0x6c8], R22 ;  /* 0x0006c81601007387 */ /* 0x0009e80000100a00 */
[----:B------:R-:W-:Y:S04]  /*b730*/  LDGSTS.E [R244+0x28008], desc[UR4][R2.64], !P3 ;  /* 0x2800800002f47fae */ /* 0x000fe8000d921844 */
[----:B------:R4:W-:Y:S04]  /*b740*/  STL.64 [R1+0x6d0], R10 ;  /* 0x0006d00a01007387 */ /* 0x0009e80000100a00 */
[----:B------:R-:W-:Y:S04]  /*b750*/  LDGSTS.E [R244+0x2c008], desc[UR4][R178.64], !P3 ;  /* 0x2c008000b2f47fae */ /* 0x000fe8000d921844 */
[----:B------:R-:W4:Y:S04]  /*b760*/  LDL.LU.64 R2, [R1+0x100] ;  /* 0x0001000001027983 */ /* 0x000f280000300a00 */
[----:B------:R-:W4:Y:S04]  /*b770*/  LDL.LU.64 R188, [R1+0xf8] ;  /* 0x0000f80001bc7983 */ /* 0x000f280000300a00 */
[----:B------:R4:W-:Y:S04]  /*b780*/  LDGSTS.E [R244+0x2800c], desc[UR4][R22.64], !P0 ;  /* 0x2800c00016f47fae */ /* 0x0009e8000c121844 */
[----:B------:R1:W-:Y:S01]  /*b790*/  LDGSTS.E [R244+0x2c00c], desc[UR4][R10.64], !P0 ;  /* 0x2c00c0000af47fae */ /* 0x0003e2000c121844 */
[----:B--2---:R-:W-:-:S04]  /*b7a0*/  IMAD.WIDE R6, R183, 0x4, R6 ;  /* 0x00000004b7067825 */ /* 0x004fc800078e0206 */
[C---:B---3--:R-:W-:Y:S01]  /*b7b0*/  IMAD.WIDE R16, R183.reuse, 0x4, R16 ;  /* 0x00000004b7107825 */ /* 0x048fe200078e0210 */
[----:B------:R2:W-:Y:S04]  /*b7c0*/  STL.64 [R1+0x7c0], R6 ;  /* 0x0007c00601007387 */ /* 0x0005e80000100a00 */
[----:B------:R3:W-:Y:S04]  /*b7d0*/  STL.64 [R1+0x7c8], R16 ;  /* 0x0007c81001007387 */ /* 0x0007e80000100a00 */
[----:B------:R-:W-:Y:S01]  /*b7e0*/  LDGSTS.E [R244+0x30000], desc[UR4][R6.64], !P1 ;  /* 0x3000000006f47fae */ /* 0x000fe2000c921844 */
[----:B----4-:R-:W-:-:S03]  /*b7f0*/  IMAD.WIDE R22, R183, 0x4, R8 ;  /* 0x00000004b7167825 */ /* 0x010fc600078e0208 */
[----:B------:R-:W-:Y:S01]  /*b800*/  LDGSTS.E [R244+0x34000], desc[UR4][R16.64], !P1 ;  /* 0x3400000010f47fae */ /* 0x000fe2000c921844 */
[----:B-1----:R-:W-:-:S03]  /*b810*/  IMAD.WIDE R10, R183, 0x4, R4 ;  /* 0x00000004b70a7825 */ /* 0x002fc600078e0204 */
[----:B------:R-:W4:Y:S04]  /*b820*/  LDL.LU.64 R4, [R1+0xf0] ;  /* 0x0000f00001047983 */ /* 0x000f280000300a00 */
[----:B------:R-:W4:Y:S04]  /*b830*/  LDL.LU.64 R8, [R1+0xe8] ;  /* 0x0000e80001087983 */ /* 0x000f280000300a00 */
[----:B------:R1:W-:Y:S04]  /*b840*/  STL.64 [R1+0x7d0], R22 ;  /* 0x0007d01601007387 */ /* 0x0003e80000100a00 */
[----:B------:R1:W-:Y:S04]  /*b850*/  STL.64 [R1+0x7d8], R10 ;  /* 0x0007d80a01007387 */ /* 0x0003e80000100a00 */
[----:B--2---:R-:W2:Y:S04]  /*b860*/  LDL.LU.64 R6, [R1+0xe0] ;  /* 0x0000e00001067983 */ /* 0x004ea80000300a00 */
[----:B---3--:R-:W3:Y:S01]  /*b870*/  LDL.LU.64 R16, [R1+0xd8] ;  /* 0x0000d80001107983 */ /* 0x008ee20000300a00 */
[----:B------:R-:W-:-:S02]  /*b880*/  VIADD R121, R144, 0xffffff36 ;  /* 0xffffff3690797836 */ /* 0x000fc40000000000 */
[----:B------:R-:W-:Y:S01]  /*b890*/  VIADD R120, R148, 0xffffff35 ;  /* 0xffffff3594787836 */ /* 0x000fe20000000000 */
[----:B------:R-:W3:Y:S02]  /*b8a0*/  LDC R144, c[0x0][0x230] ;  /* 0x00008c00ff907b82 */ /* 0x000ee40000000800 */
[----:B------:R-:W-:Y:S01]  /*b8b0*/  ISETP.GE.U32.AND P3, PT, R121, 0x7ffffeb7, PT ;  /* 0x7ffffeb77900780c */ /* 0x000fe20003f66070 */
[----:B------:R-:W-:Y:S01]  /*b8c0*/  VIADD R121, R143, 0xffffff34 ;  /* 0xffffff348f797836 */ /* 0x000fe20000000000 */
[----:B------:R-:W-:-:S04]  /*b8d0*/  ISETP.GE.U32.AND P0, PT, R120, 0x7ffffeb6, PT ;  /* 0x7ffffeb67800780c */ /* 0x000fc80003f06070 */
[----:B------:R-:W-:Y:S01]  /*b8e0*/  ISETP.GE.U32.AND P1, PT, R121, 0x7ffffeb5, PT ;  /* 0x7ffffeb57900780c */ /* 0x000fe20003f26070 */
[----:B------:R-:W3:Y:S01]  /*b8f0*/  LDC R148, c[0x0][0x230] ;  /* 0x00008c00ff947b82 */ /* 0x000ee20000000800 */
[----:B------:R-:W-:-:S05]  /*b900*/  IADD3 R120, R147, -0xe9, RZ ;  /* 0xffffff1793787810 */ /* 0x000fca0007ffe0ff */
[----:B------:R1:W-:Y:S01]  /*b910*/  LDGSTS.E [R244+0x30004], desc[UR4][R22.64], !P3 ;  /* 0x3000400016f47fae */ /* 0x0003e2000d921844 */
[----:B------:R-:W-:-:S03]  /*b920*/  IMAD.WIDE R14, R183, 0x4, R14 ;  /* 0x00000004b70e7825 */ /* 0x000fc600078e020e */
[----:B------:R1:W-:Y:S01]  /*b930*/  LDGSTS.E [R244+0x34004], desc[UR4][R10.64], !P3 ;  /* 0x340040000af47fae */ /* 0x0003e2000d921844 */
[----:B------:R-:W-:-:S03]  /*b940*/  IMAD.WIDE R178, R183, 0x4, R18 ;  /* 0x00000004b7b27825 */ /* 0x000fc600078e0212 */
[----:B------:R-:W-:Y:S01]  /*b950*/  STL.64 [R1+0x7e0], R14 ;  /* 0x0007e00e01007387 */ /* 0x000fe20000100a00 */
[----:B------:R-:W-:Y:S01]  /*b960*/  ISETP.GE.U32.AND P3, PT, R120, 0x7ffffe98, PT ;  /* 0x7ffffe987800780c */ /* 0x000fe20003f66070 */
[----:B------:R-:W3:Y:S02]  /*b970*/  LDC R143, c[0x0][0x230] ;  /* 0x00008c00ff8f7b82 */ /* 0x000ee40000000800 */
[----:B------:R1:W-:Y:S04]  /*b980*/  STL.64 [R1+0x7e8], R178 ;  /* 0x0007e8b201007387 */ /* 0x0003e80000100a00 */
[----:B------:R-:W-:Y:S01]  /*b990*/  LDGSTS.E [R244+0x30008], desc[UR4][R14.64], !P0 ;  /* 0x300080000ef47fae */ /* 0x000fe2000c121844 */
[----:B----4-:R-:W-:-:S03]  /*b9a0*/  IMAD.WIDE R4, R183, 0x4, R4 ;  /* 0x00000004b7047825 */ /* 0x010fc600078e0204 */
[----:B------:R4:W-:Y:S01]  /*b9b0*/  LDGSTS.E [R244+0x34008], desc[UR4][R178.64], !P0 ;  /* 0x34008000b2f47fae */ /* 0x0009e2000c121844 */
[----:B------:R-:W3:Y:S01]  /*b9c0*/  LDC R147, c[0x0][0x230] ;  /* 0x00008c00ff937b82 */ /* 0x000ee20000000800 */
[C---:B-1----:R-:W-:Y:S02]  /*b9d0*/  IMAD.WIDE R22, R183.reuse, 0x4, R2 ;  /* 0x00000004b7167825 */ /* 0x042fe400078e0202 */
[----:B------:R-:W3:Y:S02]  /*b9e0*/  LDL.LU.64 R2, [R1+0xd0] ;  /* 0x0000d00001027983 */ /* 0x000ee40000300a00 */
[C---:B------:R-:W-:Y:S02]  /*b9f0*/  IMAD.WIDE R10, R183.reuse, 0x4, R188 ;  /* 0x00000004b70a7825 */ /* 0x040fe400078e02bc */
[----:B------:R-:W3:Y:S04]  /*ba00*/  LDL.LU.64 R18, [R1+0xc8] ;  /* 0x0000c80001127983 */ /* 0x000ee80000300a00 */
[----:B------:R2:W-:Y:S01]  /*ba10*/  STL.64 [R1+0x7f0], R22 ;  /* 0x0007f01601007387 */ /* 0x0005e20000100a00 */
[----:B----4-:R-:W-:-:S03]  /*ba20*/  IMAD.WIDE R178, R183, 0x4, R8 ;  /* 0x00000004b7b27825 */ /* 0x010fc600078e0208 */
[----:B------:R3:W-:Y:S04]  /*ba30*/  STL.64 [R1+0x7f8], R10 ;  /* 0x0007f80a01007387 */ /* 0x0007e80000100a00 */
[----:B------:R-:W4:Y:S04]  /*ba40*/  LDL.LU.64 R14, [R1+0xc0] ;  /* 0x0000c000010e7983 */ /* 0x000f280000300a00 */
[----:B------:R-:W4:Y:S04]  /*ba50*/  LDL.LU.64 R188, [R1+0xb8] ;  /* 0x0000b80001bc7983 */ /* 0x000f280000300a00 */
[----:B------:R2:W-:Y:S04]  /*ba60*/  LDGSTS.E [R244+0x3000c], desc[UR4][R22.64], !P1 ;  /* 0x3000c00016f47fae */ /* 0x0005e8000c921844 */
[----:B------:R3:W-:Y:S04]  /*ba70*/  LDGSTS.E [R244+0x3400c], desc[UR4][R10.64], !P1 ;  /* 0x3400c0000af47fae */ /* 0x0007e8000c921844 */
[----:B------:R1:W-:Y:S01]  /*ba80*/  STL.64 [R1+0x980], R4 ;  /* 0x0009800401007387 */ /* 0x0003e20000100a00 */
[----:B--2---:R-:W-:-:S03]  /*ba90*/  IMAD.WIDE R22, R183, 0x4, R6 ;  /* 0x00000004b7167825 */ /* 0x004fc600078e0206 */
[----:B------:R2:W-:Y:S01]  /*baa0*/  STL.64 [R1+0x988], R178 ;  /* 0x000988b201007387 */ /* 0x0005e20000100a00 */
[----:B---3--:R-:W-:-:S03]  /*bab0*/  IMAD.WIDE R10, R183, 0x4, R16 ;  /* 0x00000004b70a7825 */ /* 0x008fc600078e0210 */
[----:B------:R-:W3:Y:S04]  /*bac0*/  LDL.LU.64 R8, [R1+0x178] ;  /* 0x0001780001087983 */ /* 0x000ee80000300a00 */
[----:B------:R-:W3:Y:S04]  /*bad0*/  LDL.LU.64 R6, [R1+0x180] ;  /* 0x0001800001067983 */ /* 0x000ee80000300a00 */
[----:B------:R4:W-:Y:S04]  /*bae0*/  STL.64 [R1+0x990], R22 ;  /* 0x0009901601007387 */ /* 0x0009e80000100a00 */
[----:B------:R4:W-:Y:S04]  /*baf0*/  STL.64 [R1+0x998], R10 ;  /* 0x0009980a01007387 */ /* 0x0009e80000100a00 */
[----:B------:R-:W-:Y:S04]  /*bb00*/  LDGSTS.E [R244+0x38000], desc[UR4][R4.64], !P3 ;  /* 0x3800000004f47fae */ /* 0x000fe8000d921844 */
[----:B------:R-:W3:Y:S01]  /*bb10*/  LDL.LU.64 R16, [R1+0x188] ;  /* 0x0001880001107983 */ /* 0x000ee20000300a00 */
[----:B------:R-:W-:-:S02]  /*bb20*/  VIADD R121, R142, 0xffffff16 ;  /* 0xffffff168e797836 */ /* 0x000fc40000000000 */
[----:B------:R-:W-:Y:S01]  /*bb30*/  VIADD R120, R146, 0xffffff15 ;  /* 0xffffff1592787836 */ /* 0x000fe20000000000 */
[----:B------:R2:W-:Y:S01]  /*bb40*/  LDGSTS.E [R244+0x3c000], desc[UR4][R178.64], !P3 ;  /* 0x3c000000b2f47fae */ /* 0x0005e2000d921844 */
[----:B------:R-:W3:Y:S03]  /*bb50*/  LDC R142, c[0x0][0x230] ;  /* 0x00008c00ff8e7b82 */ /* 0x000ee60000000800 */
[----:B-1----:R-:W3:Y:S01]  /*bb60*/  LDL.LU.64 R4, [R1+0x190] ;  /* 0x0001900001047983 */ /* 0x002ee20000300a00 */
[----:B------:R-:W-:Y:S02]  /*bb70*/  ISETP.GE.U32.AND P0, PT, R121, 0x7ffffe97, PT ;  /* 0x7ffffe977900780c */ /* 0x000fe40003f06070 */
[----:B------:R-:W-:Y:S02]  /*bb80*/  ISETP.GE.U32.AND P1, PT, R120, 0x7ffffe96, PT ;  /* 0x7ffffe967800780c */ /* 0x000fe40003f26070 */
[----:B------:R-:W1:Y:S09]  /*bb90*/  LDC R146, c[0x0][0x230] ;  /* 0x00008c00ff927b82 */ /* 0x000e720000000800 */
[----:B------:R4:W-:Y:S04]  /*bba0*/  LDGSTS.E [R244+0x38004], desc[UR4][R22.64], !P0 ;  /* 0x3800400016f47fae */ /* 0x0009e8000c121844 */
[----:B------:R4:W-:Y:S01]  /*bbb0*/  LDGSTS.E [R244+0x3c004], desc[UR4][R10.64], !P0 ;  /* 0x3c0040000af47fae */ /* 0x0009e2000c121844 */
[----:B------:R-:W-:-:S04]  /*bbc0*/  IMAD.WIDE R2, R183, 0x4, R2 ;  /* 0x00000004b7027825 */ /* 0x000fc800078e0202 */
[C---:B--2---:R-:W-:Y:S01]  /*bbd0*/  IMAD.WIDE R178, R183.reuse, 0x4, R18 ;  /* 0x00000004b7b27825 */ /* 0x044fe200078e0212 */
[----:B------:R2:W-:Y:S04]  /*bbe0*/  STL.64 [R1+0x9a0], R2 ;  /* 0x0009a00201007387 */ /* 0x0005e80000100a00 */
[----:B------:R-:W-:Y:S04]  /*bbf0*/  STL.64 [R1+0x9a8], R178 ;  /* 0x0009a8b201007387 */ /* 0x000fe80000100a00 */
[----:B------:R-:W3:Y:S01]  /*bc00*/  LDL.LU.64 R18, [R1+0x198] ;  /* 0x0001980001127983 */ /* 0x000ee20000300a00 */
[----:B----4-:R-:W-:-:S03]  /*bc10*/  IMAD.WIDE R22, R183, 0x4, R14 ;  /* 0x00000004b7167825 */ /* 0x010fc600078e020e */
[----:B------:R-:W-:Y:S01]  /*bc20*/  LDGSTS.E [R244+0x38008], desc[UR4][R2.64], !P1 ;  /* 0x3800800002f47fae */ /* 0x000fe2000c921844 */
[----:B------:R-:W-:-:S03]  /*bc30*/  IMAD.WIDE R10, R183, 0x4, R188 ;  /* 0x00000004b70a7825 */ /* 0x000fc600078e02bc */
[----:B------:R-:W4:Y:S04]  /*bc40*/  LDL.LU.64 R14, [R1+0x1a0] ;  /* 0x0001a000010e7983 */ /* 0x000f280000300a00 */
[----:B------:R1:W-:Y:S04]  /*bc50*/  STL.64 [R1+0x9b0], R22 ;  /* 0x0009b01601007387 */ /* 0x0003e80000100a00 */
[----:B------:R1:W-:Y:S04]  /*bc60*/  STL.64 [R1+0x9b8], R10 ;  /* 0x0009b80a01007387 */ /* 0x0003e80000100a00 */
[----:B--2---:R-:W2:Y:S04]  /*bc70*/  LDL.LU.64 R2, [R1+0x1a8] ;  /* 0x0001a80001027983 */ /* 0x004ea80000300a00 */
[----:B------:R-:W2:Y:S01]  /*bc80*/  LDL.LU.64 R188, [R1+0x1b0] ;  /* 0x0001b00001bc7983 */ /* 0x000ea20000300a00 */
[----:B---3--:R-:W-:-:S04]  /*bc90*/  IMAD.WIDE R194, R183, 0x4, R8 ;  /* 0x00000004b7c27825 */ /* 0x008fc800078e0208 */
[C---:B------:R-:W-:Y:S01]  /*bca0*/  IMAD.WIDE R196, R183.reuse, 0x4, R6 ;  /* 0x00000004b7c47825 */ /* 0x040fe200078e0206 */
[----:B------:R-:W3:Y:S03]  /*bcb0*/  LDL.LU.64 R8, [R1+0x270] ;  /* 0x0002700001087983 */ /* 0x000ee60000300a00 */
[----:B------:R-:W-:-:S04]  /*bcc0*/  IMAD.WIDE R198, R183, 0x4, R16 ;  /* 0x00000004b7c67825 */ /* 0x000fc800078e0210 */
[----:B------:R-:W-:Y:S01]  /*bcd0*/  IMAD.WIDE R200, R183, 0x4, R4 ;  /* 0x00000004b7c87825 */ /* 0x000fe200078e0204 */
[----:B------:R-:W-:Y:S01]  /*bce0*/  IADD3 R120, R145, -0xec, RZ ;  /* 0xffffff1491787810 */ /* 0x000fe20007ffe0ff */
[----:B------:R-:W3:Y:S01]  /*bcf0*/  LDL.LU.64 R4, [R1+0x268] ;  /* 0x0002680001047983 */ /* 0x000ee20000300a00 */
[----:B------:R-:W1:Y:S03]  /*bd00*/  LDC R145, c[0x0][0x230] ;  /* 0x00008c00ff917b82 */ /* 0x000e660000000800 */
[----:B------:R-:W1:Y:S04]  /*bd10*/  LDL.LU.64 R6, [R1+0x260] ;  /* 0x0002600001067983 */ /* 0x000e680000300a00 */
[----:B------:R-:W3:Y:S01]  /*bd20*/  LDL.LU.64 R16, [R1+0x258] ;  /* 0x0002580001107983 */ /* 0x000ee20000300a00 */
[----:B------:R-:W-:Y:S01]  /*bd30*/  ISETP.GE.U32.AND P3, PT, R120, 0x7ffffe95, PT ;  /* 0x7ffffe957800780c */ /* 0x000fe20003f66070 */
[----:B------:R-:W-:-:S02]  /*bd40*/  VIADD R120, R149, 0xffffff6e ;  /* 0xffffff6e95787836 */ /* 0x000fc40000000000 */
[----:B------:R-:W-:Y:S01]  /*bd50*/  LDGSTS.E [R244+0x3c008], desc[UR4][R178.64], !P1 ;  /* 0x3c008000b2f47fae */ /* 0x000fe2000c921844 */
[----:B------:R-:W-:Y:S01]  /*bd60*/  VIADD R121, R144, 0xffffff70 ;  /* 0xffffff7090797836 */ /* 0x000fe20000000000 */
[----:B------:R-:W1:Y:S08]  /*bd70*/  LDC R149, c[0x0][0x230] ;  /* 0x00008c00ff957b82 */ /* 0x000e700000000800 */
[----:B------:R1:W-:Y:S01]  /*bd80*/  LDGSTS.E [R244+0x3800c], desc[UR4][R22.64], !P3 ;  /* 0x3800c00016f47fae */ /* 0x0003e2000d921844 */
[----:B------:R-:W1:Y:S03]  /*bd90*/  LDC R144, c[0x0][0x230] ;  /* 0x00008c00ff907b82 */ /* 0x000e660000000800 */
[----:B------:R1:W-:Y:S01]  /*bda0*/  LDGSTS.E [R244+0x3c00c], desc[UR4][R10.64], !P3 ;  /* 0x3c00c0000af47fae */ /* 0x0003e2000d921844 */
[----:B------:R-:W-:-:S02]  /*bdb0*/  ISETP.GE.U32.AND P3, PT, R120, 0x7ffffeef, PT ;  /* 0x7ffffeef7800780c */ /* 0x000fc40003f66070 */
[----:B------:R-:W-:Y:S01]  /*bdc0*/  IADD3 R120, R148, -0xad, RZ ;  /* 0xffffff5394787810 */ /* 0x000fe20007ffe0ff */
[----:B------:R-:W-:Y:S01]  /*bdd0*/  LDGSTS.E [R245+0x20000], desc[UR4][R194.64], !P4 ;  /* 0x20000000c2f57fae */ /* 0x000fe2000e121844 */
[----:B------:R-:W-:Y:S01]  /*bde0*/  ISETP.GE.U32.AND P0, PT, R121, 0x7ffffef1, PT ;  /* 0x7ffffef17900780c */ /* 0x000fe20003f06070 */
[----:B------:R-:W1:Y:S02]  /*bdf0*/  LDC R148, c[0x0][0x230] ;  /* 0x00008c00ff947b82 */ /* 0x000e640000000800 */
[----:B------:R-:W-:Y:S04]  /*be00*/  LDGSTS.E [R245+0x24000], desc[UR4][R196.64], !P4 ;  /* 0x24000000c4f57fae */ /* 0x000fe8000e121844 */
[----:B------:R-:W-:Y:S04]  /*be10*/  LDGSTS.E [R245+0x20004], desc[UR4][R198.64], !P5 ;  /* 0x20004000c6f57fae */ /* 0x000fe8000e921844 */
[----:B------:R-:W-:Y:S01]  /*be20*/  LDGSTS.E [R245+0x24004], desc[UR4][R200.64], !P5 ;  /* 0x24004000c8f57fae */ /* 0x000fe2000e921844 */
[----:B------:R-:W-:Y:S01]  /*be30*/  ISETP.GE.U32.AND P5, PT, R120, 0x7ffffed4, PT ;  /* 0x7ffffed47800780c */ /* 0x000fe20003fa6070 */
[----:B------:R-:W-:-:S05]  /*be40*/  IMAD.WIDE R202, R183, 0x4, R18 ;  /* 0x00000004b7ca7825 */ /* 0x000fca00078e0212 */
[----:B------:R-:W-:Y:S01]  /*be50*/  LDGSTS.E [R245+0x20008], desc[UR4][R202.64], !P6 ;  /* 0x20008000caf57fae */ /* 0x000fe2000f121844 */
[----:B----4-:R-:W-:-:S05]  /*be60*/  IMAD.WIDE R204, R183, 0x4, R14 ;  /* 0x00000004b7cc7825 */ /* 0x010fca00078e020e */
[----:B------:R-:W-:Y:S01]  /*be70*/  LDGSTS.E [R245+0x24008], desc[UR4][R204.64], !P6 ;  /* 0x24008000ccf57fae */ /* 0x000fe2000f121844 */
[----:B--2---:R-:W-:-:S03]  /*be80*/  IMAD.WIDE R206, R183, 0x4, R2 ;  /* 0x00000004b7ce7825 */ /* 0x004fc600078e0202 */
[----:B------:R-:W2:Y:S04]  /*be90*/  LDL.LU.64 R2, [R1+0x250] ;  /* 0x0002500001027983 */ /* 0x000ea80000300a00 */
[----:B------:R-:W4:Y:S01]  /*bea0*/  LDL.LU.64 R18, [R1+0x248] ;  /* 0x0002480001127983 */ /* 0x000f220000300a00 */
[----:B------:R-:W-:-:S03]  /*beb0*/  IMAD.WIDE R208, R183, 0x4, R188 ;  /* 0x00000004b7d07825 */ /* 0x000fc600078e02bc */
[----:B------:R-:W4:Y:S01]  /*bec0*/  LDL.LU.64 R14, [R1+0x240] ;  /* 0x00024000010e7983 */ /* 0x000f220000300a00 */
[----:B---3--:R-:W-:-:S03]  /*bed0*/  IMAD.WIDE R8, R183, 0x4, R8 ;  /* 0x00000004b7087825 */ /* 0x008fc600078e0208 */
[----:B------:R-:W3:Y:S04]  /*bee0*/  LDL.LU.64 R188, [R1+0x238] ;  /* 0x0002380001bc7983 */ /* 0x000ee80000300a00 */
[----:B------:R1:W-:Y:S04]  /*bef0*/  STL.64 [R1+0x118], R8 ;  /* 0x0001180801007387 */ /* 0x0003e80000100a00 */
[----:B------:R-:W-:Y:S04]  /*bf00*/  LDGSTS.E [R245+0x2000c], desc[UR4][R206.64], !P0 ;  /* 0x2000c000cef57fae */ /* 0x000fe8000c121844 */
[----:B------:R-:W-:Y:S04]  /*bf10*/  LDGSTS.E [R245+0x2400c], desc[UR4][R208.64], !P0 ;  /* 0x2400c000d0f57fae */ /* 0x000fe8000c121844 */
[----:B------:R-:W-:Y:S01]  /*bf20*/  LDGSTS.E [R245+0x28000], desc[UR4][R8.64], !P5 ;  /* 0x2800000008f57fae */ /* 0x000fe2000e921844 */
[----:B------:R-:W-:-:S04]  /*bf30*/  IMAD.WIDE R4, R183, 0x4, R4 ;  /* 0x00000004b7047825 */ /* 0x000fc800078e0204 */
[C---:B-1----:R-:W-:Y:S01]  /*bf40*/  IMAD.WIDE R22, R183.reuse, 0x4, R6 ;  /* 0x00000004b7167825 */ /* 0x042fe200078e0206 */
[----:B------:R1:W-:Y:S03]  /*bf50*/  STL.64 [R1+0x120], R4 ;  /* 0x0001200401007387 */ /* 0x0003e60000100a00 */
[----:B------:R-:W-:Y:S01]  /*bf60*/  IMAD.WIDE R10, R183, 0x4, R16 ;  /* 0x00000004b70a7825 */ /* 0x000fe200078e0210 */
[----:B------:R-:W3:Y:S04]  /*bf70*/  LDL.LU.64 R6, [R1+0x230] ;  /* 0x0002300001067983 */ /* 0x000ee80000300a00 */
[----:B------:R-:W3:Y:S04]  /*bf80*/  LDL.LU.64 R16, [R1+0x228] ;  /* 0x0002280001107983 */ /* 0x000ee80000300a00 */
[----:B------:R4:W-:Y:S04]  /*bf90*/  STL.64 [R1+0x128], R22 ;  /* 0x0001281601007387 */ /* 0x0009e80000100a00 */
[----:B------:R3:W-:Y:S04]  /*bfa0*/  STL.64 [R1+0x130], R10 ;  /* 0x0001300a01007387 */ /* 0x0007e80000100a00 */
[----:B------:R-:W3:Y:S04]  /*bfb0*/  LDL.LU.64 R8, [R1+0x220] ;  /* 0x0002200001087983 */ /* 0x000ee80000300a00 */
[----:B------:R-:W-:Y:S04]  /*bfc0*/  LDGSTS.E [R245+0x2c000], desc[UR4][R4.64], !P5 ;  /* 0x2c00000004f57fae */ /* 0x000fe8000e921844 */
[----:B-1----:R-:W3:Y:S01]  /*bfd0*/  LDL.LU.64 R4, [R1+0x218] ;  /* 0x0002180001047983 */ /* 0x002ee20000300a00 */
[----:B------:R-:W-:-:S02]  /*bfe0*/  VIADD R121, R143, 0xffffff6f ;  /* 0xffffff6f8f797836 */ /* 0x000fc40000000000 */
[----:B------:R-:W-:Y:S01]  /*bff0*/  VIADD R120, R147, 0xffffff51 ;  /* 0xffffff5193787836 */ /* 0x000fe20000000000 */
[----:B------:R-:W1:Y:S02]  /*c000*/  LDC R143, c[0x0][0x230] ;  /* 0x00008c00ff8f7b82 */ /* 0x000e640000000800 */
[----:B------:R-:W-:Y:S01]  /*c010*/  ISETP.GE.U32.AND P1, PT, R121, 0x7ffffef0, PT ;  /* 0x7ffffef07900780c */ /* 0x000fe20003f26070 */
[----:B------:R-:W-:-:S05]  /*c020*/  VIADD R121, R142, 0xffffff6d ;  /* 0xffffff6d8e797836 */ /* 0x000fca0000000000 */
[----:B------:R-:W-:Y:S01]  /*c030*/  ISETP.GE.U32.AND P4, PT, R121, 0x7ffffeee, PT ;  /* 0x7ffffeee7900780c */ /* 0x000fe20003f86070 */
[----:B------:R-:W-:Y:S01]  /*c040*/  VIADD R121, R145, 0xffffff52 ;  /* 0xffffff5291797836 */ /* 0x000fe20000000000 */
[----:B------:R-:W-:Y:S01]  /*c050*/  ISETP.GE.U32.AND P0, PT, R120, 0x7ffffed2, PT ;  /* 0x7ffffed27800780c */ /* 0x000fe20003f06070 */
[----:B------:R-:W1:Y:S03]  /*c060*/  LDC R142, c[0x0][0x230] ;  /* 0x00008c00ff8e7b82 */ /* 0x000e660000000800 */
[----:B------:R-:W-:Y:S01]  /*c070*/  ISETP.GE.U32.AND P6, PT, R121, 0x7ffffed3, PT ;  /* 0x7ffffed37900780c */ /* 0x000fe20003fc6070 */
[----:B------:R-:W-:Y:S01]  /*c080*/  VIADD R121, R144, 0xffffff50 ;  /* 0xffffff5090797836 */ /* 0x000fe20000000000 */
[----:B------:R-:W-:-:S03]  /*c090*/  IADD3 R120, R146, -0xcd, RZ ;  /* 0xffffff3392787810 */ /* 0x000fc60007ffe0ff */
[----:B------:R-:W1:Y:S01]  /*c0a0*/  LDC R144, c[0x0][0x230] ;  /* 0x00008c00ff907b82 */ /* 0x000e620000000800 */
[----:B------:R-:W-:-:S07]  /*c0b0*/  ISETP.GE.U32.AND P5, PT, R121, 0x7ffffed1, PT ;  /* 0x7ffffed17900780c */ /* 0x000fce0003fa6070 */
[----:B------:R4:W-:Y:S01]  /*c0c0*/  LDGSTS.E [R245+0x28004], desc[UR4][R22.64], !P6 ;  /* 0x2800400016f57fae */ /* 0x0009e2000f121844 */
[----:B------:R-:W1:Y:S03]  /*c0d0*/  LDC R147, c[0x0][0x230] ;  /* 0x00008c00ff937b82 */ /* 0x000e660000000800 */
[----:B------:R3:W-:Y:S01]  /*c0e0*/  LDGSTS.E [R245+0x2c004], desc[UR4][R10.64], !P6 ;  /* 0x2c0040000af57fae */ /* 0x0007e2000f121844 */
[----:B------:R-:W-:-:S04]  /*c0f0*/  ISETP.GE.U32.AND P6, PT, R120, 0x7ffffeb4, PT ;  /* 0x7ffffeb47800780c */ /* 0x000fc80003fc6070 */
[----:B------:R-:W1:Y:S08]  /*c100*/  LDC R146, c[0x0][0x230] ;  /* 0x00008c00ff927b82 */ /* 0x000e700000000800 */
[----:B------:R-:W1:Y:S01]  /*c110*/  LDC R145, c[0x0][0x230] ;  /* 0x00008c00ff917b82 */ /* 0x000e620000000800 */
[----:B--2---:R-:W-:-:S04]  /*c120*/  IMAD.WIDE R2, R183, 0x4, R2 ;  /* 0x00000004b7027825 */ /* 0x004fc800078e0202 */
[C---:B----4-:R-:W-:Y:S01]  /*c130*/  IMAD.WIDE R178, R183.reuse, 0x4, R18 ;  /* 0x00000004b7b27825 */ /* 0x050fe200078e0212 */
[----:B------:R2:W-:Y:S03]  /*c140*/  STL.64 [R1+0x138], R2 ;  /* 0x0001380201007387 */ /* 0x0005e60000100a00 */
[C---:B------:R-:W-:Y:S01]  /*c150*/  IMAD.WIDE R22, R183.reuse, 0x4, R14 ;  /* 0x00000004b7167825 */ /* 0x040fe200078e020e */
[----:B------:R-:W-:Y:S03]  /*c160*/  STL.64 [R1+0x140], R178 ;  /* 0x000140b201007387 */ /* 0x000fe60000100a00 */
[C---:B---3--:R-:W-:Y:S01]  /*c170*/  IMAD.WIDE R10, R183.reuse, 0x4, R188 ;  /* 0x00000004b70a7825 */ /* 0x048fe200078e02bc */
[----:B------:R-:W3:Y:S04]  /*c180*/  LDL.LU.64 R14, [R1+0x210] ;  /* 0x00021000010e7983 */ /* 0x000ee80000300a00 */
[----:B------:R-:W4:Y:S04]  /*c190*/  LDL.LU.64 R18, [R1+0x208] ;  /* 0x0002080001127983 */ /* 0x000f280000300a00 */
[----:B------:R1:W-:Y:S04]  /*c1a0*/  STL.64 [R1+0x148], R22 ;  /* 0x0001481601007387 */ /* 0x0003e80000100a00 */
[----:B------:R-:W-:Y:S04]  /*c1b0*/  LDGSTS.E [R245+0x28008], desc[UR4][R2.64], !P0 ;  /* 0x2800800002f57fae */ /* 0x000fe8000c121844 */
[----:B------:R1:W-:Y:S04]  /*c1c0*/  STL.64 [R1+0x150], R10 ;  /* 0x0001500a01007387 */ /* 0x0003e80000100a00 */
[----:B------:R-:W-:Y:S04]  /*c1d0*/  LDGSTS.E [R245+0x2c008], desc[UR4][R178.64], !P0 ;  /* 0x2c008000b2f57fae */ /* 0x000fe8000c121844 */
[----:B--2---:R-:W2:Y:S04]  /*c1e0*/  LDL.LU.64 R2, [R1+0x200] ;  /* 0x0002000001027983 */ /* 0x004ea80000300a00 */
[----:B------:R-:W2:Y:S01]  /*c1f0*/  LDL.LU.64 R188, [R1+0x1f8] ;  /* 0x0001f80001bc7983 */ /* 0x000ea20000300a00 */
[----:B------:R-:W-:-:S03]  /*c200*/  IMAD.WIDE R6, R183, 0x4, R6 ;  /* 0x00000004b7067825 */ /* 0x000fc600078e0206 */
[----:B------:R1:W-:Y:S01]  /*c210*/  LDGSTS.E [R245+0x2800c], desc[UR4][R22.64], !P5 ;  /* 0x2800c00016f57fae */ /* 0x0003e2000e921844 */
[----:B------:R-:W-:-:S03]  /*c220*/  IMAD.WIDE R16, R183, 0x4, R16 ;  /* 0x00000004b7107825 */ /* 0x000fc600078e0210 */
[----:B------:R1:W-:Y:S04]  /*c230*/  LDGSTS.E [R245+0x2c00c], desc[UR4][R10.64], !P5 ;  /* 0x2c00c0000af57fae */ /* 0x0003e8000e921844 */
[----:B------:R1:W-:Y:S04]  /*c240*/  STL.64 [R1+0x770], R6 ;  /* 0x0007700601007387 */ /* 0x0003e80000100a00 */
[----:B------:R1:W-:Y:S02]  /*c250*/  STL.64 [R1+0x778], R16 ;  /* 0x0007781001007387 */ /* 0x0003e40000100a00 */
[----:B-1----:R-:W-:-:S02]  /*c260*/  IMAD.WIDE R22, R183, 0x4, R8 ;  /* 0x00000004b7167825 */ /* 0x002fc400078e0208 */
[----:B------:R-:W-:Y:S04]  /*c270*/  LDGSTS.E [R245+0x30000], desc[UR4][R6.64], !P6 ;  /* 0x3000000006f57fae */ /* 0x000fe8000f121844 */
[----:B------:R-:W-:Y:S01]  /*c280*/  LDGSTS.E [R245+0x34000], desc[UR4][R16.64], !P6 ;  /* 0x3400000010f57fae */ /* 0x000fe2000f121844 */
[----:B------:R-:W-:-:S03]  /*c290*/  IMAD.WIDE R10, R183, 0x4, R4 ;  /* 0x00000004b70a7825 */ /* 0x000fc600078e0204 */
[----:B------:R-:W2:Y:S04]  /*c2a0*/  LDL.LU.64 R4, [R1+0x1f0] ;  /* 0x0001f00001047983 */ /* 0x000ea80000300a00 */
[----:B------:R-:W2:Y:S04]  /*c2b0*/  LDL.LU.64 R8, [R1+0x1e8] ;  /* 0x0001e80001087983 */ /* 0x000ea80000300a00 */
[----:B------:R2:W-:Y:S04]  /*c2c0*/  STL.64 [R1+0x788], R22 ;  /* 0x0007881601007387 */ /* 0x0005e80000100a00 */
[----:B------:R1:W-:Y:S04]  /*c2d0*/  STL.64 [R1+0x790], R10 ;  /* 0x0007900a01007387 */ /* 0x0003e80000100a00 */
[----:B------:R-:W2:Y:S04]  /*c2e0*/  LDL.LU.64 R6, [R1+0x1e0] ;  /* 0x0001e00001067983 */ /* 0x000ea80000300a00 */
[----:B------:R-:W2:Y:S01]  /*c2f0*/  LDL.LU.64 R16, [R1+0x1d8] ;  /* 0x0001d80001107983 */ /* 0x000ea20000300a00 */
[----:B------:R-:W-:-:S02]  /*c300*/  VIADD R121, R143, 0xffffff32 ;  /* 0xffffff328f797836 */ /* 0x000fc40000000000 */
[----:B------:R-:W-:Y:S01]  /*c310*/  VIADD R120, R149, 0xffffff31 ;  /* 0xffffff3195787836 */ /* 0x000fe20000000000 */
[----:B------:R-:W1:Y:S02]  /*c320*/  LDC R143, c[0x0][0x230] ;  /* 0x00008c00ff8f7b82 */ /* 0x000e640000000800 */
[----:B------:R-:W-:Y:S01]  /*c330*/  ISETP.GE.U32.AND P0, PT, R121, 0x7ffffeb3, PT ;  /* 0x7ffffeb37900780c */ /* 0x000fe20003f06070 */
[----:B------:R-:W-:Y:S01]  /*c340*/  VIADD R121, R142, 0xffffff30 ;  /* 0xffffff308e797836 */ /* 0x000fe20000000000 */
[----:B------:R-:W-:-:S04]  /*c350*/  ISETP.GE.U32.AND P5, PT, R120, 0x7ffffeb2, PT ;  /* 0x7ffffeb27800780c */ /* 0x000fc80003fa6070 */
[----:B------:R-:W-:Y:S01]  /*c360*/  ISETP.GE.U32.AND P6, PT, R121, 0x7ffffeb1, PT ;  /* 0x7ffffeb17900780c */ /* 0x000fe20003fc6070 */
[----:B------:R-:W1:Y:S01]  /*c370*/  LDC R142, c[0x0][0x230] ;  /* 0x00008c00ff8e7b82 */ /* 0x000e620000000800 */
[----:B------:R-:W-:-:S05]  /*c380*/  IADD3 R120, R148, -0xed, RZ ;  /* 0xffffff1394787810 */ /* 0x000fca0007ffe0ff */
[----:B------:R2:W-:Y:S01]  /*c390*/  LDGSTS.E [R245+0x30004], desc[UR4][R22.64], !P0 ;  /* 0x3000400016f57fae */ /* 0x0005e2000c121844 */
[----:B---3--:R-:W-:-:S03]  /*c3a0*/  IMAD.WIDE R14, R183, 0x4, R14 ;  /* 0x00000004b70e7825 */ /* 0x008fc600078e020e */
[----:B------:R1:W-:Y:S01]  /*c3b0*/  LDGSTS.E [R245+0x34004], desc[UR4][R10.64], !P0 ;  /* 0x340040000af57fae */ /* 0x0003e2000c121844 */
[----:B----4-:R-:W-:-:S03]  /*c3c0*/  IMAD.WIDE R178, R183, 0x4, R18 ;  /* 0x00000004b7b27825 */ /* 0x010fc600078e0212 */
[----:B------:R3:W-:Y:S01]  /*c3d0*/  STL.64 [R1+0x7a0], R14 ;  /* 0x0007a00e01007387 */ /* 0x0007e20000100a00 */
[----:B------:R-:W-:Y:S01]  /*c3e0*/  ISETP.GE.U32.AND P0, PT, R120, 0x7ffffe94, PT ;  /* 0x7ffffe947800780c */ /* 0x000fe20003f06070 */
[----:B------:R-:W4:Y:S02]  /*c3f0*/  LDC R148, c[0x0][0x230] ;  /* 0x00008c00ff947b82 */ /* 0x000f240000000800 */
[----:B------:R3:W-:Y:S04]  /*c400*/  STL.64 [R1+0x7a8], R178 ;  /* 0x0007a8b201007387 */ /* 0x0007e80000100a00 */
[----:B------:R-:W-:Y:S02]  /*c410*/  LDGSTS.E [R245+0x30008], desc[UR4][R14.64], !P5 ;  /* 0x300080000ef57fae */ /* 0x000fe4000e921844 */
[----:B------:R-:W4:Y:S02]  /*c420*/  LDC R149, c[0x0][0x230] ;  /* 0x00008c00ff957b82 */ /* 0x000f240000000800 */
[----:B------:R3:W-:Y:S01]  /*c430*/  LDGSTS.E [R245+0x34008], desc[UR4][R178.64], !P5 ;  /* 0x34008000b2f57fae */ /* 0x0007e2000e921844 */
[----:B--2---:R-:W-:-:S03]  /*c440*/  IMAD.WIDE R22, R183, 0x4, R2 ;  /* 0x00000004b7167825 */ /* 0x004fc600078e0202 */
[----:B------:R-:W2:Y:S01]  /*c450*/  LDL.LU.64 R2, [R1+0x1d0] ;  /* 0x0001d00001027983 */ /* 0x000ea20000300a00 */
[----:B-1----:R-:W-:-:S03]  /*c460*/  IMAD.WIDE R10, R183, 0x4, R188 ;  /* 0x00000004b70a7825 */ /* 0x002fc600078e02bc */
[----:B------:R-:W4:Y:S04]  /*c470*/  LDL.LU.64 R18, [R1+0x1c8] ;  /* 0x0001c80001127983 */ /* 0x000f280000300a00 */
[----:B------:R1:W-:Y:S04]  /*c480*/  STL.64 [R1+0x7b0], R22 ;  /* 0x0007b01601007387 */ /* 0x0003e80000100a00 */
[----:B------:R1:W-:Y:S04]  /*c490*/  STL.64 [R1+0x7b8], R10 ;  /* 0x0007b80a01007387 */ /* 0x0003e80000100a00 */
[----:B---3--:R-:W3:Y:S04]  /*c4a0*/  LDL.LU.64 R14, [R1+0x1c0] ;  /* 0x0001c000010e7983 */ /* 0x008ee80000300a00 */
[----:B------:R-:W3:Y:S04]  /*c4b0*/  LDL.LU.64 R188, [R1+0x1b8] ;  /* 0x0001b80001bc7983 */ /* 0x000ee80000300a00 */
[----:B------:R1:W-:Y:S04]  /*c4c0*/  LDGSTS.E [R245+0x3000c], desc[UR4][R22.64], !P6 ;  /* 0x3000c00016f57fae */ /* 0x0003e8000f121844 */
[----:B------:R1:W-:Y:S01]  /*c4d0*/  LDGSTS.E [R245+0x3400c], desc[UR4][R10.64], !P6 ;  /* 0x3400c0000af57fae */ /* 0x0003e2000f121844 */
[----:B------:R-:W-:-:S04]  /*c4e0*/  IMAD.WIDE R4, R183, 0x4, R4 ;  /* 0x00000004b7047825 */ /* 0x000fc800078e0204 */
[C---:B------:R-:W-:Y:S01]  /*c4f0*/  IMAD.WIDE R178, R183.reuse, 0x4, R8 ;  /* 0x00000004b7b27825 */ /* 0x040fe200078e0208 */
[----:B------:R1:W-:Y:S04]  /*c500*/  STL.64 [R1+0x940], R4 ;  /* 0x0009400401007387 */ /* 0x0003e80000100a00 */
[----:B------:R4:W-:Y:S04]  /*c510*/  STL.64 [R1+0x948], R178 ;  /* 0x000948b201007387 */ /* 0x0009e80000100a00 */
[----:B------:R-:W3:Y:S01]  /*c520*/  LDL.LU.64 R8, [R1+0x278] ;  /* 0x0002780001087983 */ /* 0x000ee20000300a00 */
[----:B-1----:R-:W-:-:S03]  /*c530*/  IMAD.WIDE R22, R183, 0x4, R6 ;  /* 0x00000004b7167825 */ /* 0x002fc600078e0206 */
[----:B------:R-:W-:Y:S01]  /*c540*/  LDGSTS.E [R245+0x38000], desc[UR4][R4.64], !P0 ;  /* 0x3800000004f57fae */ /* 0x000fe2000c121844 */
[----:B------:R-:W-:-:S03]  /*c550*/  IMAD.WIDE R10, R183, 0x4, R16 ;  /* 0x00000004b70a7825 */ /* 0x000fc600078e0210 */
[----:B------:R-:W3:Y:S04]  /*c560*/  LDL.LU.64 R6, [R1+0x280] ;  /* 0x0002800001067983 */ /* 0x000ee80000300a00 */
[----:B------:R3:W-:Y:S04]  /*c570*/  STL.64 [R1+0x950], R22 ;  /* 0x0009501601007387 */ /* 0x0007e80000100a00 */
[----:B------:R1:W-:Y:S04]  /*c580*/  STL.64 [R1+0x958], R10 ;  /* 0x0009580a01007387 */ /* 0x0003e80000100a00 */
[----:B------:R-:W3:Y:S04]  /*c590*/  LDL.LU.64 R16, [R1+0x288] ;  /* 0x0002880001107983 */ /* 0x000ee80000300a00 */
[----:B------:R-:W3:Y:S01]  /*c5a0*/  LDL.LU.64 R4, [R1+0x290] ;  /* 0x0002900001047983 */ /* 0x000ee20000300a00 */
[----:B------:R-:W-:-:S02]  /*c5b0*/  VIADD R121, R144, 0xffffff12 ;  /* 0xffffff1290797836 */ /* 0x000fc40000000000 */
[----:B------:R-:W-:Y:S01]  /*c5c0*/  VIADD R120, R147, 0xffffff11 ;  /* 0xffffff1193787836 */ /* 0x000fe20000000000 */
[----:B------:R4:W-:Y:S01]  /*c5d0*/  LDGSTS.E [R245+0x3c000], desc[UR4][R178.64], !P0 ;  /* 0x3c000000b2f57fae */ /* 0x0009e2000c121844 */
[----:B------:R-:W1:Y:S01]  /*c5e0*/  LDC R144, c[0x0][0x230] ;  /* 0x00008c00ff907b82 */ /* 0x000e620000000800 */
[----:B------:R-:W-:Y:S02]  /*c5f0*/  ISETP.GE.U32.AND P5, PT, R121, 0x7ffffe93, PT ;  /* 0x7ffffe937900780c */ /* 0x000fe40003fa6070 */
[----:B------:R-:W-:-:S05]  /*c600*/  ISETP.GE.U32.AND P6, PT, R120, 0x7ffffe92, PT ;  /* 0x7ffffe927800780c */ /* 0x000fca0003fc6070 */
[----:B------:R-:W1:Y:S06]  /*c610*/  LDC R147, c[0x0][0x230] ;  /* 0x00008c00ff937b82 */ /* 0x000e6c0000000800 */
[----:B------:R3:W-:Y:S04]  /*c620*/  LDGSTS.E [R245+0x38004], desc[UR4][R22.64], !P5 ;  /* 0x3800400016f57fae */ /* 0x0007e8000e921844 */
[----:B------:R1:W-:Y:S01]  /*c630*/  LDGSTS.E [R245+0x3c004], desc[UR4][R10.64], !P5 ;  /* 0x3c0040000af57fae */ /* 0x0003e2000e921844 */
[----:B--2---:R-:W-:-:S04]  /*c640*/  IMAD.WIDE R2, R183, 0x4, R2 ;  /* 0x00000004b7027825 */ /* 0x004fc800078e0202 */
[C---:B----4-:R-:W-:Y:S01]  /*c650*/  IMAD.WIDE R178, R183.reuse, 0x4, R18 ;  /* 0x00000004b7b27825 */ /* 0x050fe200078e0212 */
[----:B------:R2:W-:Y:S04]  /*c660*/  STL.64 [R1+0x960], R2 ;  /* 0x0009600201007387 */ /* 0x0005e80000100a00 */
[----:B------:R-:W-:Y:S04]  /*c670*/  STL.64 [R1+0x968], R178 ;  /* 0x000968b201007387 */ /* 0x000fe80000100a00 */
[----:B------:R-:W4:Y:S01]  /*c680*/  LDL.LU.64 R18, [R1+0x298] ;  /* 0x0002980001127983 */ /* 0x000f220000300a00 */
[----:B---3--:R-:W-:-:S03]  /*c690*/  IMAD.WIDE R22, R183, 0x4, R14 ;  /* 0x00000004b7167825 */ /* 0x008fc600078e020e */
[----:B------:R-:W-:Y:S01]  /*c6a0*/  LDGSTS.E [R245+0x38008], desc[UR4][R2.64], !P6 ;  /* 0x3800800002f57fae */ /* 0x000fe2000f121844 */
[----:B-1----:R-:W-:-:S03]  /*c6b0*/  IMAD.WIDE R10, R183, 0x4, R188 ;  /* 0x00000004b70a7825 */ /* 0x002fc600078e02bc */
[----:B------:R-:W3:Y:S04]  /*c6c0*/  LDL.LU.64 R14, [R1+0x2a0] ;  /* 0x0002a000010e7983 */ /* 0x000ee80000300a00 */
[----:B------:R1:W-:Y:S04]  /*c6d0*/  STL.64 [R1+0x970], R22 ;  /* 0x0009701601007387 */ /* 0x0003e80000100a00 */
[----:B------:R1:W-:Y:S04]  /*c6e0*/  STL.64 [R1+0x978], R10 ;  /* 0x0009780a01007387 */ /* 0x0003e80000100a00 */
[----:B--2---:R-:W2:Y:S04]  /*c6f0*/  LDL.LU.64 R2, [R1+0x2a8] ;  /* 0x0002a80001027983 */ /* 0x004ea80000300a00 */
[----:B------:R-:W2:Y:S01]  /*c700*/  LDL.LU.64 R188, [R1+0x2b0] ;  /* 0x0002b00001bc7983 */ /* 0x000ea20000300a00 */
[----:B------:R-:W-:-:S04]  /*c710*/  IMAD.WIDE R210, R183, 0x4, R8 ;  /* 0x00000004b7d27825 */ /* 0x000fc800078e0208 */
[C---:B------:R-:W-:Y:S01]  /*c720*/  IMAD.WIDE R212, R183.reuse, 0x4, R6 ;  /* 0x00000004b7d47825 */ /* 0x040fe200078e0206 */
[----:B------:R-:W2:Y:S03]  /*c730*/  LDL.LU.64 R8, [R1+0x388] ;  /* 0x0003880001087983 */ /* 0x000ea60000300a00 */
[----:B------:R-:W-:-:S04]  /*c740*/  IMAD.WIDE R214, R183, 0x4, R16 ;  /* 0x00000004b7d67825 */ /* 0x000fc800078e0210 */
[----:B------:R-:W-:Y:S01]  /*c750*/  IMAD.WIDE R216, R183, 0x4, R4 ;  /* 0x00000004b7d87825 */ /* 0x000fe200078e0204 */
[----:B------:R-:W-:Y:S01]  /*c760*/  IADD3 R120, R146, -0xf0, RZ ;  /* 0xffffff1092787810 */ /* 0x000fe20007ffe0ff */
[----:B------:R-:W2:Y:S01]  /*c770*/  LDL.LU.64 R4, [R1+0x378] ;  /* 0x0003780001047983 */ /* 0x000ea20000300a00 */
[----:B------:R-:W1:Y:S03]  /*c780*/  LDC R146, c[0x0][0x230] ;  /* 0x00008c00ff927b82 */ /* 0x000e660000000800 */
[----:B------:R-:W1:Y:S04]  /*c790*/  LDL.LU.64 R6, [R1+0x370] ;  /* 0x0003700001067983 */ /* 0x000e680000300a00 */
[----:B------:R-:W2:Y:S01]  /*c7a0*/  LDL.LU.64 R16, [R1+0x368] ;  /* 0x0003680001107983 */ /* 0x000ea20000300a00 */
        /* <DEDUP_REMOVED lines=17> */
[----:B----4-:R-:W-:-:S05]  /*c8c0*/  IMAD.WIDE R218, R183, 0x4, R18 ;  /* 0x00000004b7da7825 */ /* 0x010fca00078e0212 */
[----:B------:R-:W-:Y:S01]  /*c8d0*/  LDGSTS.E [R246+0x20008], desc[UR4][R218.64], !P4 ;  /* 0x20008000daf67fae */ /* 0x000fe2000e121844 */
[----:B---3--:R-:W-:-:S05]  /*c8e0*/  IMAD.WIDE R220, R183, 0x4, R14 ;  /* 0x00000004b7dc7825 */ /* 0x008fca00078e020e */
[----:B------:R-:W-:Y:S01]  /*c8f0*/  LDGSTS.E [R246+0x24008], desc[UR4][R220.64], !P4 ;  /* 0x24008000dcf67fae */ /* 0x000fe2000e121844 */
[----:B--2---:R-:W-:-:S03]  /*c900*/  IMAD.WIDE R222, R183, 0x4, R2 ;  /* 0x00000004b7de7825 */ /* 0x004fc600078e0202 */
[----:B------:R-:W2:Y:S04]  /*c910*/  LDL.LU.64 R2, [R1+0x358] ;  /* 0x0003580001027983 */ /* 0x000ea80000300a00 */
[----:B------:R-:W3:Y:S01]  /*c920*/  LDL.LU.64 R18, [R1+0x348] ;  /* 0x0003480001127983 */ /* 0x000ee20000300a00 */
[----:B------:R-:W-:-:S03]  /*c930*/  IMAD.WIDE R224, R183, 0x4, R188 ;  /* 0x00000004b7e07825 */ /* 0x000fc600078e02bc */
[----:B------:R-:W4:Y:S04]  /*c940*/  LDL.LU.64 R14, [R1+0x340] ;  /* 0x00034000010e7983 */ /* 0x000f280000300a00 */
[----:B------:R-:W4:Y:S04]  /*c950*/  LDL.LU.64 R188, [R1+0x338] ;  /* 0x0003380001bc7983 */ /* 0x000f280000300a00 */
[----:B------:R-:W-:Y:S04]  /*c960*/  LDGSTS.E [R246+0x2000c], desc[UR4][R222.64], !P5 ;  /* 0x2000c000def67fae */ /* 0x000fe8000e921844 */
[----:B------:R-:W-:Y:S01]  /*c970*/  LDGSTS.E [R246+0x2400c], desc[UR4][R224.64], !P5 ;  /* 0x2400c000e0f67fae */ /* 0x000fe2000e921844 */
[----:B------:R-:W-:-:S05]  /*c980*/  IMAD.WIDE R8, R183, 0x4, R8 ;  /* 0x00000004b7087825 */ /* 0x000fca00078e0208 */
[----:B------:R1:W-:Y:S04]  /*c990*/  STL.64 [R1+0x158], R8 ;  /* 0x0001580801007387 */ /* 0x0003e80000100a00 */
[----:B------:R-:W-:Y:S01]  /*c9a0*/  LDGSTS.E [R246+0x28000], desc[UR4][R8.64], !P3 ;  /* 0x2800000008f67fae */ /* 0x000fe2000d921844 */
[----:B------:R-:W-:-:S04]  /*c9b0*/  IMAD.WIDE R4, R183, 0x4, R4 ;  /* 0x00000004b7047825 */ /* 0x000fc800078e0204 */
[C---:B-1----:R-:W-:Y:S01]  /*c9c0*/  IMAD.WIDE R22, R183.reuse, 0x4, R6 ;  /* 0x00000004b7167825 */ /* 0x042fe200078e0206 */
[----:B------:R1:W-:Y:S03]  /*c9d0*/  STL.64 [R1+0x160], R4 ;  /* 0x0001600401007387 */ /* 0x0003e60000100a00 */
[----:B------:R-:W-:Y:S01]  /*c9e0*/  IMAD.WIDE R10, R183, 0x4, R16 ;  /* 0x00000004b70a7825 */ /* 0x000fe200078e0210 */
[----:B------:R-:W4:Y:S04]  /*c9f0*/  LDL.LU.64 R6, [R1+0x330] ;  /* 0x0003300001067983 */ /* 0x000f280000300a00 */
[----:B------:R-:W4:Y:S04]  /*ca00*/  LDL.LU.64 R16, [R1+0x328] ;  /* 0x0003280001107983 */ /* 0x000f280000300a00 */
[----:B------:R4:W-:Y:S04]  /*ca10*/  STL.64 [R1+0x168], R22 ;  /* 0x0001681601007387 */ /* 0x0009e80000100a00 */
[----:B------:R4:W-:Y:S04]  /*ca20*/  STL.64 [R1+0x170], R10 ;  /* 0x0001700a01007387 */ /* 0x0009e80000100a00 */
[----:B------:R-:W4:Y:S04]  /*ca30*/  LDL.LU.64 R8, [R1+0x320] ;  /* 0x0003200001087983 */ /* 0x000f280000300a00 */
        /* <DEDUP_REMOVED lines=11> */
[----:B------:R-:W4:Y:S01]  /*caf0*/  LDC R147, c[0x0][0x230] ;  /* 0x00008c00ff937b82 */ /* 0x000f220000000800 */
[----:B------:R-:W-:Y:S01]  /*cb00*/  ISETP.GE.U32.AND P5, PT, R120, 0x7ffffece, PT ;  /* 0x7ffffece7800780c */ /* 0x000fe20003fa6070 */
[----:B-1----:R-:W-:Y:S01]  /*cb10*/  VIADD R121, R142, 0xffffff4c ;  /* 0xffffff4c8e797836 */ /* 0x002fe20000000000 */
[----:B------:R-:W-:-:S05]  /*cb20*/  IADD3 R120, R146, -0xd1, RZ ;  /* 0xffffff2f92787810 */ /* 0x000fca0007ffe0ff */
[----:B------:R-:W1:Y:S04]  /*cb30*/  LDC R142, c[0x0][0x230] ;  /* 0x00008c00ff8e7b82 */ /* 0x000e680000000800 */
[----:B------:R4:W-:Y:S01]  /*cb40*/  LDGSTS.E [R246+0x28004], desc[UR4][R22.64], !P4 ;  /* 0x2800400016f67fae */ /* 0x0009e2000e121844 */
[----:B------:R-:W-:-:S03]  /*cb50*/  ISETP.GE.U32.AND P3, PT, R121, 0x7ffffecd, PT ;  /* 0x7ffffecd7900780c */ /* 0x000fc60003f66070 */
[----:B------:R4:W-:Y:S01]  /*cb60*/  LDGSTS.E [R246+0x2c004], desc[UR4][R10.64], !P4 ;  /* 0x2c0040000af67fae */ /* 0x0009e2000e121844 */
[----:B------:R-:W-:Y:S01]  /*cb70*/  ISETP.GE.U32.AND P4, PT, R120, 0x7ffffeb0, PT ;  /* 0x7ffffeb07800780c */ /* 0x000fe20003f86070 */
[----:B------:R-:W1:Y:S08]  /*cb80*/  LDC R146, c[0x0][0x230] ;  /* 0x00008c00ff927b82 */ /* 0x000e700000000800 */
[----:B------:R-:W1:Y:S01]  /*cb90*/  LDC R145, c[0x0][0x230] ;  /* 0x00008c00ff917b82 */ /* 0x000e620000000800 */
[----:B--2---:R-:W-:-:S04]  /*cba0*/  IMAD.WIDE R2, R183, 0x4, R2 ;  /* 0x00000004b7027825 */ /* 0x004fc800078e0202 */
[C---:B---3--:R-:W-:Y:S01]  /*cbb0*/  IMAD.WIDE R178, R183.reuse, 0x4, R18 ;  /* 0x00000004b7b27825 */ /* 0x048fe200078e0212 */
[----:B------:R2:W-:Y:S03]  /*cbc0*/  STL.64 [R1+0x178], R2 ;  /* 0x0001780201007387 */ /* 0x0005e60000100a00 */
[C---:B----4-:R-:W-:Y:S01]  /*cbd0*/  IMAD.WIDE R22, R183.reuse, 0x4, R14 ;  /* 0x00000004b7167825 */ /* 0x050fe200078e020e */
[----:B------:R-:W-:Y:S03]  /*cbe0*/  STL.64 [R1+0x180], R178 ;  /* 0x000180b201007387 */ /* 0x000fe60000100a00 */
[C---:B------:R-:W-:Y:S01]  /*cbf0*/  IMAD.WIDE R10, R183.reuse, 0x4, R188 ;  /* 0x00000004b70a7825 */ /* 0x040fe200078e02bc */
[----:B------:R-:W3:Y:S04]  /*cc00*/  LDL.LU.64 R14, [R1+0x310] ;  /* 0x00031000010e7983 */ /* 0x000ee80000300a00 */
[----:B------:R-:W4:Y:S04]  /*cc10*/  LDL.LU.64 R18, [R1+0x308] ;  /* 0x0003080001127983 */ /* 0x000f280000300a00 */
[----:B------:R1:W-:Y:S04]  /*cc20*/  STL.64 [R1+0x188], R22 ;  /* 0x0001881601007387 */ /* 0x0003e80000100a00 */
[----:B------:R-:W-:Y:S04]  /*cc30*/  LDGSTS.E [R246+0x28008], desc[UR4][R2.64], !P5 ;  /* 0x2800800002f67fae */ /* 0x000fe8000e921844 */
[----:B------:R1:W-:Y:S04]  /*cc40*/  STL.64 [R1+0x190], R10 ;  /* 0x0001900a01007387 */ /* 0x0003e80000100a00 */
[----:B------:R-:W-:Y:S04]  /*cc50*/  LDGSTS.E [R246+0x2c008], desc[UR4][R178.64], !P5 ;  /* 0x2c008000b2f67fae */ /* 0x000fe8000e921844 */
[----:B--2---:R-:W2:Y:S04]  /*cc60*/  LDL.LU.64 R2, [R1+0x300] ;  /* 0x0003000001027983 */ /* 0x004ea80000300a00 */
[----:B------:R-:W2:Y:S04]  /*cc70*/  LDL.LU.64 R188, [R1+0x2f8] ;  /* 0x0002f80001bc7983 */ /* 0x000ea80000300a00 */
[----:B------:R1:W-:Y:S04]  /*cc80*/  LDGSTS.E [R246+0x2800c], desc[UR4][R22.64], !P3 ;  /* 0x2800c00016f67fae */ /* 0x0003e8000d921844 */
[----:B------:R1:W-:Y:S01]  /*cc90*/  LDGSTS.E [R246+0x2c00c], desc[UR4][R10.64], !P3 ;  /* 0x2c00c0000af67fae */ /* 0x0003e2000d921844 */
[----:B------:R-:W-:-:S04]  /*cca0*/  IMAD.WIDE R6, R183, 0x4, R6 ;  /* 0x00000004b7067825 */ /* 0x000fc800078e0206 */
[C---:B------:R-:W-:Y:S01]  /*ccb0*/  IMAD.WIDE R16, R183.reuse, 0x4, R16 ;  /* 0x00000004b7107825 */ /* 0x040fe200078e0210 */
[----:B------:R1:W-:Y:S04]  /*ccc0*/  STL.64 [R1+0x358], R6 ;  /* 0x0003580601007387 */ /* 0x0003e80000100a00 */
[----:B------:R1:W-:Y:S04]  /*ccd0*/  STL.64 [R1+0x368], R16 ;  /* 0x0003681001007387 */ /* 0x0003e80000100a00 */
[----:B------:R-:W-:Y:S01]  /*cce0*/  LDGSTS.E [R246+0x30000], desc[UR4][R6.64], !P4 ;  /* 0x3000000006f67fae */ /* 0x000fe2000e121844 */
[----:B-1----:R-:W-:-:S03]  /*ccf0*/  IMAD.WIDE R22, R183, 0x4, R8 ;  /* 0x00000004b7167825 */ /* 0x002fc600078e0208 */
        /* <DEDUP_REMOVED lines=21> */
[----:B------:R-:W-:Y:S01]  /*ce50*/  STL.64 [R1+0x388], R14 ;  /* 0x0003880e01007387 */ /* 0x000fe20000100a00 */
[----:B------:R-:W-:Y:S01]  /*ce60*/  ISETP.GE.U32.AND P5, PT, R120, 0x7ffffe90, PT ;  /* 0x7ffffe907800780c */ /* 0x000fe20003fa6070 */
[----:B------:R-:W4:Y:S02]  /*ce70*/  LDC R143, c[0x0][0x230] ;  /* 0x00008c00ff8f7b82 */ /* 0x000f240000000800 */
[----:B------:R3:W-:Y:S04]  /*ce80*/  STL.64 [R1+0x758], R178 ;  /* 0x000758b201007387 */ /* 0x0007e80000100a00 */
[----:B------:R-:W-:Y:S01]  /*ce90*/  LDGSTS.E [R246+0x30008], desc[UR4][R14.64], !P3 ;  /* 0x300080000ef67fae */ /* 0x000fe2000d921844 */
[----:B--2---:R-:W-:-:S03]  /*cea0*/  IMAD.WIDE R4, R183, 0x4, R4 ;  /* 0x00000004b7047825 */ /* 0x004fc600078e0204 */
[----:B------:R2:W-:Y:S01]  /*ceb0*/  LDGSTS.E [R246+0x34008], desc[UR4][R178.64], !P3 ;  /* 0x34008000b2f67fae */ /* 0x0005e2000d921844 */
[----:B------:R-:W4:Y:S01]  /*cec0*/  LDC R147, c[0x0][0x230] ;  /* 0x00008c00ff937b82 */ /* 0x000f220000000800 */
[C---:B-1----:R-:W-:Y:S02]  /*ced0*/  IMAD.WIDE R22, R183.reuse, 0x4, R2 ;  /* 0x00000004b7167825 */ /* 0x042fe400078e0202 */
[----:B------:R-:W4:Y:S02]  /*cee0*/  LDL.LU.64 R2, [R1+0x2d0] ;  /* 0x0002d00001027983 */ /* 0x000f240000300a00 */
[C---:B---3--:R-:W-:Y:S02]  /*cef0*/  IMAD.WIDE R10, R183.reuse, 0x4, R188 ;  /* 0x00000004b70a7825 */ /* 0x048fe400078e02bc */
[----:B------:R-:W3:Y:S02]  /*cf00*/  LDL.LU.64 R18, [R1+0x2c8] ;  /* 0x0002c80001127983 */ /* 0x000ee40000300a00 */
[----:B--2---:R-:W-:-:S02]  /*cf10*/  IMAD.WIDE R178, R183, 0x4, R8 ;  /* 0x00000004b7b27825 */ /* 0x004fc400078e0208 */
[----:B------:R1:W-:Y:S04]  /*cf20*/  STL.64 [R1+0x760], R22 ;  /* 0x0007601601007387 */ /* 0x0003e80000100a00 */
[----:B------:R2:W-:Y:S04]  /*cf30*/  STL.64 [R1+0x768], R10 ;  /* 0x0007680a01007387 */ /* 0x0005e80000100a00 */
[----:B------:R-:W3:Y:S04]  /*cf40*/  LDL.LU.64 R14, [R1+0x2c0] ;  /* 0x0002c000010e7983 */ /* 0x000ee80000300a00 */
[----:B------:R-:W3:Y:S04]  /*cf50*/  LDL.LU.64 R188, [R1+0x2b8] ;  /* 0x0002b80001bc7983 */ /* 0x000ee80000300a00 */
[----:B------:R1:W-:Y:S04]  /*cf60*/  LDGSTS.E [R246+0x3000c], desc[UR4][R22.64], !P4 ;  /* 0x3000c00016f67fae */ /* 0x0003e8000e121844 */
[----:B------:R2:W-:Y:S04]  /*cf70*/  LDGSTS.E [R246+0x3400c], desc[UR4][R10.64], !P4 ;  /* 0x3400c0000af67fae */ /* 0x0005e8000e121844 */
[----:B------:R2:W-:Y:S01]  /*cf80*/  STL.64 [R1+0x900], R4 ;  /* 0x0009000401007387 */ /* 0x0005e20000100a00 */
[----:B-1----:R-:W-:-:S03]  /*cf90*/  IMAD.WIDE R22, R183, 0x4, R6 ;  /* 0x00000004b7167825 */ /* 0x002fc600078e0206 */
[----:B------:R3:W-:Y:S01]  /*cfa0*/  STL.64 [R1+0x908], R178 ;  /* 0x000908b201007387 */ /* 0x0007e20000100a00 */
[----:B--2---:R-:W-:-:S03]  /*cfb0*/  IMAD.WIDE R10, R183, 0x4, R16 ;  /* 0x00000004b70a7825 */ /* 0x004fc600078e0210 */
[----:B------:R-:W2:Y:S04]  /*cfc0*/  LDL.LU.64 R8, [R1+0x390] ;  /* 0x0003900001087983 */ /* 0x000ea80000300a00 */
[----:B------:R-:W2:Y:S04]  /*cfd0*/  LDL.LU.64 R6, [R1+0x398] ;  /* 0x0003980001067983 */ /* 0x000ea80000300a00 */
[----:B------:R1:W-:Y:S04]  /*cfe0*/  STL.64 [R1+0x910], R22 ;  /* 0x0009101601007387 */ /* 0x0003e80000100a00 */
[----:B------:R1:W-:Y:S04]  /*cff0*/  STL.64 [R1+0x918], R10 ;  /* 0x0009180a01007387 */ /* 0x0003e80000100a00 */
[----:B------:R-:W-:Y:S04]  /*d000*/  LDGSTS.E [R246+0x38000], desc[UR4][R4.64], !P5 ;  /* 0x3800000004f67fae */ /* 0x000fe8000e921844 */
[----:B------:R-:W2:Y:S01]  /*d010*/  LDL.LU.64 R16, [R1+0x3a0] ;  /* 0x0003a00001107983 */ /* 0x000ea20000300a00 */
[----:B------:R-:W-:-:S02]  /*d020*/  VIADD R121, R142, 0xffffff0e ;  /* 0xffffff0e8e797836 */ /* 0x000fc40000000000 */
[----:B------:R-:W-:Y:S01]  /*d030*/  VIADD R120, R146, 0xffffff0d ;  /* 0xffffff0d92787836 */ /* 0x000fe20000000000 */
[----:B------:R3:W-:Y:S01]  /*d040*/  LDGSTS.E [R246+0x3c000], desc[UR4][R178.64], !P5 ;  /* 0x3c000000b2f67fae */ /* 0x0007e2000e921844 */
[----:B------:R-:W2:Y:S03]  /*d050*/  LDC R142, c[0x0][0x230] ;  /* 0x00008c00ff8e7b82 */ /* 0x000ea60000000800 */
[----:B------:R-:W2:Y:S01]  /*d060*/  LDL.LU.64 R4, [R1+0x3a8] ;  /* 0x0003a80001047983 */ /* 0x000ea20000300a00 */
[----:B------:R-:W-:Y:S02]  /*d070*/  ISETP.GE.U32.AND P3, PT, R121, 0x7ffffe8f, PT ;  /* 0x7ffffe8f7900780c */ /* 0x000fe40003f66070 */
[----:B------:R-:W-:Y:S02]  /*d080*/  ISETP.GE.U32.AND P4, PT, R120, 0x7ffffe8e, PT ;  /* 0x7ffffe8e7800780c */ /* 0x000fe40003f86070 */
[----:B------:R-:W2:Y:S09]  /*d090*/  LDC R146, c[0x0][0x230] ;  /* 0x00008c00ff927b82 */ /* 0x000eb20000000800 */
[----:B------:R1:W-:Y:S04]  /*d0a0*/  LDGSTS.E [R246+0x38004], desc[UR4][R22.64], !P3 ;  /* 0x3800400016f67fae */ /* 0x0003e8000d921844 */
[----:B------:R1:W-:Y:S01]  /*d0b0*/  LDGSTS.E [R246+0x3c004], desc[UR4][R10.64], !P3 ;  /* 0x3c0040000af67fae */ /* 0x0003e2000d921844 */
[----:B----4-:R-:W-:-:S04]  /*d0c0*/  IMAD.WIDE R2, R183, 0x4, R2 ;  /* 0x00000004b7027825 */ /* 0x010fc800078e0202 */
[C---:B---3--:R-:W-:Y:S01]  /*d0d0*/  IMAD.WIDE R178, R183.reuse, 0x4, R18 ;  /* 0x00000004b7b27825 */ /* 0x048fe200078e0212 */
[----:B------:R3:W-:Y:S04]  /*d0e0*/  STL.64 [R1+0x920], R2 ;  /* 0x0009200201007387 */ /* 0x0007e80000100a00 */
[----:B------:R-:W-:Y:S04]  /*d0f0*/  STL.64 [R1+0x928], R178 ;  /* 0x000928b201007387 */ /* 0x000fe80000100a00 */
[----:B------:R-:W4:Y:S01]  /*d100*/  LDL.LU.64 R18, [R1+0x3b0] ;  /* 0x0003b00001127983 */ /* 0x000f220000300a00 */
[----:B-1----:R-:W-:-:S03]  /*d110*/  IMAD.WIDE R22, R183, 0x4, R14 ;  /* 0x00000004b7167825 */ /* 0x002fc600078e020e */
[----:B------:R-:W-:Y:S01]  /*d120*/  LDGSTS.E [R246+0x38008], desc[UR4][R2.64], !P4 ;  /* 0x3800800002f67fae */ /* 0x000fe2000e121844 */
[----:B------:R-:W-:-:S03]  /*d130*/  IMAD.WIDE R10, R183, 0x4, R188 ;  /* 0x00000004b70a7825 */ /* 0x000fc600078e02bc */
[----:B------:R-:W4:Y:S04]  /*d140*/  LDL.LU.64 R14, [R1+0x3b8] ;  /* 0x0003b800010e7983 */ /* 0x000f280000300a00 */
[----:B------:R1:W-:Y:S04]  /*d150*/  STL.64 [R1+0x930], R22 ;  /* 0x0009301601007387 */ /* 0x0003e80000100a00 */
[----:B------:R1:W-:Y:S04]  /*d160*/  STL.64 [R1+0x938], R10 ;  /* 0x0009380a01007387 */ /* 0x0003e80000100a00 */
[----:B---3--:R-:W3:Y:S04]  /*d170*/  LDL.LU.64 R2, [R1+0x3c0] ;  /* 0x0003c00001027983 */ /* 0x008ee80000300a00 */
[----:B------:R-:W3:Y:S01]  /*d180*/  LDL.LU.64 R188, [R1+0x3c8] ;  /* 0x0003c80001bc7983 */ /* 0x000ee20000300a00 */
[----:B--2---:R-:W-:-:S04]  /*d190*/  IMAD.WIDE R226, R183, 0x4, R8 ;  /* 0x00000004b7e27825 */ /* 0x004fc800078e0208 */
        /* <DEDUP_REMOVED lines=28> */
[----:B------:R-:W-:-:S03]  /*d360*/  IMAD.WIDE R236, R183, 0x4, R14 ;  /* 0x00000004b7ec7825 */ /* 0x000fc600078e020e */
[----:B------:R-:W4:Y:S04]  /*d370*/  LDL.LU.64 R14, [R1+0x468] ;  /* 0x00046800010e7983 */ /* 0x000f280000300a00 */
[----:B------:R-:W4:Y:S04]  /*d380*/  LDL.LU.64 R18, [R1+0x460] ;  /* 0x0004600001127983 */ /* 0x000f280000300a00 */
[----:B------:R-:W-:Y:S01]  /*d390*/  LDGSTS.E [R247+0x24008], desc[UR4][R236.64], !P1 ;  /* 0x24008000ecf77fae */ /* 0x000fe2000c921844 */
[----:B---3--:R-:W-:-:S03]  /*d3a0*/  IMAD.WIDE R238, R183, 0x4, R2 ;  /* 0x00000004b7ee7825 */ /* 0x008fc600078e0202 */
[----:B------:R-:W3:Y:S01]  /*d3b0*/  LDL.LU.64 R2, [R1+0x458] ;  /* 0x0004580001027983 */ /* 0x000ee20000300a00 */
[----:B------:R-:W-:-:S03]  /*d3c0*/  IMAD.WIDE R240, R183, 0x4, R188 ;  /* 0x00000004b7f07825 */ /* 0x000fc600078e02bc */
[----:B------:R-:W3:Y:S04]  /*d3d0*/  LDL.LU.64 R188, [R1+0x450] ;  /* 0x0004500001bc7983 */ /* 0x000ee80000300a00 */
[----:B------:R-:W-:Y:S01]  /*d3e0*/  LDGSTS.E [R247+0x2000c], desc[UR4][R238.64], !P3 ;  /* 0x2000c000eef77fae */ /* 0x000fe2000d921844 */
[----:B--2---:R-:W-:-:S03]  /*d3f0*/  IMAD.WIDE R8, R183, 0x4, R8 ;  /* 0x00000004b7087825 */ /* 0x004fc600078e0208 */
[----:B------:R-:W-:Y:S04]  /*d400*/  LDGSTS.E [R247+0x2400c], desc[UR4][R240.64], !P3 ;  /* 0x2400c000f0f77fae */ /* 0x000fe8000d921844 */
[----:B------:R2:W-:Y:S04]  /*d410*/  STL.64 [R1+0x198], R8 ;  /* 0x0001980801007387 */ /* 0x0005e80000100a00 */
        /* <DEDUP_REMOVED lines=9> */
[----:B--2---:R-:W2:Y:S04]  /*d4b0*/  LDL.LU.64 R8, [R1+0x438] ;  /* 0x0004380001087983 */ /* 0x004ea80000300a00 */
[----:B------:R-:W-:Y:S04]  /*d4c0*/  LDGSTS.E [R247+0x2c000], desc[UR4][R4.64], !P0 ;  /* 0x2c00000004f77fae */ /* 0x000fe8000c121844 */
[----:B-1----:R-:W2:Y:S01]  /*d4d0*/  LDL.LU.64 R4, [R1+0x430] ;  /* 0x0004300001047983 */ /* 0x002ea20000300a00 */
        /* <DEDUP_REMOVED lines=20> */
[----:B----4-:R-:W-:-:S04]  /*d620*/  IMAD.WIDE R14, R183, 0x4, R14 ;  /* 0x00000004b70e7825 */ /* 0x010fc800078e020e */
[C---:B------:R-:W-:Y:S01]  /*d630*/  IMAD.WIDE R178, R183.reuse, 0x4, R18 ;  /* 0x00000004b7b27825 */ /* 0x040fe200078e0212 */
[----:B------:R4:W-:Y:S04]  /*d640*/  STL.64 [R1+0x1b8], R14 ;  /* 0x0001b80e01007387 */ /* 0x0009e80000100a00 */
[----:B------:R-:W-:Y:S01]  /*d650*/  STL.64 [R1+0x1c0], R178 ;  /* 0x0001c0b201007387 */ /* 0x000fe20000100a00 */
[----:B---3--:R-:W-:-:S03]  /*d660*/  IMAD.WIDE R22, R183, 0x4, R2 ;  /* 0x00000004b7167825 */ /* 0x008fc600078e0202 */
[----:B------:R-:W-:Y:S01]  /*d670*/  LDGSTS.E [R247+0x28008], desc[UR4][R14.64], !P3 ;  /* 0x280080000ef77fae */ /* 0x000fe2000d921844 */
[----:B------:R-:W-:-:S03]  /*d680*/  IMAD.WIDE R10, R183, 0x4, R188 ;  /* 0x00000004b70a7825 */ /* 0x000fc600078e02bc */
[----:B------:R-:W3:Y:S04]  /*d690*/  LDL.LU.64 R2, [R1+0x428] ;  /* 0x0004280001027983 */ /* 0x000ee80000300a00 */
[----:B------:R-:W3:Y:S04]  /*d6a0*/  LDL.LU.64 R18, [R1+0x420] ;  /* 0x0004200001127983 */ /* 0x000ee80000300a00 */
[----:B------:R2:W-:Y:S04]  /*d6b0*/  STL.64 [R1+0x1c8], R22 ;  /* 0x0001c81601007387 */ /* 0x0005e80000100a00 */
[----:B------:R1:W-:Y:S04]  /*d6c0*/  STL.64 [R1+0x1d0], R10 ;  /* 0x0001d00a01007387 */ /* 0x0003e80000100a00 */
[----:B----4-:R-:W4:Y:S04]  /*d6d0*/  LDL.LU.64 R14, [R1+0x418] ;  /* 0x00041800010e7983 */ /* 0x010f280000300a00 */
[----:B------:R-:W4:Y:S04]  /*d6e0*/  LDL.LU.64 R188, [R1+0x410] ;  /* 0x0004100001bc7983 */ /* 0x000f280000300a00 */
[----:B------:R-:W-:Y:S04]  /*d6f0*/  LDGSTS.E [R247+0x2c008], desc[UR4][R178.64], !P3 ;  /* 0x2c008000b2f77fae */ /* 0x000fe8000d921844 */
[----:B------:R2:W-:Y:S04]  /*d700*/  LDGSTS.E [R247+0x2800c], desc[UR4][R22.64], !P0 ;  /* 0x2800c00016f77fae */ /* 0x0005e8000c121844 */
[----:B------:R1:W-:Y:S01]  /*d710*/  LDGSTS.E [R247+0x2c00c], desc[UR4][R10.64], !P0 ;  /* 0x2c00c0000af77fae */ /* 0x0003e2000c121844 */
[----:B------:R-:W-:-:S04]  /*d720*/  IMAD.WIDE R6, R183, 0x4, R6 ;  /* 0x00000004b7067825 */ /* 0x000fc800078e0206 */
[C---:B------:R-:W-:Y:S01]  /*d730*/  IMAD.WIDE R16, R183.reuse, 0x4, R16 ;  /* 0x00000004b7107825 */ /* 0x040fe200078e0210 */
[----:B------:R1:W-:Y:S04]  /*d740*/  STL.64 [R1+0x398], R6 ;  /* 0x0003980601007387 */ /* 0x0003e80000100a00 */
[----:B------:R1:W-:Y:S04]  /*d750*/  STL.64 [R1+0x3a0], R16 ;  /* 0x0003a01001007387 */ /* 0x0003e80000100a00 */
[----:B------:R-:W-:Y:S01]  /*d760*/  LDGSTS.E [R247+0x30000], desc[UR4][R6.64], !P1 ;  /* 0x3000000006f77fae */ /* 0x000fe2000c921844 */
[----:B--2---:R-:W-:-:S03]  /*d770*/  IMAD.WIDE R22, R183, 0x4, R8 ;  /* 0x00000004b7167825 */ /* 0x004fc600078e0208 */
[----:B------:R-:W-:Y:S01]  /*d780*/  LDGSTS.E [R247+0x34000], desc[UR4][R16.64], !P1 ;  /* 0x3400000010f77fae */ /* 0x000fe2000c921844 */
[----:B-1----:R-:W-:-:S03]  /*d790*/  IMAD.WIDE R10, R183, 0x4, R4 ;  /* 0x00000004b70a7825 */ /* 0x002fc600078e0204 */
        /* <DEDUP_REMOVED lines=8> */
[----:B------:R-:W2:Y:S02]  /*d820*/  LDC R143, c[0x0][0x230] ;  /* 0x00008c00ff8f7b82 */ /* 0x000ea40000000800 */
[----:B------:R-:W-:Y:S01]  /*d830*/  ISETP.GE.U32.AND P3, PT, R121, 0x7ffffeab, PT ;  /* 0x7ffffeab7900780c */ /* 0x000fe20003f66070 */
[----:B------:R-:W-:Y:S01]  /*d840*/  VIADD R121, R142, 0xffffff28 ;  /* 0xffffff288e797836 */ /* 0x000fe20000000000 */
[----:B------:R-:W-:-:S04]  /*d850*/  ISETP.GE.U32.AND P0, PT, R120, 0x7ffffeaa, PT ;  /* 0x7ffffeaa7800780c */ /* 0x000fc80003f06070 */
[----:B------:R-:W-:Y:S01]  /*d860*/  ISETP.GE.U32.AND P1, PT, R121, 0x7ffffea9, PT ;  /* 0x7ffffea97900780c */ /* 0x000fe20003f26070 */
[----:B------:R-:W2:Y:S01]  /*d870*/  LDC R142, c[0x0][0x230] ;  /* 0x00008c00ff8e7b82 */ /* 0x000ea20000000800 */
[----:B------:R-:W-:-:S05]  /*d880*/  IADD3 R120, R148, -0xf5, RZ ;  /* 0xffffff0b94787810 */ /* 0x000fca0007ffe0ff */
[----:B------:R4:W-:Y:S01]  /*d890*/  LDGSTS.E [R247+0x30004], desc[UR4][R22.64], !P3 ;  /* 0x3000400016f77fae */ /* 0x0009e2000d921844 */
[----:B---3--:R-:W-:-:S03]  /*d8a0*/  IMAD.WIDE R2, R183, 0x4, R2 ;  /* 0x00000004b7027825 */ /* 0x008fc600078e0202 */
[----:B------:R1:W-:Y:S01]  /*d8b0*/  LDGSTS.E [R247+0x34004], desc[UR4][R10.64], !P3 ;  /* 0x340040000af77fae */ /* 0x0003e2000d921844 */
[----:B------:R-:W3:Y:S01]  /*d8c0*/  LDC R148, c[0x0][0x230] ;  /* 0x00008c00ff947b82 */ /* 0x000ee20000000800 */
[C---:B------:R-:W-:Y:S02]  /*d8d0*/  IMAD.WIDE R178, R183.reuse, 0x4, R18 ;  /* 0x00000004b7b27825 */ /* 0x040fe400078e0212 */
[----:B------:R1:W-:Y:S04]  /*d8e0*/  STL.64 [R1+0x3b8], R2 ;  /* 0x0003b80201007387 */ /* 0x0003e80000100a00 */
[----:B------:R2:W-:Y:S01]  /*d8f0*/  STL.64 [R1+0x3c0], R178 ;  /* 0x0003c0b201007387 */ /* 0x0005e20000100a00 */
[----:B------:R-:W3:Y:S01]  /*d900*/  LDC R149, c[0x0][0x230] ;  /* 0x00008c00ff957b82 */ /* 0x000ee20000000800 */
[----:B----4-:R-:W-:-:S02]  /*d910*/  IMAD.WIDE R22, R183, 0x4, R14 ;  /* 0x00000004b7167825 */ /* 0x010fc400078e020e */
[----:B------:R-:W-:Y:S02]  /*d920*/  LDGSTS.E [R247+0x30008], desc[UR4][R2.64], !P0 ;  /* 0x3000800002f77fae */ /* 0x000fe4000c121844 */
[----:B-1----:R-:W-:Y:S02]  /*d930*/  IMAD.WIDE R10, R183, 0x4, R188 ;  /* 0x00000004b70a7825 */ /* 0x002fe400078e02bc */
[----:B------:R-:W4:Y:S01]  /*d940*/  LDL.LU.64 R14, [R1+0x3e8] ;  /* 0x0003e800010e7983 */ /* 0x000f220000300a00 */
[----:B------:R-:W-:-:S03]  /*d950*/  ISETP.GE.U32.AND P3, PT, R120, 0x7ffffe8c, PT ;  /* 0x7ffffe8c7800780c */ /* 0x000fc60003f66070 */
[----:B------:R-:W3:Y:S04]  /*d960*/  LDL.LU.64 R18, [R1+0x3e0] ;  /* 0x0003e00001127983 */ /* 0x000ee80000300a00 */
[----:B------:R1:W-:Y:S04]  /*d970*/  STL.64 [R1+0x3c8], R22 ;  /* 0x0003c81601007387 */ /* 0x0003e80000100a00 */
[----:B------:R1:W-:Y:S04]  /*d980*/  STL.64 [R1+0x458], R10 ;  /* 0x0004580a01007387 */ /* 0x0003e80000100a00 */
[----:B------:R-:W3:Y:S04]  /*d990*/  LDL.LU.64 R2, [R1+0x3d8] ;  /* 0x0003d80001027983 */ /* 0x000ee80000300a00 */
[----:B------:R-:W3:Y:S04]  /*d9a0*/  LDL.LU.64 R188, [R1+0x3d0] ;  /* 0x0003d00001bc7983 */ /* 0x000ee80000300a00 */
[----:B------:R1:W-:Y:S04]  /*d9b0*/  LDGSTS.E [R247+0x34008], desc[UR4][R178.64], !P0 ;  /* 0x34008000b2f77fae */ /* 0x0003e8000c121844 */
[----:B------:R1:W-:Y:S04]  /*d9c0*/  LDGSTS.E [R247+0x3000c], desc[UR4][R22.64], !P1 ;  /* 0x3000c00016f77fae */ /* 0x0003e8000c921844 */
[----:B------:R1:W-:Y:S01]  /*d9d0*/  LDGSTS.E [R247+0x3400c], desc[UR4][R10.64], !P1 ;  /* 0x3400c0000af77fae */ /* 0x0003e2000c921844 */
[----:B--2---:R-:W-:-:S04]  /*d9e0*/  IMAD.WIDE R4, R183, 0x4, R4 ;  /* 0x00000004b7047825 */ /* 0x004fc800078e0204 */
[C---:B-1----:R-:W-:Y:S01]  /*d9f0*/  IMAD.WIDE R178, R183.reuse, 0x4, R8 ;  /* 0x00000004b7b27825 */ /* 0x042fe200078e0208 */
[----:B------:R1:W-:Y:S04]  /*da00*/  STL.64 [R1+0x8c0], R4 ;  /* 0x0008c00401007387 */ /* 0x0003e80000100a00 */
[----:B------:R3:W-:Y:S04]  /*da10*/  STL.64 [R1+0x8c8], R178 ;  /* 0x0008c8b201007387 */ /* 0x0007e80000100a00 */
[----:B------:R-:W2:Y:S01]  /*da20*/  LDL.LU.64 R8, [R1+0x490] ;  /* 0x0004900001087983 */ /* 0x000ea20000300a00 */
[----:B------:R-:W-:-:S03]  /*da30*/  IMAD.WIDE R22, R183, 0x4, R6 ;  /* 0x00000004b7167825 */ /* 0x000fc600078e0206 */
[----:B------:R-:W-:Y:S01]  /*da40*/  LDGSTS.E [R247+0x38000], desc[UR4][R4.64], !P3 ;  /* 0x3800000004f77fae */ /* 0x000fe2000d921844 */
[----:B------:R-:W-:-:S03]  /*da50*/  IMAD.WIDE R10, R183, 0x4, R16 ;  /* 0x00000004b70a7825 */ /* 0x000fc600078e0210 */
[----:B------:R-:W2:Y:S04]  /*da60*/  LDL.LU.64 R6, [R1+0x498] ;  /* 0x0004980001067983 */ /* 0x000ea80000300a00 */
[----:B------:R3:W-:Y:S04]  /*da70*/  STL.64 [R1+0x8d0], R22 ;  /* 0x0008d01601007387 */ /* 0x0007e80000100a00 */
[----:B------:R3:W-:Y:S04]  /*da80*/  STL.64 [R1+0x8d8], R10 ;  /* 0x0008d80a01007387 */ /* 0x0007e80000100a00 */
[----:B------:R-:W2:Y:S04]  /*da90*/  LDL.LU.64 R16, [R1+0x4a0] ;  /* 0x0004a00001107983 */ /* 0x000ea80000300a00 */
[----:B-1----:R-:W2:Y:S01]  /*daa0*/  LDL.LU.64 R4, [R1+0x4a8] ;  /* 0x0004a80001047983 */ /* 0x002ea20000300a00 */
[----:B------:R-:W-:-:S02]  /*dab0*/  VIADD R121, R144, 0xffffff0a ;  /* 0xffffff0a90797836 */ /* 0x000fc40000000000 */
[----:B------:R-:W-:Y:S01]  /*dac0*/  VIADD R120, R147, 0xffffff09 ;  /* 0xffffff0993787836 */ /* 0x000fe20000000000 */
[----:B------:R3:W-:Y:S01]  /*dad0*/  LDGSTS.E [R247+0x3c000], desc[UR4][R178.64], !P3 ;  /* 0x3c000000b2f77fae */ /* 0x0007e2000d921844 */
[----:B------:R-:W1:Y:S01]  /*dae0*/  LDC R144, c[0x0][0x230] ;  /* 0x00008c00ff907b82 */ /* 0x000e620000000800 */
[----:B------:R-:W-:Y:S02]  /*daf0*/  ISETP.GE.U32.AND P0, PT, R121, 0x7ffffe8b, PT ;  /* 0x7ffffe8b7900780c */ /* 0x000fe40003f06070 */
[----:B------:R-:W-:Y:S02]  /*db00*/  ISETP.GE.U32.AND P1, PT, R120, 0x7ffffe8a, PT ;  /* 0x7ffffe8a7800780c */ /* 0x000fe40003f26070 */
[----:B------:R-:W-:-:S03]  /*db10*/  IADD3 R120, R146, -0xf8, RZ ;  /* 0xffffff0892787810 */ /* 0x000fc60007ffe0ff */
[----:B------:R-:W1:Y:S01]  /*db20*/  LDC R147, c[0x0][0x230] ;  /* 0x00008c00ff937b82 */ /* 0x000e620000000800 */
[----:B------:R-:W-:-:S05]  /*db30*/  ISETP.GE.U32.AND P3, PT, R120, 0x7ffffe89, PT ;  /* 0x7ffffe897800780c */ /* 0x000fca0003f66070 */
[----:B------:R3:W-:Y:S01]  /*db40*/  LDGSTS.E [R247+0x38004], desc[UR4][R22.64], !P0 ;  /* 0x3800400016f77fae */ /* 0x0007e2000c121844 */
[----:B----4-:R-:W-:-:S03]  /*db50*/  IMAD.WIDE R14, R183, 0x4, R14 ;  /* 0x00000004b70e7825 */ /* 0x010fc600078e020e */
[----:B------:R4:W-:Y:S01]  /*db60*/  LDGSTS.E [R247+0x3c004], desc[UR4][R10.64], !P0 ;  /* 0x3c0040000af77fae */ /* 0x0009e2000c121844 */
[----:B------:R-:W1:Y:S01]  /*db70*/  LDC R146, c[0x0][0x230] ;  /* 0x00008c00ff927b82 */ /* 0x000e620000000800 */
[C---:B---3--:R-:W-:Y:S02]  /*db80*/  IMAD.WIDE R178, R183.reuse, 0x4, R18 ;  /* 0x00000004b7b27825 */ /* 0x048fe400078e0212 */
[----:B------:R3:W-:Y:S04]  /*db90*/  STL.64 [R1+0x8e0], R14 ;  /* 0x0008e00e01007387 */ /* 0x0007e80000100a00 */
[----:B------:R-:W-:Y:S04]  /*dba0*/  STL.64 [R1+0x8e8], R178 ;  /* 0x0008e8b201007387 */ /* 0x000fe80000100a00 */
[----:B------:R-:W-:Y:S01]  /*dbb0*/  LDGSTS.E [R247+0x38008], desc[UR4][R14.64], !P1 ;  /* 0x380080000ef77fae */ /* 0x000fe2000c921844 */
[----:B------:R-:W-:-:S03]  /*dbc0*/  IMAD.WIDE R22, R183, 0x4, R2 ;  /* 0x00000004b7167825 */ /* 0x000fc600078e0202 */
[----:B------:R-:W-:Y:S01]  /*dbd0*/  LDGSTS.E [R247+0x3c008], desc[UR4][R178.64], !P1 ;  /* 0x3c008000b2f77fae */ /* 0x000fe2000c921844 */
[----:B----4-:R-:W-:-:S03]  /*dbe0*/  IMAD.WIDE R10, R183, 0x4, R188 ;  /* 0x00000004b70a7825 */ /* 0x010fc600078e02bc */
[----:B------:R-:W4:Y:S04]  /*dbf0*/  LDL.LU.64 R2, [R1+0x4b0] ;  /* 0x0004b00001027983 */ /* 0x000f280000300a00 */
[----:B------:R-:W4:Y:S04]  /*dc00*/  LDL.LU.64 R18, [R1+0x4b8] ;  /* 0x0004b80001127983 */ /* 0x000f280000300a00 */
[----:B------:R-:W-:Y:S04]  /*dc10*/  STL.64 [R1+0x8f0], R22 ;  /* 0x0008f01601007387 */ /* 0x000fe80000100a00 */
[----:B------:R-:W-:Y:S04]  /*dc20*/  STL.64 [R1+0x8f8], R10 ;  /* 0x0008f80a01007387 */ /* 0x000fe80000100a00 */
[----:B---3--:R-:W3:Y:S04]  /*dc30*/  LDL.LU.64 R14, [R1+0x4c0] ;  /* 0x0004c000010e7983 */ /* 0x008ee80000300a00 */
[----:B------:R-:W3:Y:S04]  /*dc40*/  LDL.LU.64 R188, [R1+0x4c8] ;  /* 0x0004c80001bc7983 */ /* 0x000ee80000300a00 */
[----:B------:R-:W-:Y:S04]  /*dc50*/  LDGSTS.E [R247+0x3800c], desc[UR4][R22.64], !P3 ;  /* 0x3800c00016f77fae */ /* 0x000fe8000d921844 */
[----:B------:R1:W-:Y:S01]  /*dc60*/  LDGSTS.E [R247+0x3c00c], desc[UR4][R10.64], !P3 ;  /* 0x3c00c0000af77fae */ /* 0x0003e2000d921844 */
[----:B--2---:R-:W-:-:S05]  /*dc70*/  IMAD.WIDE R244, R183, 0x4, R8 ;  /* 0x00000004b7f47825 */ /* 0x004fca00078e0208 */
[----:B------:R-:W-:Y:S01]  /*dc80*/  LDGSTS.E [R248+0x20000], desc[UR4][R244.64], !P4 ;  /* 0x20000000f4f87fae */ /* 0x000fe2000e121844 */
[----:B-1----:R-:W-:-:S03]  /*dc90*/  IMAD.WIDE R246, R183, 0x4, R6 ;  /* 0x00000004b7f67825 */ /* 0x002fc600078e0206 */
[----:B------:R-:W2:Y:S04]  /*dca0*/  LDL.LU.64 R6, [R1+0x4d0] ;  /* 0x0004d00001067983 */ /* 0x000ea80000300a00 */
[----:B------:R-:W-:Y:S01]  /*dcb0*/  LDGSTS.E [R248+0x24000], desc[UR4][R246.64], !P4 ;  /* 0x24000000f6f87fae */ /* 0x000fe2000e121844 */
[----:B------:R-:W-:-:S03]  /*dcc0*/  IMAD.WIDE R250, R183, 0x4, R16 ;  /* 0x00000004b7fa7825 */ /* 0x000fc600078e0210 */
[----:B------:R-:W2:Y:S01]  /*dcd0*/  LDL.LU.64 R16, [R1+0x4d8] ;  /* 0x0004d80001107983 */ /* 0x000ea20000300a00 */
[----:B------:R-:W-:-:S03]  /*dce0*/  IMAD.WIDE R8, R183, 0x4, R4 ;  /* 0x00000004b7087825 */ /* 0x000fc600078e0204 */
[----:B------:R-:W2:Y:S04]  /*dcf0*/  LDL.LU.64 R4, [R1+0x4e0] ;  /* 0x0004e00001047983 */ /* 0x000ea80000300a00 */
[----:B------:R-:W-:Y:S04]  /*dd00*/  LDGSTS.E [R248+0x20004], desc[UR4][R250.64], !P5 ;  /* 0x20004000faf87fae */ /* 0x000fe8000e921844 */
[----:B------:R1:W-:Y:S04]  /*dd10*/  STL.64 [R1], R8 ;  /* 0x0000000801007387 */ /* 0x0003e80000100a00 */
[----:B------:R-:W-:Y:S04]  /*dd20*/  LDGSTS.E [R248+0x24004], desc[UR4][R8.64], !P5 ;  /* 0x2400400008f87fae */ /* 0x000fe8000e921844 */
[----:B-1----:R-:W2:Y:S01]  /*dd30*/  LDL.LU.64 R8, [R1+0x4e8] ;  /* 0x0004e80001087983 */ /* 0x002ea20000300a00 */
[----:B------:R-:W-:-:S02]  /*dd40*/  VIADD R121, R145, 0xffffff64 ;  /* 0xffffff6491797836 */ /* 0x000fc40000000000 */
[----:B------:R-:W-:Y:S01]  /*dd50*/  VIADD R120, R148, 0xffffff46 ;  /* 0xffffff4694787836 */ /* 0x000fe20000000000 */
[----:B------:R-:W1:Y:S02]  /*dd60*/  LDC R145, c[0x0][0x230] ;  /* 0x00008c00ff917b82 */ /* 0x000e640000000800 */
[----:B------:R-:W-:Y:S01]  /*dd70*/  ISETP.GE.U32.AND P0, PT, R121, 0x7ffffee5, PT ;  /* 0x7ffffee57900780c */ /* 0x000fe20003f06070 */
[----:B------:R-:W-:Y:S01]  /*dd80*/  VIADD R121, R142, 0xffffff47 ;  /* 0xffffff478e797836 */ /* 0x000fe20000000000 */
[----:B------:R-:W-:-:S04]  /*dd90*/  ISETP.GE.U32.AND P3, PT, R120, 0x7ffffec7, PT ;  /* 0x7ffffec77800780c */ /* 0x000fc80003f66070 */
[----:B------:R-:W-:Y:S01]  /*dda0*/  ISETP.GE.U32.AND P1, PT, R121, 0x7ffffec8, PT ;  /* 0x7ffffec87900780c */ /* 0x000fe20003f26070 */
[C---:B----4-:R-:W-:Y:S01]  /*ddb0*/  IMAD.WIDE R2, R183.reuse, 0x4, R2 ;  /* 0x00000004b7027825 */ /* 0x050fe200078e0202 */
[----:B------:R-:W4:Y:S03]  /*ddc0*/  LDC R142, c[0x0][0x230] ;  /* 0x00008c00ff8e7b82 */ /* 0x000f260000000800 */
[C---:B------:R-:W-:Y:S01]  /*ddd0*/  IMAD.WIDE R178, R183.reuse, 0x4, R18 ;  /* 0x00000004b7b27825 */ /* 0x040fe200078e0212 */
[----:B------:R1:W-:Y:S04]  /*dde0*/  STL.64 [R1+0x8], R2 ;  /* 0x0000080201007387 */ /* 0x0003e80000100a00 */
[----:B------:R-:W-:Y:S01]  /*ddf0*/  STL.64 [R1+0x10], R178 ;  /* 0x000010b201007387 */ /* 0x000fe20000100a00 */
[----:B------:R-:W4:Y:S03]  /*de00*/  LDC R148, c[0x0][0x230] ;  /* 0x00008c00ff947b82 */ /* 0x000f260000000800 */
[----:B------:R-:W4:Y:S01]  /*de10*/  LDL.LU.64 R18, [R1+0x4f0] ;  /* 0x0004f00001127983 */ /* 0x000f220000300a00 */
[----:B---3--:R-:W-:-:S03]  /*de20*/  IMAD.WIDE R22, R183, 0x4, R14 ;  /* 0x00000004b7167825 */ /* 0x008fc600078e020e */
[----:B------:R-:W-:Y:S01]  /*de30*/  LDGSTS.E [R248+0x20008], desc[UR4][R2.64], !P6 ;  /* 0x2000800002f87fae */ /* 0x000fe2000f121844 */
[----:B------:R-:W-:-:S03]  /*de40*/  IMAD.WIDE R10, R183, 0x4, R188 ;  /* 0x00000004b70a7825 */ /* 0x000fc600078e02bc */
[----:B------:R-:W3:Y:S04]  /*de50*/  LDL.LU.64 R14, [R1+0x4f8] ;  /* 0x0004f800010e7983 */ /* 0x000ee80000300a00 */
[----:B------:R2:W-:Y:S04]  /*de60*/  STL.64 [R1+0x18], R22 ;  /* 0x0000181601007387 */ /* 0x0005e80000100a00 */
[----:B------:R2:W-:Y:S04]  /*de70*/  STL.64 [R1+0x20], R10 ;  /* 0x0000200a01007387 */ /* 0x0005e80000100a00 */
[----:B-1----:R-:W3:Y:S04]  /*de80*/  LDL.LU.64 R2, [R1+0x500] ;  /* 0x0005000001027983 */ /* 0x002ee80000300a00 */
[----:B------:R-:W-:Y:S04]  /*de90*/  LDGSTS.E [R248+0x24008], desc[UR4][R178.64], !P6 ;  /* 0x24008000b2f87fae */ /* 0x000fe8000f121844 */
[----:B------:R-:W3:Y:S04]  /*dea0*/  LDL.LU.64 R188, [R1+0x508] ;  /* 0x0005080001bc7983 */ /* 0x000ee80000300a00 */
[----:B------:R2:W-:Y:S04]  /*deb0*/  LDGSTS.E [R248+0x2000c], desc[UR4][R22.64], !P0 ;  /* 0x2000c00016f87fae */ /* 0x0005e8000c121844 */
[----:B------:R1:W-:Y:S01]  /*dec0*/  LDGSTS.E [R248+0x2400c], desc[UR4][R10.64], !P0 ;  /* 0x2400c0000af87fae */ /* 0x0003e2000c121844 */
[----:B--2---:R-:W-:-:S03]  /*ded0*/  IMAD.WIDE R22, R183, 0x4, R6 ;  /* 0x00000004b7167825 */ /* 0x004fc600078e0206 */
[----:B------:R-:W2:Y:S04]  /*dee0*/  LDL.LU.64 R6, [R1+0x588] ;  /* 0x0005880001067983 */ /* 0x000ea80000300a00 */
[----:B------:R-:W-:Y:S01]  /*def0*/  STL.64 [R1+0x1d8], R22 ;  /* 0x0001d81601007387 */ /* 0x000fe20000100a00 */
[----:B-1----:R-:W-:-:S03]  /*df00*/  IMAD.WIDE R10, R183, 0x4, R16 ;  /* 0x00000004b70a7825 */ /* 0x002fc600078e0210 */
[----:B------:R-:W-:Y:S01]  /*df10*/  LDGSTS.E [R248+0x28000], desc[UR4][R22.64], !P1 ;  /* 0x2800000016f87fae */ /* 0x000fe2000c921844 */
[----:B------:R-:W-:-:S03]  /*df20*/  IMAD.WIDE R4, R183, 0x4, R4 ;  /* 0x00000004b7047825 */ /* 0x000fc600078e0204 */
[----:B------:R-:W-:Y:S04]  /*df30*/  STL.64 [R1+0x1e0], R10 ;  /* 0x0001e00a01007387 */ /* 0x000fe80000100a00 */
[----:B------:R-:W2:Y:S04]  /*df40*/  LDL.LU.64 R16, [R1+0x580] ;  /* 0x0005800001107983 */ /* 0x000ea80000300a00 */
[----:B------:R1:W-:Y:S04]  /*df50*/  STL.64 [R1+0x1e8], R4 ;  /* 0x0001e80401007387 */ /* 0x0003e80000100a00 */
[----:B------:R-:W-:Y:S04]  /*df60*/  LDGSTS.E [R248+0x2c000], desc[UR4][R10.64], !P1 ;  /* 0x2c0000000af87fae */ /* 0x000fe8000c921844 */
[----:B------:R-:W-:Y:S01]  /*df70*/  LDGSTS.E [R248+0x28004], desc[UR4][R4.64], !P3 ;  /* 0x2800400004f87fae */ /* 0x000fe2000d921844 */
[----:B------:R-:W-:-:S05]  /*df80*/  IMAD.WIDE R8, R183, 0x4, R8 ;  /* 0x00000004b7087825 */ /* 0x000fca00078e0208 */
[----:B------:R3:W-:Y:S04]  /*df90*/  STL.64 [R1+0x1f0], R8 ;  /* 0x0001f00801007387 */ /* 0x0007e80000100a00 */
[----:B-1----:R-:W2:Y:S04]  /*dfa0*/  LDL.LU.64 R4, [R1+0x578] ;  /* 0x0005780001047983 */ /* 0x002ea80000300a00 */
[----:B------:R-:W2:Y:S01]  /*dfb0*/  LDL.LU.64 R10, [R1+0x570] ;  /* 0x00057000010a7983 */ /* 0x000ea20000300a00 */
[----:B------:R-:W-:Y:S01]  /*dfc0*/  VIADD R121, R143, 0xffffff45 ;  /* 0xffffff458f797836 */ /* 0x000fe20000000000 */
[----:B------:R-:W-:Y:S01]  /*dfd0*/  IADD3 R120, R144, -0xbc, RZ ;  /* 0xffffff4490787810 */ /* 0x000fe20007ffe0ff */
[----:B------:R-:W1:Y:S01]  /*dfe0*/  LDC R143, c[0x0][0x230] ;  /* 0x00008c00ff8f7b82 */ /* 0x000e620000000800 */
[----:B------:R3:W-:Y:S02]  /*dff0*/  LDGSTS.E [R248+0x2c004], desc[UR4][R8.64], !P3 ;  /* 0x2c00400008f87fae */ /* 0x0007e4000d921844 */
[----:B------:R-:W-:-:S02]  /*e000*/  ISETP.GE.U32.AND P4, PT, R121, 0x7ffffec6, PT ;  /* 0x7ffffec67900780c */ /* 0x000fc40003f86070 */
[----:B------:R-:W-:Y:S01]  /*e010*/  ISETP.GE.U32.AND P5, PT, R120, 0x7ffffec5, PT ;  /* 0x7ffffec57800780c */ /* 0x000fe20003fa6070 */
[----:B------:R-:W-:Y:S02]  /*e020*/  VIADD R121, R145, 0xffffff27 ;  /* 0xffffff2791797836 */ /* 0x000fe40000000000 */
[----:B------:R-:W-:Y:S01]  /*e030*/  VIADD R120, R146, 0xffffff26 ;  /* 0xffffff2692787836 */ /* 0x000fe20000000000 */
[----:B------:R-:W1:Y:S02]  /*e040*/  LDC R144, c[0x0][0x230] ;  /* 0x00008c00ff907b82 */ /* 0x000e640000000800 */
[----:B------:R-:W-:Y:S02]  /*e050*/  ISETP.GE.U32.AND P6, PT, R121, 0x7ffffea8, PT ;  /* 0x7ffffea87900780c */ /* 0x000fe40003fc6070 */
[----:B------:R-:W-:Y:S01]  /*e060*/  ISETP.GE.U32.AND P0, PT, R120, 0x7ffffea7, PT ;  /* 0x7ffffea77800780c */ /* 0x000fe20003f06070 */
[----:B----4-:R-:W-:-:S03]  /*e070*/  IMAD.WIDE R18, R183, 0x4, R18 ;  /* 0x00000004b7127825 */ /* 0x010fc600078e0212 */
[----:B------:R-:W4:Y:S01]  /*e080*/  LDC R146, c[0x0][0x230] ;  /* 0x00008c00ff927b82 */ /* 0x000f220000000800 */
[C---:B---3--:R-:W-:Y:S01]  /*e090*/  IMAD.WIDE R14, R183.reuse, 0x4, R14 ;  /* 0x00000004b70e7825 */ /* 0x048fe200078e020e */
[----:B------:R-:W-:Y:S06]  /*e0a0*/  STL.64 [R1+0x1f8], R18 ;  /* 0x0001f81201007387 */ /* 0x000fec0000100a00 */
[----:B------:R-:W3:Y:S01]  /*e0b0*/  LDC R145, c[0x0][0x230] ;  /* 0x00008c00ff917b82 */ /* 0x000ee20000000800 */
[----:B------:R-:W-:Y:S04]  /*e0c0*/  STL.64 [R1+0x200], R14 ;  /* 0x0002000e01007387 */ /* 0x000fe80000100a00 */
[----:B------:R-:W-:Y:S01]  /*e0d0*/  LDGSTS.E [R248+0x28008], desc[UR4][R18.64], !P4 ;  /* 0x2800800012f87fae */ /* 0x000fe2000e121844 */
[----:B------:R-:W-:-:S03]  /*e0e0*/  IMAD.WIDE R8, R183, 0x4, R2 ;  /* 0x00000004b7087825 */ /* 0x000fc600078e0202 */
[----:B------:R-:W-:Y:S01]  /*e0f0*/  LDGSTS.E [R248+0x2c008], desc[UR4][R14.64], !P4 ;  /* 0x2c0080000ef87fae */ /* 0x000fe2000e121844 */
[----:B------:R-:W-:-:S03]  /*e100*/  IMAD.WIDE R2, R183, 0x4, R188 ;  /* 0x00000004b7027825 */ /* 0x000fc600078e02bc */
[----:B------:R-:W-:Y:S04]  /*e110*/  STL.64 [R1+0x208], R8 ;  /* 0x0002080801007387 */ /* 0x000fe80000100a00 */
[----:B------:R1:W-:Y:S04]  /*e120*/  STL.64 [R1+0x210], R2 ;  /* 0x0002100201007387 */ /* 0x0003e80000100a00 */
[----:B------:R-:W-:Y:S04]  /*e130*/  LDGSTS.E [R248+0x2800c], desc[UR4][R8.64], !P5 ;  /* 0x2800c00008f87fae */ /* 0x000fe8000e921844 */
[----:B------:R4:W-:Y:S04]  /*e140*/  LDGSTS.E [R248+0x2c00c], desc[UR4][R2.64], !P5 ;  /* 0x2c00c00002f87fae */ /* 0x0009e8000e921844 */
[----:B------:R-:W4:Y:S01]  /*e150*/  LDL.LU.64 R188, [R1+0x568] ;  /* 0x0005680001bc7983 */ /* 0x000f220000300a00 */
[----:B--2---:R-:W-:-:S05]  /*e160*/  IMAD.WIDE R22, R183, 0x4, R6 ;  /* 0x00000004b7167825 */ /* 0x004fca00078e0206 */
[----:B------:R2:W-:Y:S04]  /*e170*/  LDGSTS.E [R248+0x30000], desc[UR4][R22.64], !P6 ;  /* 0x3000000016f87fae */ /* 0x0005e8000f121844 */
[----:B-1----:R-:W3:Y:S04]  /*e180*/  LDL.LU.64 R2, [R1+0x558] ;  /* 0x0005580001027983 */ /* 0x002ee80000300a00 */
[----:B------:R-:W2:Y:S04]  /*e190*/  LDL.LU.64 R186, [R1+0x548] ;  /* 0x0005480001ba7983 */ /* 0x000ea80000300a00 */
[----:B------:R-:W2:Y:S01]  /*e1a0*/  LDL.LU.64 R178, [R1+0x538] ;  /* 0x0005380001b27983 */ /* 0x000ea20000300a00 */
[----:B------:R-:W-:-:S03]  /*e1b0*/  IMAD.WIDE R16, R183, 0x4, R16 ;  /* 0x00000004b7107825 */ /* 0x000fc600078e0210 */
[----:B------:R-:W2:Y:S04]  /*e1c0*/  LDL.LU.64 R18, [R1+0x528] ;  /* 0x0005280001127983 */ /* 0x000ea80000300a00 */
[----:B------:R-:W2:Y:S04]  /*e1d0*/  LDL.LU.64 R14, [R1+0x518] ;  /* 0x00051800010e7983 */ /* 0x000ea80000300a00 */
[----:B------:R1:W-:Y:S04]  /*e1e0*/  STL.64 [R1+0x3d8], R22 ;  /* 0x0003d81601007387 */ /* 0x0003e80000100a00 */
[----:B------:R-:W2:Y:S04]  /*e1f0*/  LDL.LU.64 R8, [R1+0x560] ;  /* 0x0005600001087983 */ /* 0x000ea80000300a00 */
[----:B------:R1:W-:Y:S04]  /*e200*/  STL.64 [R1+0x3e0], R16 ;  /* 0x0003e01001007387 */ /* 0x0003e80000100a00 */
[----:B------:R2:W-:Y:S01]  /*e210*/  LDGSTS.E [R248+0x34000], desc[UR4][R16.64], !P6 ;  /* 0x3400000010f87fae */ /* 0x0005e2000f121844 */
[----:B------:R-:W-:-:S03]  /*e220*/  IMAD.WIDE R6, R183, 0x4, R4 ;  /* 0x00000004b7067825 */ /* 0x000fc600078e0204 */
[----:B------:R-:W2:Y:S01]  /*e230*/  LDL.LU.64 R4, [R1+0x550] ;  /* 0x0005500001047983 */ /* 0x000ea20000300a00 */
[----:B------:R-:W-:-:S03]  /*e240*/  IMAD.WIDE R10, R183, 0x4, R10 ;  /* 0x00000004b70a7825 */ /* 0x000fc600078e020a */
[----:B------:R1:W-:Y:S04]  /*e250*/  STL.64 [R1+0x3e8], R6 ;  /* 0x0003e80601007387 */ /* 0x0003e80000100a00 */
[----:B------:R-:W2:Y:S04]  /*e260*/  LDL.LU.64 R184, [R1+0x540] ;  /* 0x0005400001b87983 */ /* 0x000ea80000300a00 */
[----:B------:R1:W-:Y:S04]  /*e270*/  STL.64 [R1+0x3f0], R10 ;  /* 0x0003f00a01007387 */ /* 0x0003e80000100a00 */
[----:B-1----:R-:W2:Y:S04]  /*e280*/  LDL.LU.64 R22, [R1+0x530] ;  /* 0x0005300001167983 */ /* 0x002ea80000300a00 */
[----:B------:R-:W2:Y:S04]  /*e290*/  LDL.LU.64 R16, [R1+0x520] ;  /* 0x0005200001107983 */ /* 0x000ea80000300a00 */
[----:B------:R1:W-:Y:S01]  /*e2a0*/  LDGSTS.E [R248+0x30004], desc[UR4][R6.64], !P0 ;  /* 0x3000400006f87fae */ /* 0x0003e2000c121844 */
[----:B------:R-:W-:Y:S01]  /*e2b0*/  VIADD R121, R142, 0xffffff25 ;  /* 0xffffff258e797836 */ /* 0x000fe20000000000 */
[----:B------:R-:W-:Y:S01]  /*e2c0*/  IADD3 R120, R147, -0xdc, RZ ;  /* 0xffffff2493787810 */ /* 0x000fe20007ffe0ff */
[----:B------:R-:W1:Y:S01]  /*e2d0*/  LDC R142, c[0x0][0x230] ;  /* 0x00008c00ff8e7b82 */ /* 0x000e620000000800 */
[----:B------:R-:W-:Y:S04]  /*e2e0*/  LDGSTS.E [R248+0x34004], desc[UR4][R10.64], !P0 ;  /* 0x340040000af87fae */ /* 0x000fe8000c121844 */
[----:B------:R-:W1:Y:S01]  /*e2f0*/  LDL.LU.64 R6, [R1+0x510] ;  /* 0x0005100001067983 */ /* 0x000e620000300a00 */
[----:B------:R-:W-:-:S02]  /*e300*/  ISETP.GE.U32.AND P1, PT, R121, 0x7ffffea6, PT ;  /* 0x7ffffea67900780c */ /* 0x000fc40003f26070 */
[----:B------:R-:W1:Y:S01]  /*e310*/  LDC R147, c[0x0][0x230] ;  /* 0x00008c00ff937b82 */ /* 0x000e620000000800 */
[----:B------:R-:W-:Y:S01]  /*e320*/  ISETP.GE.U32.AND P3, PT, R120, 0x7ffffea5, PT ;  /* 0x7ffffea57800780c */ /* 0x000fe20003f66070 */
[----:B------:R-:W2:Y:S01]  /*e330*/  LDL.LU.64 R10, [R1+0xcb8] ;  /* 0x000cb800010a7983 */ /* 0x000ea20000300a00 */
[----:B----4-:R-:W-:-:S05]  /*e340*/  IMAD.WIDE R188, R183, 0x4, R188 ;  /* 0x00000004b7bc7825 */ /* 0x010fca00078e02bc */
[----:B------:R-:W-:Y:S04]  /*e350*/  STL.64 [R1+0x3f8], R188 ;  /* 0x0003f8bc01007387 */ /* 0x000fe80000100a00 */
[----:B------:R-:W-:Y:S01]  /*e360*/  LDGSTS.E [R248+0x30008], desc[UR4][R188.64], !P1 ;  /* 0x30008000bcf87fae */ /* 0x000fe2000c921844 */
[----:B---3--:R-:W-:-:S04]  /*e370*/  IMAD.WIDE R2, R183, 0x4, R2 ;  /* 0x00000004b7027825 */ /* 0x008fc800078e0202 */
[C---:B--2---:R-:W-:Y:S01]  /*e380*/  IMAD.WIDE R186, R183.reuse, 0x4, R186 ;  /* 0x00000004b7ba7825 */ /* 0x044fe200078e02ba */
[----:B------:R-:W-:Y:S03]  /*e390*/  STL.64 [R1+0x408], R2 ;  /* 0x0004080201007387 */ /* 0x000fe60000100a00 */
[C---:B------:R-:W-:Y:S01]  /*e3a0*/  IMAD.WIDE R178, R183.reuse, 0x4, R178 ;  /* 0x00000004b7b27825 */ /* 0x040fe200078e02b2 */
[----:B------:R-:W-:Y:S03]  /*e3b0*/  STL.64 [R1+0x890], R186 ;  /* 0x000890ba01007387 */ /* 0x000fe60000100a00 */
[C---:B------:R-:W-:Y:S01]  /*e3c0*/  IMAD.WIDE R18, R183.reuse, 0x4, R18 ;  /* 0x00000004b7127825 */ /* 0x040fe200078e0212 */
[----:B------:R-:W-:Y:S03]  /*e3d0*/  STL.64 [R1+0x8a0], R178 ;  /* 0x0008a0b201007387 */ /* 0x000fe60000100a00 */
[C---:B------:R-:W-:Y:S01]  /*e3e0*/  IMAD.WIDE R14, R183.reuse, 0x4, R14 ;  /* 0x00000004b70e7825 */ /* 0x040fe200078e020e */
[----:B------:R-:W-:Y:S03]  /*e3f0*/  STL.64 [R1+0x8b0], R18 ;  /* 0x0008b01201007387 */ /* 0x000fe60000100a00 */
[----:B------:R-:W-:-:S05]  /*e400*/  IMAD.WIDE R8, R183, 0x4, R8 ;  /* 0x00000004b7087825 */ /* 0x000fca00078e0208 */
[----:B------:R2:W-:Y:S04]  /*e410*/  STL.64 [R1+0x400], R8 ;  /* 0x0004000801007387 */ /* 0x0005e80000100a00 */
[----:B------:R-:W-:Y:S04]  /*e420*/  STL.64 [R1+0x8b8], R14 ;  /* 0x0008b80e01007387 */ /* 0x000fe80000100a00 */
[----:B------:R-:W-:Y:S01]  /*e430*/  LDGSTS.E [R248+0x34008], desc[UR4][R8.64], !P1 ;  /* 0x3400800008f87fae */ /* 0x000fe2000c921844 */
[----:B------:R-:W-:-:S03]  /*e440*/  IMAD.WIDE R4, R183, 0x4, R4 ;  /* 0x00000004b7047825 */ /* 0x000fc600078e0204 */
[----:B------:R-:W-:Y:S01]  /*e450*/  LDGSTS.E [R248+0x3000c], desc[UR4][R2.64], !P3 ;  /* 0x3000c00002f87fae */ /* 0x000fe2000d921844 */
[----:B------:R-:W-:-:S03]  /*e460*/  IMAD.WIDE R184, R183, 0x4, R184 ;  /* 0x00000004b7b87825 */ /* 0x000fc600078e02b8 */
[----:B------:R3:W-:Y:S01]  /*e470*/  STL.64 [R1+0x410], R4 ;  /* 0x0004100401007387 */ /* 0x0007e20000100a00 */
[----:B------:R-:W-:-:S03]  /*e480*/  IMAD.WIDE R22, R183, 0x4, R22 ;  /* 0x00000004b7167825 */ /* 0x000fc600078e0216 */
[----:B------:R-:W-:Y:S01]  /*e490*/  STL.64 [R1+0x880], R184 ;  /* 0x000880b801007387 */ /* 0x000fe20000100a00 */
[----:B------:R-:W-:-:S03]  /*e4a0*/  IMAD.WIDE R16, R183, 0x4, R16 ;  /* 0x00000004b7107825 */ /* 0x000fc600078e0210 */
[----:B------:R-:W-:Y:S04]  /*e4b0*/  STL.64 [R1+0x888], R22 ;  /* 0x0008881601007387 */ /* 0x000fe80000100a00 */
[----:B------:R-:W-:Y:S04]  /*e4c0*/  STL.64 [R1+0x898], R16 ;  /* 0x0008981001007387 */ /* 0x000fe80000100a00 */
[----:B------:R-:W-:Y:S01]  /*e4d0*/  LDGSTS.E [R248+0x3400c], desc[UR4][R4.64], !P3 ;  /* 0x3400c00004f87fae */ /* 0x000fe2000d921844 */
[----:B-1----:R-:W-:-:S05]  /*e4e0*/  IMAD.WIDE R6, R183, 0x4, R6 ;  /* 0x00000004b7067825 */ /* 0x002fca00078e0206 */
[----:B------:R1:W-:Y:S04]  /*e4f0*/  STL.64 [R1+0x8a8], R6 ;  /* 0x0008a80601007387 */ /* 0x0003e80000100a00 */
[----:B--2---:R-:W2:Y:S04]  /*e500*/  LDL.LU.64 R8, [R1+0x590] ;  /* 0x0005900001087983 */ /* 0x004ea80000300a00 */
[----:B------:R-:W4:Y:S04]  /*e510*/  LDL.LU.64 R2, [R1+0x598] ;  /* 0x0005980001027983 */ /* 0x000f280000300a00 */
[----:B---3--:R-:W3:Y:S04]  /*e520*/  LDL.LU.64 R4, [R1+0x5a0] ;  /* 0x0005a00001047983 */ /* 0x008ee80000300a00 */
[----:B------:R-:W3:Y:S01]  /*e530*/  LDL.LU.64 R188, [R1+0x5a8] ;  /* 0x0005a80001bc7983 */ /* 0x000ee20000300a00 */
[----:B------:R-:W-:-:S02]  /*e540*/  VIADD R121, R144, 0xffffff07 ;  /* 0xffffff0790797836 */ /* 0x000fc40000000000 */
[----:B------:R-:W-:Y:S01]  /*e550*/  VIADD R120, R148, 0xffffff06 ;  /* 0xffffff0694787836 */ /* 0x000fe20000000000 */
[----:B------:R-:W3:Y:S02]  /*e560*/  LDC R144, c[0x0][0x230] ;  /* 0x00008c00ff907b82 */ /* 0x000ee40000000800 */
[----:B------:R-:W-:Y:S01]  /*e570*/  ISETP.GE.U32.AND P4, PT, R121, 0x7ffffe88, PT ;  /* 0x7ffffe887900780c */ /* 0x000fe20003f86070 */
[----:B------:R-:W-:Y:S01]  /*e580*/  VIADD R121, R143, 0xffffff05 ;  /* 0xffffff058f797836 */ /* 0x000fe20000000000 */
[----:B------:R-:W-:Y:S02]  /*e590*/  ISETP.GE.U32.AND P5, PT, R120, 0x7ffffe87, PT ;  /* 0x7ffffe877800780c */ /* 0x000fe40003fa6070 */
[----:B------:R-:W-:Y:S02]  /*e5a0*/  IADD3 R120, R146, -0xfc, RZ ;  /* 0xffffff0492787810 */ /* 0x000fe40007ffe0ff */
[----:B------:R-:W-:Y:S01]  /*e5b0*/  ISETP.GE.U32.AND P6, PT, R121, 0x7ffffe86, PT ;  /* 0x7ffffe867900780c */ /* 0x000fe20003fc6070 */
[----:B------:R-:W3:Y:S01]  /*e5c0*/  LDC R143, c[0x0][0x230] ;  /* 0x00008c00ff8f7b82 */ /* 0x000ee20000000800 */
[----:B------:R-:W-:-:S05]  /*e5d0*/  ISETP.GE.U32.AND P0, PT, R120, 0x7ffffe85, PT ;  /* 0x7ffffe857800780c */ /* 0x000fca0003f06070 */
[----:B------:R2:W-:Y:S02]  /*e5e0*/  LDGSTS.E [R248+0x38000], desc[UR4][R186.64], !P4 ;  /* 0x38000000baf87fae */ /* 0x0005e4000e121844 */
[----:B------:R-:W3:Y:S02]  /*e5f0*/  LDC R146, c[0x0][0x230] ;  /* 0x00008c00ff927b82 */ /* 0x000ee40000000800 */
[----:B------:R4:W-:Y:S04]  /*e600*/  LDGSTS.E [R248+0x3c000], desc[UR4][R184.64], !P4 ;  /* 0x3c000000b8f87fae */ /* 0x0009e8000e121844 */
[----:B------:R3:W-:Y:S02]  /*e610*/  LDGSTS.E [R248+0x38004], desc[UR4][R178.64], !P5 ;  /* 0x38004000b2f87fae */ /* 0x0007e4000e921844 */
[----:B------:R-:W3:Y:S02]  /*e620*/  LDC R148, c[0x0][0x230] ;  /* 0x00008c00ff947b82 */ /* 0x000ee40000000800 */
[----:B------:R3:W-:Y:S04]  /*e630*/  LDGSTS.E [R248+0x3c004], desc[UR4][R22.64], !P5 ;  /* 0x3c00400016f87fae */ /* 0x0007e8000e921844 */
[----:B------:R-:W-:Y:S04]  /*e640*/  LDGSTS.E [R248+0x38008], desc[UR4][R18.64], !P6 ;  /* 0x3800800012f87fae */ /* 0x000fe8000f121844 */
[----:B------:R3:W-:Y:S04]  /*e650*/  LDGSTS.E [R248+0x3c008], desc[UR4][R16.64], !P6 ;  /* 0x3c00800010f87fae */ /* 0x0007e8000f121844 */
[----:B------:R3:W-:Y:S04]  /*e660*/  LDGSTS.E [R248+0x3800c], desc[UR4][R14.64], !P0 ;  /* 0x3800c0000ef87fae */ /* 0x0007e8000c121844 */
[----:B------:R-:W-:Y:S04]  /*e670*/  LDGSTS.E [R248+0x3c00c], desc[UR4][R6.64], !P0 ;  /* 0x3c00c00006f87fae */ /* 0x000fe8000c121844 */
[----:B------:R-:W3:Y:S04]  /*e680*/  LDL.LU.64 R18, [R1+0x5b0] ;  /* 0x0005b00001127983 */ /* 0x000ee80000300a00 */
[----:B-1----:R-:W3:Y:S04]  /*e690*/  LDL.LU.64 R6, [R1+0x5b8] ;  /* 0x0005b80001067983 */ /* 0x002ee80000300a00 */
[----:B------:R-:W3:Y:S04]  /*e6a0*/  LDL.LU.64 R16, [R1+0x5c0] ;  /* 0x0005c00001107983 */ /* 0x000ee80000300a00 */
[----:B------:R-:W3:Y:S01]  /*e6b0*/  LDL.LU.64 R14, [R1+0x5c8] ;  /* 0x0005c800010e7983 */ /* 0x000ee20000300a00 */
[----:B--2---:R-:W-:-:S04]  /*e6c0*/  IMAD.WIDE R186, R183, 0x4, R8 ;  /* 0x00000004b7ba7825 */ /* 0x004fc800078e0208 */
[C---:B----4-:R-:W-:Y:S01]  /*e6d0*/  IMAD.WIDE R184, R183.reuse, 0x4, R2 ;  /* 0x00000004b7b87825 */ /* 0x050fe200078e0202 */
[----:B------:R-:W-:Y:S03]  /*e6e0*/  STL.64 [R1+0x28], R186 ;  /* 0x000028ba01007387 */ /* 0x000fe60000100a00 */
[C---:B---3--:R-:W-:Y:S01]  /*e6f0*/  IMAD.WIDE R178, R183.reuse, 0x4, R4 ;  /* 0x00000004b7b27825 */ /* 0x048fe200078e0204 */
[----:B------:R-:W2:Y:S03]  /*e700*/  LDL.LU.64 R8, [R1+0x5d0] ;  /* 0x0005d00001087983 */ /* 0x000ea60000300a00 */
[----:B------:R-:W-:Y:S01]  /*e710*/  IMAD.WIDE R22, R183, 0x4, R188 ;  /* 0x00000004b7167825 */ /* 0x000fe200078e02bc */
[----:B------:R-:W-:Y:S04]  /*e720*/  STL.64 [R1+0x30], R184 ;  /* 0x000030b801007387 */ /* 0x000fe80000100a00 */
[----:B------:R-:W3:Y:S04]  /*e730*/  LDL.LU.64 R2, [R1+0x5d8] ;  /* 0x0005d80001027983 */ /* 0x000ee80000300a00 */
[----:B------:R1:W-:Y:S04]  /*e740*/  STL.64 [R1+0x38], R178 ;  /* 0x000038b201007387 */ /* 0x0003e80000100a00 */
[----:B------:R-:W4:Y:S04]  /*e750*/  LDL.LU.64 R4, [R1+0x5e0] ;  /* 0x0005e00001047983 */ /* 0x000f280000300a00 */
[----:B------:R1:W-:Y:S04]  /*e760*/  STL.64 [R1+0x40], R22 ;  /* 0x0000401601007387 */ /* 0x0003e80000100a00 */
[----:B------:R-:W4:Y:S01]  /*e770*/  LDL.LU.64 R188, [R1+0x5e8] ;  /* 0x0005e80001bc7983 */ /* 0x000f220000300a00 */
[----:B------:R-:W-:-:S02]  /*e780*/  VIADD R121, R142, 0xffffff63 ;  /* 0xffffff638e797836 */ /* 0x000fc40000000000 */
[----:B------:R-:W-:Y:S02]  /*e790*/  VIADD R120, R145, 0xffffff62 ;  /* 0xffffff6291787836 */ /* 0x000fe40000000000 */
[----:B------:R-:W-:Y:S01]  /*e7a0*/  VIADD R143, R143, 0xffffff61 ;  /* 0xffffff618f8f7836 */ /* 0x000fe20000000000 */
[----:B------:R-:W-:Y:S01]  /*e7b0*/  ISETP.GE.U32.AND P1, PT, R121, 0x7ffffee4, PT ;  /* 0x7ffffee47900780c */ /* 0x000fe20003f26070 */
[----:B------:R-:W4:Y:S01]  /*e7c0*/  LDC R145, c[0x0][0x230] ;  /* 0x00008c00ff917b82 */ /* 0x000f220000000800 */
[----:B------:R-:W-:Y:S02]  /*e7d0*/  ISETP.GE.U32.AND P3, PT, R120, 0x7ffffee3, PT ;  /* 0x7ffffee37800780c */ /* 0x000fe40003f66070 */
[----:B------:R-:W-:Y:S02]  /*e7e0*/  IADD3 R142, R146, -0xa0, RZ ;  /* 0xffffff60928e7810 */ /* 0x000fe40007ffe0ff */
[----:B------:R-:W-:Y:S02]  /*e7f0*/  ISETP.GE.U32.AND P4, PT, R143, 0x7ffffee2, PT ;  /* 0x7ffffee28f00780c */ /* 0x000fe40003f86070 */
[----:B------:R-:W-:-:S05]  /*e800*/  ISETP.GE.U32.AND P5, PT, R142, 0x7ffffee1, PT ;  /* 0x7ffffee18e00780c */ /* 0x000fca0003fa6070 */
[----:B------:R-:W-:Y:S01]  /*e810*/  LDGSTS.E [R243+0x20000], desc[UR4][R186.64], !P1 ;  /* 0x20000000baf37fae */ /* 0x000fe2000c921844 */
[----:B------:R-:W-:-:S03]  /*e820*/  IMAD.WIDE R16, R183, 0x4, R16 ;  /* 0x00000004b7107825 */ /* 0x000fc600078e0210 */
[----:B------:R-:W-:Y:S01]  /*e830*/  LDGSTS.E [R243+0x24000], desc[UR4][R184.64], !P1 ;  /* 0x24000000b8f37fae */ /* 0x000fe2000c921844 */
[----:B------:R-:W4:Y:S03]  /*e840*/  LDC R146, c[0x0][0x230] ;  /* 0x00008c00ff927b82 */ /* 0x000f260000000800 */
[----:B------:R1:W-:Y:S01]  /*e850*/  LDGSTS.E [R243+0x20004], desc[UR4][R178.64], !P3 ;  /* 0x20004000b2f37fae */ /* 0x0003e2000d921844 */
[----:B------:R-:W-:-:S03]  /*e860*/  IMAD.WIDE R14, R183, 0x4, R14 ;  /* 0x00000004b70e7825 */ /* 0x000fc600078e020e */
[----:B------:R1:W-:Y:S01]  /*e870*/  LDGSTS.E [R243+0x24004], desc[UR4][R22.64], !P3 ;  /* 0x2400400016f37fae */ /* 0x0003e2000d921844 */
[----:B------:R-:W-:Y:S01]  /*e880*/  VIADD R121, R147, 0xffffff43 ;  /* 0xffffff4393797836 */ /* 0x000fe20000000000 */
[----:B------:R-:W4:Y:S01]  /*e890*/  LDC R142, c[0x0][0x230] ;  /* 0x00008c00ff8e7b82 */ /* 0x000f220000000800 */
[C---:B-1----:R-:W-:Y:S02]  /*e8a0*/  IMAD.WIDE R178, R183.reuse, 0x4, R18 ;  /* 0x00000004b7b27825 */ /* 0x042fe400078e0212 */
[----:B------:R-:W4:Y:S05]  /*e8b0*/  LDL.LU.64 R18, [R1+0x5f0] ;  /* 0x0005f00001127983 */ /* 0x000f2a0000300a00 */
[----:B------:R-:W1:Y:S01]  /*e8c0*/  LDC R147, c[0x0][0x230] ;  /* 0x00008c00ff937b82 */ /* 0x000e620000000800 */
[----:B------:R-:W-:-:S02]  /*e8d0*/  IMAD.WIDE R22, R183, 0x4, R6 ;  /* 0x00000004b7167825 */ /* 0x000fc400078e0206 */
[----:B------:R-:W4:Y:S04]  /*e8e0*/  LDL.LU.64 R6, [R1+0x5f8] ;  /* 0x0005f80001067983 */ /* 0x000f280000300a00 */
[----:B------:R-:W-:Y:S01]  /*e8f0*/  STL.64 [R1+0x48], R178 ;  /* 0x000048b201007387 */ /* 0x000fe20000100a00 */
[----:B------:R-:W-:Y:S01]  /*e900*/  VIADD R120, R148, 0xffffff42 ;  /* 0xffffff4294787836 */ /* 0x000fe20000000000 */
[----:B------:R-:W1:Y:S02]  /*e910*/  LDC R143, c[0x0][0x230] ;  /* 0x00008c00ff8f7b82 */ /* 0x000e640000000800 */
[----:B------:R-:W-:Y:S04]  /*e920*/  STL.64 [R1+0x50], R22 ;  /* 0x0000501601007387 */ /* 0x000fe80000100a00 */
[----:B------:R3:W-:Y:S04]  /*e930*/  LDGSTS.E [R243+0x20008], desc[UR4][R178.64], !P4 ;  /* 0x20008000b2f37fae */ /* 0x0007e8000e121844 */
[----:B------:R4:W-:Y:S04]  /*e940*/  LDGSTS.E [R243+0x24008], desc[UR4][R22.64], !P4 ;  /* 0x2400800016f37fae */ /* 0x0009e8000e121844 */
[----:B------:R1:W-:Y:S04]  /*e950*/  STL.64 [R1+0x58], R16 ;  /* 0x0000581001007387 */ /* 0x0003e80000100a00 */
[----:B------:R1:W-:Y:S04]  /*e960*/  STL.64 [R1+0x60], R14 ;  /* 0x0000600e01007387 */ /* 0x0003e80000100a00 */
[----:B------:R-:W-:Y:S04]  /*e970*/  LDGSTS.E [R243+0x2000c], desc[UR4][R16.64], !P5 ;  /* 0x2000c00010f37fae */ /* 0x000fe8000e921844 */
[----:B------:R-:W-:Y:S04]  /*e980*/  LDGSTS.E [R243+0x2400c], desc[UR4][R14.64], !P5 ;  /* 0x2400c0000ef37fae */ /* 0x000fe8000e921844 */
[----:B-1----:R-:W4:Y:S04]  /*e990*/  LDL.LU.64 R16, [R1+0x600] ;  /* 0x0006000001107983 */ /* 0x002f280000300a00 */
[----:B------:R-:W4:Y:S01]  /*e9a0*/  LDL.LU.64 R14, [R1+0x610] ;  /* 0x00061000010e7983 */ /* 0x000f220000300a00 */
[----:B--2---:R-:W-:-:S05]  /*e9b0*/  IMAD.WIDE R184, R183, 0x4, R8 ;  /* 0x00000004b7b87825 */ /* 0x004fca00078e0208 */
[----:B------:R-:W-:Y:S01]  /*e9c0*/  STL.64 [R1+0x218], R184 ;  /* 0x000218b801007387 */ /* 0x000fe20000100a00 */
[----:B---3--:R-:W-:-:S04]  /*e9d0*/  IMAD.WIDE R178, R183, 0x4, R2 ;  /* 0x00000004b7b27825 */ /* 0x008fc800078e0202 */
[C---:B----4-:R-:W-:Y:S02]  /*e9e0*/  IMAD.WIDE R22, R183.reuse, 0x4, R4 ;  /* 0x00000004b7167825 */ /* 0x050fe400078e0204 */
[----:B------:R-:W2:Y:S04]  /*e9f0*/  LDL.LU.64 R4, [R1+0x650] ;  /* 0x0006500001047983 */ /* 0x000ea80000300a00 */
[----:B------:R-:W-:Y:S01]  /*ea00*/  STL.64 [R1+0x220], R178 ;  /* 0x000220b201007387 */ /* 0x000fe20000100a00 */
[----:B------:R-:W-:-:S03]  /*ea10*/  IMAD.WIDE R8, R183, 0x4, R188 ;  /* 0x00000004b7087825 */ /* 0x000fc600078e02bc */
[----:B------:R-:W3:Y:S04]  /*ea20*/  LDL.LU.64 R2, [R1+0x648] ;  /* 0x0006480001027983 */ /* 0x000ee80000300a00 */
[----:B------:R-:W-:Y:S04]  /*ea30*/  STL.64 [R1+0x228], R22 ;  /* 0x0002281601007387 */ /* 0x000fe80000100a00 */
[----:B------:R-:W4:Y:S04]  /*ea40*/  LDL.LU.64 R188, [R1+0x640] ;  /* 0x0006400001bc7983 */ /* 0x000f280000300a00 */
[----:B------:R1:W-:Y:S04]  /*ea50*/  STL.64 [R1+0x230], R8 ;  /* 0x0002300801007387 */ /* 0x0003e80000100a00 */
[----:B------:R-:W4:Y:S01]  /*ea60*/  LDL.LU.64 R248, [R1+0x638] ;  /* 0x0006380001f87983 */ /* 0x000f220000300a00 */
[----:B------:R-:W-:-:S02]  /*ea70*/  ISETP.GE.U32.AND P6, PT, R121, 0x7ffffec4, PT ;  /* 0x7ffffec47900780c */ /* 0x000fc40003fc6070 */
[----:B------:R-:W-:Y:S01]  /*ea80*/  ISETP.GE.U32.AND P0, PT, R120, 0x7ffffec3, PT ;  /* 0x7ffffec37800780c */ /* 0x000fe20003f06070 */
[----:B------:R-:W-:Y:S01]  /*ea90*/  VIADD R121, R149, 0xffffff41 ;  /* 0xffffff4195797836 */ /* 0x000fe20000000000 */
[----:B------:R-:W-:-:S04]  /*eaa0*/  IADD3 R120, R150, -0xc0, RZ ;  /* 0xffffff4096787810 */ /* 0x000fc80007ffe0ff */
[----:B------:R-:W-:Y:S01]  /*eab0*/  ISETP.GE.U32.AND P1, PT, R121, 0x7ffffec2, PT ;  /* 0x7ffffec27900780c */ /* 0x000fe20003f26070 */
[----:B------:R-:W-:Y:S01]  /*eac0*/  VIADD R121, R144, 0xffffff23 ;  /* 0xffffff2390797836 */ /* 0x000fe20000000000 */
[----:B------:R-:W-:-:S03]  /*ead0*/  ISETP.GE.U32.AND P3, PT, R120, 0x7ffffec1, PT ;  /* 0x7ffffec17800780c */ /* 0x000fc60003f66070 */
[----:B------:R-:W-:Y:S01]  /*eae0*/  LDGSTS.E [R243+0x28000], desc[UR4][R184.64], !P6 ;  /* 0x28000000b8f37fae */ /* 0x000fe2000f121844 */
[----:B------:R-:W4:Y:S03]  /*eaf0*/  LDC R144, c[0x0][0x230] ;  /* 0x00008c00ff907b82 */ /* 0x000f260000000800 */
[----:B------:R-:W-:Y:S04]  /*eb00*/  LDGSTS.E [R243+0x2c000], desc[UR4][R178.64], !P6 ;  /* 0x2c000000b2f37fae */ /* 0x000fe8000f121844 */
[----:B------:R1:W-:Y:S01]  /*eb10*/  LDGSTS.E [R243+0x28004], desc[UR4][R22.64], !P0 ;  /* 0x2800400016f37fae */ /* 0x0003e2000c121844 */
[----:B------:R-:W-:Y:S01]  /*eb20*/  VIADD R120, R145, 0xffffff22 ;  /* 0xffffff2291787836 */ /* 0x000fe20000000000 */
[----:B------:R-:W-:-:S02]  /*eb30*/  ISETP.GE.U32.AND P4, PT, R121, 0x7ffffea4, PT ;  /* 0x7ffffea47900780c */ /* 0x000fc40003f86070 */
[----:B------:R-:W-:Y:S02]  /*eb40*/  LDGSTS.E [R243+0x2c004], desc[UR4][R8.64], !P0 ;  /* 0x2c00400008f37fae */ /* 0x000fe4000c121844 */
[----:B------:R-:W-:Y:S02]  /*eb50*/  ISETP.GE.U32.AND P5, PT, R120, 0x7ffffea3, PT ;  /* 0x7ffffea37800780c */ /* 0x000fe40003fa6070 */
[----:B-1----:R-:W4:Y:S01]  /*eb60*/  LDL.LU.64 R8, [R1+0x6a0] ;  /* 0x0006a00001087983 */ /* 0x002f220000300a00 */
[----:B------:R-:W-:-:S03]  /*eb70*/  IMAD.WIDE R22, R183, 0x4, R18 ;  /* 0x00000004b7167825 */ /* 0x000fc600078e0212 */
[----:B------:R-:W4:Y:S01]  /*eb80*/  LDL.LU.64 R18, [R1+0x680] ;  /* 0x0006800001127983 */ /* 0x000f220000300a00 */
[----:B------:R-:W-:-:S03]  /*eb90*/  IMAD.WIDE R6, R183, 0x4, R6 ;  /* 0x00000004b7067825 */ /* 0x000fc600078e0206 */
[----:B------:R1:W-:Y:S04]  /*eba0*/  STL.64 [R1+0x238], R22 ;  /* 0x0002381601007387 */ /* 0x0003e80000100a00 */
[----:B------:R-:W4:Y:S04]  /*ebb0*/  LDL.LU.64 R186, [R1+0x670] ;  /* 0x0006700001ba7983 */ /* 0x000f280000300a00 */
[----:B------:R1:W-:Y:S04]  /*ebc0*/  STL.64 [R1+0x240], R6 ;  /* 0x0002400601007387 */ /* 0x0003e80000100a00 */
[----:B------:R-:W-:Y:S04]  /*ebd0*/  LDGSTS.E [R243+0x28008], desc[UR4][R22.64], !P1 ;  /* 0x2800800016f37fae */ /* 0x000fe8000c921844 */
[----:B------:R-:W-:Y:S01]  /*ebe0*/  LDGSTS.E [R243+0x2c008], desc[UR4][R6.64], !P1 ;  /* 0x2c00800006f37fae */ /* 0x000fe2000c921844 */
[----:B------:R-:W-:-:S03]  /*ebf0*/  IMAD.WIDE R178, R183, 0x4, R16 ;  /* 0x00000004b7b27825 */ /* 0x000fc600078e0210 */
[----:B------:R-:W4:Y:S01]  /*ec00*/  LDL.LU.64 R16, [R1+0x630] ;  /* 0x0006300001107983 */ /* 0x000f220000300a00 */
[----:B------:R-:W-:-:S03]  /*ec10*/  IMAD.WIDE R14, R183, 0x4, R14 ;  /* 0x00000004b70e7825 */ /* 0x000fc600078e020e */
[----:B------:R1:W-:Y:S04]  /*ec20*/  STL.64 [R1+0x248], R178 ;  /* 0x000248b201007387 */ /* 0x0003e80000100a00 */
[----:B-1----:R-:W4:Y:S04]  /*ec30*/  LDL.LU.64 R22, [R1+0x690] ;  /* 0x0006900001167983 */ /* 0x002f280000300a00 */
[----:B------:R1:W-:Y:S04]  /*ec40*/  STL.64 [R1+0x250], R14 ;  /* 0x0002500e01007387 */ /* 0x0003e80000100a00 */
[----:B------:R-:W4:Y:S04]  /*ec50*/  LDL.LU.64 R6, [R1+0x678] ;  /* 0x0006780001067983 */ /* 0x000f280000300a00 */
[----:B------:R-:W-:Y:S04]  /*ec60*/  LDGSTS.E [R243+0x2800c], desc[UR4][R178.64], !P3 ;  /* 0x2800c000b2f37fae */ /* 0x000fe8000d921844 */
[----:B------:R-:W-:Y:S04]  /*ec70*/  LDGSTS.E [R243+0x2c00c], desc[UR4][R14.64], !P3 ;  /* 0x2c00c0000ef37fae */ /* 0x000fe8000d921844 */
[----:B------:R-:W4:Y:S04]  /*ec80*/  LDL.LU.64 R178, [R1+0x658] ;  /* 0x0006580001b27983 */ /* 0x000f280000300a00 */
[----:B-1----:R-:W4:Y:S01]  /*ec90*/  LDL.LU.64 R14, [R1+0x628] ;  /* 0x00062800010e7983 */ /* 0x002f220000300a00 */
[----:B--2---:R-:W-:-:S05]  /*eca0*/  IMAD.WIDE R4, R183, 0x4, R4 ;  /* 0x00000004b7047825 */ /* 0x004fca00078e0204 */
[----:B------:R1:W-:Y:S01]  /*ecb0*/  STL.64 [R1+0x418], R4 ;  /* 0x0004180401007387 */ /* 0x0003e20000100a00 */
[----:B---3--:R-:W-:-:S03]  /*ecc0*/  IMAD.WIDE R184, R183, 0x4, R2 ;  /* 0x00000004b7b87825 */ /* 0x008fc600078e0202 */
[----:B------:R-:W-:Y:S04]  /*ecd0*/  LDGSTS.E [R243+0x30000], desc[UR4][R4.64], !P4 ;  /* 0x3000000004f37fae */ /* 0x000fe8000e121844 */
[----:B------:R-:W2:Y:S01]  /*ece0*/  LDL.LU.64 R2, [R1+0x618] ;  /* 0x0006180001027983 */ /* 0x000ea20000300a00 */
[----:B----4-:R-:W-:-:S03]  /*ecf0*/  IMAD.WIDE R188, R183, 0x4, R188 ;  /* 0x00000004b7bc7825 */ /* 0x010fc600078e02bc */
[----:B------:R3:W-:Y:S04]  /*ed00*/  STL.64 [R1+0x420], R184 ;  /* 0x000420b801007387 */ /* 0x0007e80000100a00 */
[----:B-1----:R-:W4:Y:S01]  /*ed10*/  LDL.LU.64 R4, [R1+0xcb0] ;  /* 0x000cb00001047983 */ /* 0x002f220000300a00 */
[----:B------:R-:W-:-:S03]  /*ed20*/  IMAD.WIDE R248, R183, 0x4, R248 ;  /* 0x00000004b7f87825 */ /* 0x000fc600078e02f8 */
[----:B------:R3:W-:Y:S04]  /*ed30*/  LDGSTS.E [R243+0x34000], desc[UR4][R184.64], !P4 ;  /* 0x34000000b8f37fae */ /* 0x0007e8000e121844 */
[----:B------:R1:W-:Y:S04]  /*ed40*/  STL.64 [R1+0x428], R188 ;  /* 0x000428bc01007387 */ /* 0x0003e80000100a00 */
[----:B------:R1:W-:Y:S01]  /*ed50*/  STL.64 [R1+0x430], R248 ;  /* 0x000430f801007387 */ /* 0x0003e20000100a00 */
[----:B---3--:R-:W-:-:S03]  /*ed60*/  IMAD.SHL.U32 R185, R0, 0x80, RZ ;  /* 0x0000008000b97824 */ /* 0x008fc600078e00ff */
[----:B------:R-:W-:Y:S04]  /*ed70*/  LDGSTS.E [R243+0x30004], desc[UR4][R188.64], !P5 ;  /* 0x30004000bcf37fae */ /* 0x000fe8000e921844 */
[----:B------:R-:W5:Y:S04]  /*ed80*/  LDL.LU R0, [R1+0xca8] ;  /* 0x000ca80001007983 */ /* 0x000f680000300800 */
[----:B------:R3:W-:Y:S04]  /*ed90*/  LDGSTS.E [R243+0x34004], desc[UR4][R248.64], !P5 ;  /* 0x34004000f8f37fae */ /* 0x0007e8000e921844 */
[----:B-1----:R-:W2:Y:S01]  /*eda0*/  LDL.LU.64 R188, [R1+0xca0] ;  /* 0x000ca00001bc7983 */ /* 0x002ea20000300a00 */
[----:B---3--:R-:W-:-:S04]  /*edb0*/  IMAD.WIDE R248, R183, 0x4, R186 ;  /* 0x00000004b7f87825 */ /* 0x008fc800078e02ba */
[C---:B--2---:R-:W-:Y:S02]  /*edc0*/  IMAD.WIDE R186, R183.reuse, 0x4, R188 ;  /* 0x00000004b7ba7825 */ /* 0x044fe400078e02bc */
[----:B------:R-:W2:Y:S02]  /*edd0*/  LDL.LU.64 R188, [R1+0xc98] ;  /* 0x000c980001bc7983 */ /* 0x000ea40000300a00 */
[----:B------:R-:W-:Y:S02]  /*ede0*/  VIADD R120, R146, 0xffffff21 ;  /* 0xffffff2192787836 */ /* 0x000fe40000000000 */
[----:B------:R-:W-:-:S03]  /*edf0*/  IMAD.WIDE R8, R183, 0x4, R8 ;  /* 0x00000004b7087825 */ /* 0x000fc600078e0208 */
[----:B------:R-:W-:Y:S01]  /*ee00*/  ISETP.GE.U32.AND P6, PT, R120, 0x7ffffea2, PT ;  /* 0x7ffffea27800780c */ /* 0x000fe20003fc6070 */
[C---:B------:R-:W-:Y:S01]  /*ee10*/  IMAD.WIDE R18, R183.reuse, 0x4, R18 ;  /* 0x00000004b7127825 */ /* 0x040fe200078e0212 */
[----:B------:R-:W-:Y:S01]  /*ee20*/  IADD3 R120, R142, -0xe0, RZ ;  /* 0xffffff208e787810 */ /* 0x000fe20007ffe0ff */
[----:B------:R1:W-:Y:S01]  /*ee30*/  STL.64 [R1+0x438], R8 ;  /* 0x0004380801007387 */ /* 0x0003e20000100a00 */
[----:B------:R-:W3:Y:S01]  /*ee40*/  LDC R142, c[0x0][0x230] ;  /* 0x00008c00ff8e7b82 */ /* 0x000ee20000000800 */
[C---:B------:R-:W-:Y:S01]  /*ee50*/  IMAD.WIDE R16, R183.reuse, 0x4, R16 ;  /* 0x00000004b7107825 */ /* 0x040fe200078e0210 */
[----:B------:R-:W-:Y:S01]  /*ee60*/  ISETP.GE.U32.AND P0, PT, R120, 0x7ffffea1, PT ;  /* 0x7ffffea17800780c */ /* 0x000fe20003f06070 */
[----:B------:R-:W-:Y:S02]  /*ee70*/  STL.64 [R1+0x448], R18 ;  /* 0x0004481201007387 */ /* 0x000fe40000100a00 */
[C---:B------:R-:W-:Y:S02]  /*ee80*/  IMAD.WIDE R22, R183.reuse, 0x4, R22 ;  /* 0x00000004b7167825 */ /* 0x040fe400078e0216 */
[----:B------:R-:W-:Y:S02]  /*ee90*/  STL.64 [R1+0x638], R248 ;  /* 0x000638f801007387 */ /* 0x000fe40000100a00 */
[----:B----4-:R-:W-:-:S02]  /*eea0*/  IMAD.WIDE R4, R183, 0x4, R4 ;  /* 0x00000004b7047825 */ /* 0x010fc400078e0204 */
[----:B------:R-:W-:Y:S02]  /*eeb0*/  STL.64 [R1+0x648], R186 ;  /* 0x000648ba01007387 */ /* 0x000fe40000100a00 */
[C---:B------:R-:W-:Y:S02]  /*eec0*/  IMAD.WIDE R6, R183.reuse, 0x4, R6 ;  /* 0x00000004b7067825 */ /* 0x040fe400078e0206 */
[----:B------:R-:W-:Y:S02]  /*eed0*/  STL.64 [R1+0x660], R16 ;  /* 0x0006601001007387 */ /* 0x000fe40000100a00 */
[C---:B------:R-:W-:Y:S02]  /*eee0*/  IMAD.WIDE R178, R183.reuse, 0x4, R178 ;  /* 0x00000004b7b27825 */ /* 0x040fe400078e02b2 */
[----:B------:R4:W-:Y:S02]  /*eef0*/  STL.64 [R1+0x440], R22 ;  /* 0x0004401601007387 */ /* 0x0009e40000100a00 */
[----:B------:R-:W-:-:S02]  /*ef00*/  IMAD.WIDE R14, R183, 0x4, R14 ;  /* 0x00000004b70e7825 */ /* 0x000fc400078e020e */
[----:B------:R-:W-:Y:S02]  /*ef10*/  STL.64 [R1+0x670], R4 ;  /* 0x0006700401007387 */ /* 0x000fe40000100a00 */
[C---:B------:R-:W-:Y:S02]  /*ef20*/  IMAD.WIDE R2, R183.reuse, 0x4, R2 ;  /* 0x00000004b7027825 */ /* 0x040fe400078e0202 */
[----:B------:R3:W-:Y:S04]  /*ef30*/  STL.64 [R1+0x450], R6 ;  /* 0x0004500601007387 */ /* 0x0007e80000100a00 */
[----:B------:R-:W-:Y:S04]  /*ef40*/  LDGSTS.E [R243+0x30008], desc[UR4][R8.64], !P6 ;  /* 0x3000800008f37fae */ /* 0x000fe8000f121844 */
[----:B------:R-:W-:Y:S04]  /*ef50*/  LDGSTS.E [R243+0x34008], desc[UR4][R22.64], !P6 ;  /* 0x3400800016f37fae */ /* 0x000fe8000f121844 */
[----:B------:R-:W-:Y:S04]  /*ef60*/  LDGSTS.E [R243+0x3000c], desc[UR4][R18.64], !P0 ;  /* 0x3000c00012f37fae */ /* 0x000fe8000c121844 */
[----:B------:R-:W-:Y:S01]  /*ef70*/  LDGSTS.E [R243+0x3400c], desc[UR4][R6.64], !P0 ;  /* 0x3400c00006f37fae */ /* 0x000fe2000c121844 */
[----:B--2---:R-:W-:-:S05]  /*ef80*/  IMAD.WIDE R188, R183, 0x4, R188 ;  /* 0x00000004b7bc7825 */ /* 0x004fca00078e02bc */
[----:B------:R2:W-:Y:S04]  /*ef90*/  STL.64 [R1+0x620], R188 ;  /* 0x000620bc01007387 */ /* 0x0005e80000100a00 */
[----:B-1----:R-:W2:Y:S04]  /*efa0*/  LDL.LU.64 R8, [R1+0xc90] ;  /* 0x000c900001087983 */ /* 0x002ea80000300a00 */
[----:B------:R1:W-:Y:S04]  /*efb0*/  STL.64 [R1+0x630], R178 ;  /* 0x000630b201007387 */ /* 0x0003e80000100a00 */
[----:B----4-:R-:W4:Y:S04]  /*efc0*/  LDL.LU.64 R22, [R1+0xc88] ;  /* 0x000c880001167983 */ /* 0x010f280000300a00 */
[----:B------:R1:W-:Y:S04]  /*efd0*/  STL.64 [R1+0x640], R14 ;  /* 0x0006400e01007387 */ /* 0x0003e80000100a00 */
[----:B------:R-:W4:Y:S04]  /*efe0*/  LDL.LU.64 R18, [R1+0xc80] ;  /* 0x000c800001127983 */ /* 0x000f280000300a00 */
[----:B------:R1:W-:Y:S04]  /*eff0*/  STL.64 [R1+0x650], R2 ;  /* 0x0006500201007387 */ /* 0x0003e80000100a00 */
[----:B---3--:R-:W3:Y:S01]  /*f000*/  LDL.LU.64 R6, [R1+0xc78] ;  /* 0x000c780001067983 */ /* 0x008ee20000300a00 */
[----:B------:R-:W-:-:S02]  /*f010*/  VIADD R120, R147, 0xffffff02 ;  /* 0xffffff0293787836 */ /* 0x000fc40000000000 */
[----:B------:R-:W-:-:S03]  /*f020*/  VIADD R121, R143, 0xffffff03 ;  /* 0xffffff038f797836 */ /* 0x000fc60000000000 */
[----:B------:R-:W-:Y:S01]  /*f030*/  ISETP.GE.U32.AND P3, PT, R120, 0x7ffffe83, PT ;  /* 0x7ffffe837800780c */ /* 0x000fe20003f66070 */
[----:B------:R-:W-:Y:S01]  /*f040*/  VIADD R120, R144, 0xffffff01 ;  /* 0xffffff0190787836 */ /* 0x000fe20000000000 */
[----:B------:R-:W-:-:S04]  /*f050*/  ISETP.GE.U32.AND P1, PT, R121, 0x7ffffe84, PT ;  /* 0x7ffffe847900780c */ /* 0x000fc80003f26070 */
[----:B------:R-:W-:Y:S02]  /*f060*/  ISETP.GE.U32.AND P4, PT, R120, 0x7ffffe82, PT ;  /* 0x7ffffe827800780c */ /* 0x000fe40003f86070 */
[----:B------:R-:W-:-:S04]  /*f070*/  IADD3 R184, R142, -0x100, RZ ;  /* 0xffffff008eb87810 */ /* 0x000fc80007ffe0ff */
[----:B------:R-:W-:-:S03]  /*f080*/  ISETP.GE.U32.AND P5, PT, R184, 0x7ffffe81, PT ;  /* 0x7ffffe81b800780c */ /* 0x000fc60003fa6070 */
[----:B------:R1:W-:Y:S04]  /*f090*/  LDGSTS.E [R243+0x38000], desc[UR4][R248.64], !P1 ;  /* 0x38000000f8f37fae */ /* 0x0003e8000c921844 */
[----:B------:R2:W-:Y:S04]  /*f0a0*/  LDGSTS.E [R243+0x3c000], desc[UR4][R188.64], !P1 ;  /* 0x3c000000bcf37fae */ /* 0x0005e8000c921844 */
[----:B------:R2:W-:Y:S04]  /*f0b0*/  LDGSTS.E [R243+0x38004], desc[UR4][R186.64], !P3 ;  /* 0x38004000baf37fae */ /* 0x0005e8000d921844 */
[----:B------:R-:W-:Y:S01]  /*f0c0*/  LDGSTS.E [R243+0x3c004], desc[UR4][R178.64], !P3 ;  /* 0x3c004000b2f37fae */ /* 0x000fe2000d921844 */
[----:B-1----:R-:W-:-:S03]  /*f0d0*/  IMAD.WIDE R248, R185, 0x4, R74 ;  /* 0x00000004b9f87825 */ /* 0x002fc600078e024a */
[----:B------:R1:W-:Y:S01]  /*f0e0*/  LDGSTS.E [R243+0x38008], desc[UR4][R16.64], !P4 ;  /* 0x3800800010f37fae */ /* 0x0003e2000e121844 */
[----:B--2---:R-:W-:-:S03]  /*f0f0*/  IMAD.WIDE R188, R185, 0x4, R110 ;  /* 0x00000004b9bc7825 */ /* 0x004fc600078e026e */
[----:B------:R2:W-:Y:S01]  /*f100*/  LDGSTS.E [R243+0x3c008], desc[UR4][R14.64], !P4 ;  /* 0x3c0080000ef37fae */ /* 0x0005e2000e121844 */
[----:B------:R-:W-:-:S03]  /*f110*/  IMAD.WIDE R186, R185, 0x4, R78 ;  /* 0x00000004b9ba7825 */ /* 0x000fc600078e024e */
[----:B------:R3:W-:Y:S01]  /*f120*/  LDGSTS.E [R243+0x3800c], desc[UR4][R4.64], !P5 ;  /* 0x3800c00004f37fae */ /* 0x0007e2000e921844 */
[----:B-1----:R-:W-:-:S03]  /*f130*/  IMAD.WIDE R16, R185, 0x4, R50 ;  /* 0x00000004b9107825 */ /* 0x002fc600078e0232 */
[----:B------:R1:W-:Y:S01]  /*f140*/  LDGSTS.E [R243+0x3c00c], desc[UR4][R2.64], !P5 ;  /* 0x3c00c00002f37fae */ /* 0x0003e2000e921844 */
[----:B------:R-:W-:-:S03]  /*f150*/  IMAD.WIDE R178, R185, 0x4, R104 ;  /* 0x00000004b9b27825 */ /* 0x000fc600078e0268 */
[----:B------:R1:W-:Y:S01]  /*f160*/  STL.64 [R1+0x658], R16 ;  /* 0x0006581001007387 */ /* 0x0003e20000100a00 */
[----:B--2---:R-:W-:-:S03]  /*f170*/  IMAD.WIDE R14, R185, 0x4, R80 ;  /* 0x00000004b90e7825 */ /* 0x004fc600078e0250 */
[----:B------:R2:W-:Y:S04]  /*f180*/  STL.64 [R1+0xad0], R248 ;  /* 0x000ad0f801007387 */ /* 0x0005e80000100a00 */
[----:B------:R2:W-:Y:S04]  /*f190*/  STL.64 [R1+0xb10], R188 ;  /* 0x000b10bc01007387 */ /* 0x0005e80000100a00 */
[----:B------:R2:W-:Y:S04]  /*f1a0*/  STL.64 [R1+0xb50], R186 ;  /* 0x000b50ba01007387 */ /* 0x0005e80000100a00 */
[----:B------:R-:W-:Y:S04]  /*f1b0*/  STL.64 [R1+0xb90], R178 ;  /* 0x000b90b201007387 */ /* 0x000fe80000100a00 */
[----:B------:R-:W0:Y:S04]  /*f1c0*/  LDGDEPBAR ;  /* 0x00000000000079af */ /* 0x000e280000000000 */
[----:B------:R2:W-:Y:S04]  /*f1d0*/  STL.64 [R1+0xbc8], R14 ;  /* 0x000bc80e01007387 */ /* 0x0005e80000100a00 */
[----:B---3--:R-:W-:Y:S01]  /*f1e0*/  LDGSTS.E [R6+0x68000], desc[UR4][R16.64], P2 ;  /* 0x6800000010067fae */ /* 0x008fe20009121844 */
[----:B------:R-:W-:-:S03]  /*f1f0*/  IMAD.WIDE R4, R185, 0x4, R54 ;  /* 0x00000004b9047825 */ /* 0x000fc600078e0236 */
[----:B------:R2:W-:Y:S01]  /*f200*/  LDGSTS.E [R6+0x68400], desc[UR4][R248.64], P2 ;  /* 0x68400000f8067fae */ /* 0x0005e20009121844 */
[----:B-1----:R-:W-:-:S03]  /*f210*/  IMAD.WIDE R2, R185, 0x4, R84 ;  /* 0x00000004b9027825 */ /* 0x002fc600078e0254 */
[----:B------:R1:W-:Y:S04]  /*f220*/  LDGSTS.E [R6+0x68800], desc[UR4][R188.64], P2 ;  /* 0x68800000bc067fae */ /* 0x0003e80009121844 */
[----:B------:R-:W3:Y:S04]  /*f230*/  LDL.LU.64 R16, [R1+0xc70] ;  /* 0x000c700001107983 */ /* 0x000ee80000300a00 */
[----:B------:R4:W-:Y:S01]  /*f240*/  LDGSTS.E [R6+0x68c00], desc[UR4][R186.64], P2 ;  /* 0x68c00000ba067fae */ /* 0x0009e20009121844 */
[----:B--2---:R-:W-:-:S03]  /*f250*/  IMAD.WIDE R248, R185, 0x4, R88 ;  /* 0x00000004b9f87825 */ /* 0x004fc600078e0258 */
[----:B------:R-:W-:Y:S04]  /*f260*/  LDGSTS.E [R6+0x69000], desc[UR4][R178.64], P2 ;  /* 0x69000000b2067fae */ /* 0x000fe80009121844 */
[----:B------:R2:W-:Y:S01]  /*f270*/  LDGSTS.E [R6+0x69400], desc[UR4][R14.64], P2 ;  /* 0x694000000e067fae */ /* 0x0005e20009121844 */
[----:B-1----:R-:W-:-:S03]  /*f280*/  IMAD.WIDE R188, R185, 0x4, R92 ;  /* 0x00000004b9bc7825 */ /* 0x002fc600078e025c */
[----:B------:R-:W-:Y:S01]  /*f290*/  STL.64 [R1+0xbf0], R4 ;  /* 0x000bf00401007387 */ /* 0x000fe20000100a00 */
[----:B----4-:R-:W-:-:S03]  /*f2a0*/  IMAD.WIDE R186, R185, 0x4, R82 ;  /* 0x00000004b9ba7825 */ /* 0x010fc600078e0252 */
[----:B------:R-:W-:Y:S01]  /*f2b0*/  STL.64 [R1+0xc08], R2 ;  /* 0x000c080201007387 */ /* 0x000fe20000100a00 */
[----:B--2---:R-:W-:-:S03]  /*f2c0*/  IMAD.WIDE R14, R185, 0x4, R70 ;  /* 0x00000004b90e7825 */ /* 0x004fc600078e0246 */
[----:B------:R1:W-:Y:S04]  /*f2d0*/  LDGSTS.E [R6+0x69800], desc[UR4][R4.64], P2 ;  /* 0x6980000004067fae */ /* 0x0003e80009121844 */
[----:B------:R2:W-:Y:S04]  /*f2e0*/  STL.64 [R1+0xa78], R14 ;  /* 0x000a780e01007387 */ /* 0x0005e80000100a00 */
[----:B------:R4:W-:Y:S04]  /*f2f0*/  STL.64 [R1+0xab0], R248 ;  /* 0x000ab0f801007387 */ /* 0x0009e80000100a00 */
[----:B------:R4:W-:Y:S04]  /*f300*/  LDGSTS.E [R6+0x69c00], desc[UR4][R2.64], P2 ;  /* 0x69c0000002067fae */ /* 0x0009e80009121844 */
[----:B------:R-:W-:Y:S01]  /*f310*/  LDGSTS.E [R7+0x68080], desc[UR4][R14.64], P2 ;  /* 0x680800000e077fae */ /* 0x000fe20009121844 */
[----:B---3--:R-:W-:-:S03]  /*f320*/  IMAD.WIDE R16, R185, 0x4, R16 ;  /* 0x00000004b9107825 */ /* 0x008fc600078e0210 */
[----:B------:R3:W-:Y:S04]  /*f330*/  LDGSTS.E [R7+0x68480], desc[UR4][R248.64], P2 ;  /* 0x68480000f8077fae */ /* 0x0007e80009121844 */
[----:B------:R-:W-:Y:S04]  /*f340*/  STL.64 [R1+0xaf0], R16 ;  /* 0x000af01001007387 */ /* 0x000fe80000100a00 */
[----:B------:R3:W-:Y:S04]  /*f350*/  STL.64 [R1+0xb30], R188 ;  /* 0x000b30bc01007387 */ /* 0x0007e80000100a00 */
[----:B------:R3:W-:Y:S04]  /*f360*/  STL.64 [R1+0xb70], R186 ;  /* 0x000b70ba01007387 */ /* 0x0007e80000100a00 */
[----:B--2---:R-:W2:Y:S01]  /*f370*/  LDL.LU.64 R14, [R1+0xc68] ;  /* 0x000c6800010e7983 */ /* 0x004ea20000300a00 */
[----:B------:R-:W-:-:S03]  /*f380*/  IMAD.WIDE R178, R185, 0x4, R96 ;  /* 0x00000004b9b27825 */ /* 0x000fc600078e0260 */
[----:B------:R-:W-:Y:S01]  /*f390*/  LDGSTS.E [R7+0x68880], desc[UR4][R16.64], P2 ;  /* 0x6888000010077fae */ /* 0x000fe20009121844 */
[----:B-1----:R-:W-:-:S03]  /*f3a0*/  IMAD.WIDE R4, R185, 0x4, R140 ;  /* 0x00000004b9047825 */ /* 0x002fc600078e028c */
[----:B------:R1:W-:Y:S01]  /*f3b0*/  LDGSTS.E [R7+0x68c80], desc[UR4][R188.64], P2 ;  /* 0x68c80000bc077fae */ /* 0x0003e20009121844 */
[----:B----4-:R-:W-:-:S03]  /*f3c0*/  IMAD.WIDE R2, R185, 0x4, R100 ;  /* 0x00000004b9027825 */ /* 0x010fc600078e0264 */
[----:B------:R4:W-:Y:S04]  /*f3d0*/  LDGSTS.E [R7+0x69080], desc[UR4][R186.64], P2 ;  /* 0x69080000ba077fae */ /* 0x0009e80009121844 */
[----:B------:R-:W-:Y:S04]  /*f3e0*/  STL.64 [R1+0xbb0], R178 ;  /* 0x000bb0b201007387 */ /* 0x000fe80000100a00 */
[----:B------:R-:W-:Y:S04]  /*f3f0*/  LDGSTS.E [R7+0x69480], desc[UR4][R178.64], P2 ;  /* 0x69480000b2077fae */ /* 0x000fe80009121844 */
[----:B------:R-:W-:Y:S04]  /*f400*/  STL.64 [R1+0xbe0], R4 ;  /* 0x000be00401007387 */ /* 0x000fe80000100a00 */
[----:B------:R-:W-:Y:S01]  /*f410*/  LDGSTS.E [R7+0x69880], desc[UR4][R4.64], P2 ;  /* 0x6988000004077fae */ /* 0x000fe20009121844 */
[----:B---3--:R-:W-:-:S03]  /*f420*/  IMAD.WIDE R248, R185, 0x4, R76 ;  /* 0x00000004b9f87825 */ /* 0x008fc600078e024c */
[----:B------:R3:W-:Y:S04]  /*f430*/  STL.64 [R1+0xc00], R2 ;  /* 0x000c000201007387 */ /* 0x0007e80000100a00 */
[----:B------:R3:W-:Y:S01]  /*f440*/  LDGSTS.E [R7+0x69c80], desc[UR4][R2.64], P2 ;  /* 0x69c8000002077fae */ /* 0x0007e20009121844 */
[----:B-1----:R-:W-:-:S04]  /*f450*/  IMAD.WIDE R188, R185, 0x4, R128 ;  /* 0x00000004b9bc7825 */ /* 0x002fc800078e0280 */
[----:B----4-:R-:W-:-:S04]  /*f460*/  IMAD.WIDE R186, R185, 0x4, R106 ;  /* 0x00000004b9ba7825 */ /* 0x010fc800078e026a */
[----:B---3--:R-:W-:-:S04]  /*f470*/  IMAD.WIDE R2, R185, 0x4, R28 ;  /* 0x00000004b9027825 */ /* 0x008fc800078e021c */
[C---:B------:R-:W-:Y:S01]  /*f480*/  IMAD.WIDE R6, R185.reuse, 0x4, R102 ;  /* 0x00000004b9067825 */ /* 0x040fe200078e0266 */
[----:B------:R1:W-:Y:S03]  /*f490*/  STL.64 [R1+0x668], R2 ;  /* 0x0006680201007387 */ /* 0x0003e60000100a00 */
[C---:B------:R-:W-:Y:S01]  /*f4a0*/  IMAD.WIDE R178, R185.reuse, 0x4, R114 ;  /* 0x00000004b9b27825 */ /* 0x040fe200078e0272 */
[----:B------:R-:W-:Y:S03]  /*f4b0*/  STL.64 [R1+0xa98], R6 ;  /* 0x000a980601007387 */ /* 0x000fe60000100a00 */
[C---:B------:R-:W-:Y:S01]  /*f4c0*/  IMAD.WIDE R16, R185.reuse, 0x4, R68 ;  /* 0x00000004b9107825 */ /* 0x040fe200078e0244 */
[----:B------:R-:W-:Y:S03]  /*f4d0*/  LDGSTS.E [R8+0x68100], desc[UR4][R2.64], P2 ;  /* 0x6810000002087fae */ /* 0x000fe60009121844 */
[C---:B------:R-:W-:Y:S01]  /*f4e0*/  IMAD.WIDE R4, R185.reuse, 0x4, R112 ;  /* 0x00000004b9047825 */ /* 0x040fe200078e0270 */
[----:B------:R-:W-:Y:S04]  /*f4f0*/  STL.64 [R1+0xad8], R248 ;  /* 0x000ad8f801007387 */ /* 0x000fe80000100a00 */
[----:B------:R-:W-:Y:S04]  /*f500*/  LDGSTS.E [R8+0x68500], desc[UR4][R6.64], P2 ;  /* 0x6850000006087fae */ /* 0x000fe80009121844 */
[----:B------:R3:W-:Y:S04]  /*f510*/  STL.64 [R1+0xb18], R188 ;  /* 0x000b18bc01007387 */ /* 0x0007e80000100a00 */
[----:B------:R-:W-:Y:S04]  /*f520*/  LDGSTS.E [R8+0x68900], desc[UR4][R248.64], P2 ;  /* 0x68900000f8087fae */ /* 0x000fe80009121844 */
[----:B------:R4:W-:Y:S04]  /*f530*/  STL.64 [R1+0xb58], R186 ;  /* 0x000b58ba01007387 */ /* 0x0009e80000100a00 */
[----:B------:R3:W-:Y:S04]  /*f540*/  LDGSTS.E [R8+0x68d00], desc[UR4][R188.64], P2 ;  /* 0x68d00000bc087fae */ /* 0x0007e80009121844 */
[----:B-1----:R-:W5:Y:S04]  /*f550*/  LDL.LU.64 R2, [R1+0xc60] ;  /* 0x000c600001027983 */ /* 0x002f680000300a00 */
[----:B------:R4:W-:Y:S04]  /*f560*/  LDGSTS.E [R8+0x69100], desc[UR4][R186.64], P2 ;  /* 0x69100000ba087fae */ /* 0x0009e80009121844 */
[----:B------:R1:W-:Y:S04]  /*f570*/  STL.64 [R1+0xb98], R178 ;  /* 0x000b98b201007387 */ /* 0x0003e80000100a00 */
[----:B------:R1:W-:Y:S01]  /*f580*/  LDGSTS.E [R8+0x69500], desc[UR4][R178.64], P2 ;  /* 0x69500000b2087fae */ /* 0x0003e20009121844 */
[----:B---3--:R-:W-:-:S03]  /*f590*/  IMAD.WIDE R188, R185, 0x4, R134 ;  /* 0x00000004b9bc7825 */ /* 0x008fc600078e0286 */
[----:B------:R-:W-:Y:S04]  /*f5a0*/  STL.64 [R1+0xbd0], R16 ;  /* 0x000bd01001007387 */ /* 0x000fe80000100a00 */
[----:B------:R-:W-:Y:S01]  /*f5b0*/  LDGSTS.E [R8+0x69900], desc[UR4][R16.64], P2 ;  /* 0x6990000010087fae */ /* 0x000fe20009121844 */
[----:B------:R-:W-:-:S03]  /*f5c0*/  IMAD.WIDE R248, R185, 0x4, R98 ;  /* 0x00000004b9f87825 */ /* 0x000fc600078e0262 */
[----:B------:R3:W-:Y:S04]  /*f5d0*/  STL.64 [R1+0xbf8], R4 ;  /* 0x000bf80401007387 */ /* 0x0007e80000100a00 */
[----:B------:R3:W-:Y:S01]  /*f5e0*/  LDGSTS.E [R8+0x69d00], desc[UR4][R4.64], P2 ;  /* 0x69d0000004087fae */ /* 0x0007e20009121844 */
[----:B----4-:R-:W-:-:S04]  /*f5f0*/  IMAD.WIDE R186, R185, 0x4, R118 ;  /* 0x00000004b9ba7825 */ /* 0x010fc800078e0276 */
[----:B-1----:R-:W-:-:S04]  /*f600*/  IMAD.WIDE R178, R185, 0x4, R130 ;  /* 0x00000004b9b27825 */ /* 0x002fc800078e0282 */
[----:B---3--:R-:W-:-:S05]  /*f610*/  IMAD.WIDE R4, R185, 0x4, R26 ;  /* 0x00000004b9047825 */ /* 0x008fca00078e021a */
[----:B------:R-:W-:Y:S01]  /*f620*/  STL.64 [R1+0xa50], R4 ;  /* 0x000a500401007387 */ /* 0x000fe20000100a00 */
[----:B------:R-:W-:-:S03]  /*f630*/  IMAD.WIDE R16, R185, 0x4, R18 ;  /* 0x00000004b9107825 */ /* 0x000fc600078e0212 */
[----:B------:R-:W-:Y:S01]  /*f640*/  STL.64 [R1+0xa80], R188 ;  /* 0x000a80bc01007387 */ /* 0x000fe20000100a00 */
[----:B------:R-:W-:-:S03]  /*f650*/  IMAD.WIDE R6, R185, 0x4, R22 ;  /* 0x00000004b9067825 */ /* 0x000fc600078e0216 */
[----:B------:R-:W-:Y:S04]  /*f660*/  LDGSTS.E [R9+0x68180], desc[UR4][R4.64], P2 ;  /* 0x6818000004097fae */ /* 0x000fe80009121844 */
[----:B------:R1:W-:Y:S04]  /*f670*/  STL.64 [R1+0xab8], R248 ;  /* 0x000ab8f801007387 */ /* 0x0003e80000100a00 */
[----:B------:R-:W-:Y:S04]  /*f680*/  LDGSTS.E [R9+0x68580], desc[UR4][R188.64], P2 ;  /* 0x68580000bc097fae */ /* 0x000fe80009121844 */
[----:B------:R3:W-:Y:S04]  /*f690*/  STL.64 [R1+0xaf8], R186 ;  /* 0x000af8ba01007387 */ /* 0x0007e80000100a00 */
[----:B------:R1:W-:Y:S04]  /*f6a0*/  LDGSTS.E [R9+0x68980], desc[UR4][R248.64], P2 ;  /* 0x68980000f8097fae */ /* 0x0003e80009121844 */
[----:B------:R3:W-:Y:S01]  /*f6b0*/  LDGSTS.E [R9+0x68d80], desc[UR4][R186.64], P2 ;  /* 0x68d80000ba097fae */ /* 0x0007e20009121844 */
[----:B------:R-:W-:-:S04]  /*f6c0*/  IMAD.WIDE R22, R185, 0x4, R138 ;  /* 0x00000004b9167825 */ /* 0x000fc800078e028a */
[----:B-1----:R-:W-:-:S04]  /*f6d0*/  IMAD.WIDE R248, R185, 0x4, R38 ;  /* 0x00000004b9f87825 */ /* 0x002fc800078e0226 */
[----:B---3--:R-:W-:-:S04]  /*f6e0*/  IMAD.WIDE R186, R185, 0x4, R122 ;  /* 0x00000004b9ba7825 */ /* 0x008fc800078e027a */
[----:B------:R-:W-:-:S04]  /*f6f0*/  IMAD.WIDE R18, R185, 0x4, R60 ;  /* 0x00000004b9127825 */ /* 0x000fc800078e023c */
[----:B------:R-:W-:Y:S01]  /*f700*/  IMAD.WIDE R12, R185, 0x4, R12 ;  /* 0x00000004b90c7825 */ /* 0x000fe200078e020c */
[----:B------:R-:W-:Y:S02]  /*f710*/  CS2R R120, SRZ ;  /* 0x0000000000787805 */ /* 0x000fe4000001ff00 */
[----:B------:R-:W-:Y:S02]  /*f720*/  CS2R R122, SRZ ;  /* 0x00000000007a7805 */ /* 0x000fe4000001ff00 */
[----:B------:R-:W-:Y:S02]  /*f730*/  CS2R R128, SRZ ;  /* 0x0000000000807805 */ /* 0x000fe4000001ff00 */
[----:B------:R-:W-:Y:S02]  /*f740*/  CS2R R130, SRZ ;  /* 0x0000000000827805 */ /* 0x000fe4000001ff00 */
[----:B------:R-:W-:Y:S02]  /*f750*/  CS2R R134, SRZ ;  /* 0x0000000000867805 */ /* 0x000fe4000001ff00 */
[----:B------:R-:W-:-:S02]  /*f760*/  CS2R R138, SRZ ;  /* 0x00000000008a7805 */ /* 0x000fc4000001ff00 */
        /* <DEDUP_REMOVED lines=31> */
[----:B------:R-:W-:Y:S01]  /*f960*/  CS2R R54, SRZ ;  /* 0x0000000000367805 */ /* 0x000fe2000001ff00 */
[----:B--2---:R-:W-:-:S05]  /*f970*/  IMAD.WIDE R14, R185, 0x4, R14 ;  /* 0x00000004b90e7825 */ /* 0x004fca00078e020e */
[----:B------:R1:W-:Y:S04]  /*f980*/  STL.64 [R1+0xb38], R14 ;  /* 0x000b380e01007387 */ /* 0x0003e80000100a00 */
[----:B------:R-:W5:Y:S04]  /*f990*/  LDL.LU.64 R4, [R1+0xc58] ;  /* 0x000c580001047983 */ /* 0x000f680000300a00 */
[----:B------:R1:W-:Y:S04]  /*f9a0*/  LDGSTS.E [R9+0x69180], desc[UR4][R14.64], P2 ;  /* 0x691800000e097fae */ /* 0x0003e80009121844 */
[----:B------:R2:W-:Y:S04]  /*f9b0*/  STL.64 [R1+0xb78], R178 ;  /* 0x000b78b201007387 */ /* 0x0005e80000100a00 */
[----:B------:R2:W-:Y:S04]  /*f9c0*/  LDGSTS.E [R9+0x69580], desc[UR4][R178.64], P2 ;  /* 0x69580000b2097fae */ /* 0x0005e80009121844 */
[----:B------:R-:W5:Y:S01]  /*f9d0*/  LDL.LU.64 R188, [R1+0xc50] ;  /* 0x000c500001bc7983 */ /* 0x000f620000300a00 */
[----:B-1----:R-:W-:-:S03]  /*f9e0*/  IMAD.WIDE R14, R185, 0x4, R30 ;  /* 0x00000004b90e7825 */ /* 0x002fc600078e021e */
[----:B------:R1:W-:Y:S01]  /*f9f0*/  STL.64 [R1+0xbb8], R16 ;  /* 0x000bb81001007387 */ /* 0x0003e20000100a00 */
[----:B--2---:R-:W-:-:S03]  /*fa00*/  IMAD.WIDE R178, R185, 0x4, R86 ;  /* 0x00000004b9b27825 */ /* 0x004fc600078e0256 */
[----:B------:R1:W-:Y:S04]  /*fa10*/  LDGSTS.E [R9+0x69980], desc[UR4][R16.64], P2 ;  /* 0x6998000010097fae */ /* 0x0003e80009121844 */
[----:B------:R2:W-:Y:S04]  /*fa20*/  STL.64 [R1+0xbe8], R6 ;  /* 0x000be80601007387 */ /* 0x0005e80000100a00 */
[----:B------:R2:W-:Y:S04]  /*fa30*/  LDGSTS.E [R9+0x69d80], desc[UR4][R6.64], P2 ;  /* 0x69d8000006097fae */ /* 0x0005e80009121844 */
[----:B------:R-:W-:Y:S01]  /*fa40*/  STL.64 [R1+0x678], R248 ;  /* 0x000678f801007387 */ /* 0x000fe20000100a00 */
[----:B-1----:R-:W-:-:S03]  /*fa50*/  IMAD.WIDE R16, R185, 0x4, R56 ;  /* 0x00000004b9107825 */ /* 0x002fc600078e0238 */
[----:B------:R-:W-:Y:S04]  /*fa60*/  LDGSTS.E [R10+0x68200], desc[UR4][R248.64], P2 ;  /* 0x68200000f80a7fae */ /* 0x000fe80009121844 */
[----:B------:R1:W-:Y:S01]  /*fa70*/  STL.64 [R1+0xa68], R186 ;  /* 0x000a68ba01007387 */ /* 0x0003e20000100a00 */
[----:B--2---:R-:W-:-:S03]  /*fa80*/  IMAD.WIDE R6, R185, 0x4, R34 ;  /* 0x00000004b9067825 */ /* 0x004fc600078e0222 */
[----:B------:R1:W-:Y:S04]  /*fa90*/  LDGSTS.E [R10+0x68600], desc[UR4][R186.64], P2 ;  /* 0x68600000ba0a7fae */ /* 0x0003e80009121844 */
[----:B------:R2:W-:Y:S04]  /*faa0*/  STL.64 [R1+0xaa0], R178 ;  /* 0x000aa0b201007387 */ /* 0x0005e80000100a00 */
[----:B------:R2:W-:Y:S04]  /*fab0*/  LDGSTS.E [R10+0x68a00], desc[UR4][R178.64], P2 ;  /* 0x68a00000b20a7fae */ /* 0x0005e80009121844 */
[----:B------:R3:W-:Y:S01]  /*fac0*/  STL.64 [R1+0xae0], R22 ;  /* 0x000ae01601007387 */ /* 0x0007e20000100a00 */
[----:B-1----:R-:W-:-:S03]  /*fad0*/  IMAD.WIDE R186, R185, 0x4, R46 ;  /* 0x00000004b9ba7825 */ /* 0x002fc600078e022e */
[----:B------:R3:W-:Y:S04]  /*fae0*/  LDGSTS.E [R10+0x68e00], desc[UR4][R22.64], P2 ;  /* 0x68e00000160a7fae */ /* 0x0007e80009121844 */
[----:B------:R1:W-:Y:S01]  /*faf0*/  STL.64 [R1+0xb20], R18 ;  /* 0x000b201201007387 */ /* 0x0003e20000100a00 */
[----:B--2---:R-:W-:-:S03]  /*fb00*/  IMAD.WIDE R178, R185, 0x4, R108 ;  /* 0x00000004b9b27825 */ /* 0x004fc600078e026c */
[----:B------:R1:W-:Y:S04]  /*fb10*/  LDGSTS.E [R10+0x69200], desc[UR4][R18.64], P2 ;  /* 0x69200000120a7fae */ /* 0x0003e80009121844 */
[----:B------:R2:W-:Y:S01]  /*fb20*/  STL.64 [R1+0xb60], R16 ;  /* 0x000b601001007387 */ /* 0x0005e20000100a00 */
[----:B---3--:R-:W-:-:S03]  /*fb30*/  IMAD.WIDE R22, R185, 0x4, R58 ;  /* 0x00000004b9167825 */ /* 0x008fc600078e023a */
[----:B------:R2:W-:Y:S04]  /*fb40*/  LDGSTS.E [R10+0x69600], desc[UR4][R16.64], P2 ;  /* 0x69600000100a7fae */ /* 0x0005e80009121844 */
[----:B------:R3:W-:Y:S01]  /*fb50*/  STL.64 [R1+0xba0], R14 ;  /* 0x000ba00e01007387 */ /* 0x0007e20000100a00 */
[----:B-1----:R-:W-:-:S03]  /*fb60*/  IMAD.WIDE R18, R185, 0x4, R94 ;  /* 0x00000004b9127825 */ /* 0x002fc600078e025e */
[----:B------:R3:W-:Y:S04]  /*fb70*/  LDGSTS.E [R10+0x69a00], desc[UR4][R14.64], P2 ;  /* 0x69a000000e0a7fae */ /* 0x0007e80009121844 */
[----:B------:R1:W-:Y:S01]  /*fb80*/  STL.64 [R1+0xbd8], R6 ;  /* 0x000bd80601007387 */ /* 0x0003e20000100a00 */
[----:B--2---:R-:W-:-:S03]  /*fb90*/  IMAD.WIDE R16, R185, 0x4, R48 ;  /* 0x00000004b9107825 */ /* 0x004fc600078e0230 */
[----:B------:R1:W-:Y:S01]  /*fba0*/  LDGSTS.E [R10+0x69e00], desc[UR4][R6.64], P2 ;  /* 0x69e00000060a7fae */ /* 0x0003e20009121844 */
[----:B------:R-:W-:-:S03]  /*fbb0*/  IMAD.WIDE R8, R185, 0x4, R52 ;  /* 0x00000004b9087825 */ /* 0x000fc600078e0234 */
[----:B------:R2:W-:Y:S01]  /*fbc0*/  STL.64 [R1+0x680], R186 ;  /* 0x000680ba01007387 */ /* 0x0005e20000100a00 */
[----:B---3--:R-:W-:-:S03]  /*fbd0*/  IMAD.WIDE R14, R185, 0x4, R90 ;  /* 0x00000004b90e7825 */ /* 0x008fc600078e025a */
[----:B------:R2:W-:Y:S04]  /*fbe0*/  LDGSTS.E [R11+0x68280], desc[UR4][R186.64], P2 ;  /* 0x68280000ba0b7fae */ /* 0x0005e80009121844 */
[----:B------:R3:W-:Y:S01]  /*fbf0*/  STL.64 [R1+0xa58], R178 ;  /* 0x000a58b201007387 */ /* 0x0007e20000100a00 */
[----:B-1----:R-:W-:-:S03]  /*fc00*/  IMAD.WIDE R6, R185, 0x4, R32 ;  /* 0x00000004b9067825 */ /* 0x002fc600078e0220 */
[----:B------:R3:W-:Y:S01]  /*fc10*/  LDGSTS.E [R11+0x68680], desc[UR4][R178.64], P2 ;  /* 0x68680000b20b7fae */ /* 0x0007e20009121844 */
[----:B--2---:R-:W1:Y:S03]  /*fc20*/  LDC R187, c[0x0][0x230] ;  /* 0x00008c00ffbb7b82 */ /* 0x004e660000000800 */
[----:B------:R2:W-:Y:S04]  /*fc30*/  STL.64 [R1+0xa88], R22 ;  /* 0x000a881601007387 */ /* 0x0005e80000100a00 */
[----:B------:R2:W-:Y:S01]  /*fc40*/  LDGSTS.E [R11+0x68a80], desc[UR4][R22.64], P2 ;  /* 0x68a80000160b7fae */ /* 0x0005e20009121844 */
[----:B---3--:R-:W-:-:S03]  /*fc50*/  IMAD.WIDE R178, R185, 0x4, R132 ;  /* 0x00000004b9b27825 */ /* 0x008fc600078e0284 */
[----:B------:R3:W-:Y:S04]  /*fc60*/  STL.64 [R1+0xac0], R18 ;  /* 0x000ac01201007387 */ /* 0x0007e80000100a00 */
        /* <DEDUP_REMOVED lines=8> */
[----:B----4-:R-:W-:-:S03]  /*fcf0*/  IMAD.WIDE R16, R185, 0x4, R72 ;  /* 0x00000004b9107825 */ /* 0x010fc600078e0248 */
[----:B------:R3:W-:Y:S04]  /*fd00*/  LDGSTS.E [R11+0x69a80], desc[UR4][R8.64], P2 ;  /* 0x69a80000080b7fae */ /* 0x0007e80009121844 */
[----:B------:R4:W-:Y:S01]  /*fd10*/  STL.64 [R1+0xbc0], R6 ;  /* 0x000bc00601007387 */ /* 0x0009e20000100a00 */
[----:B--2---:R-:W-:-:S03]  /*fd20*/  IMAD.WIDE R14, R185, 0x4, R36 ;  /* 0x00000004b90e7825 */ /* 0x004fc600078e0224 */
[----:B------:R4:W-:Y:S04]  /*fd30*/  LDGSTS.E [R11+0x69e80], desc[UR4][R6.64], P2 ;  /* 0x69e80000060b7fae */ /* 0x0009e80009121844 */
[----:B------:R-:W-:Y:S01]  /*fd40*/  STL.64 [R1+0x6a0], R12 ;  /* 0x0006a00c01007387 */ /* 0x000fe20000100a00 */
[----:B---3--:R-:W-:-:S03]  /*fd50*/  IMAD.WIDE R8, R185, 0x4, R116 ;  /* 0x00000004b9087825 */ /* 0x008fc600078e0274 */
[----:B------:R-:W-:Y:S04]  /*fd60*/  LDGSTS.E [R182+0x68300], desc[UR4][R12.64], P2 ;  /* 0x683000000cb67fae */ /* 0x000fe80009121844 */
[----:B------:R-:W-:Y:S01]  /*fd70*/  STL.64 [R1+0xa48], R178 ;  /* 0x000a48b201007387 */ /* 0x000fe20000100a00 */
[----:B----4-:R-:W-:-:S03]  /*fd80*/  IMAD.WIDE R6, R185, 0x4, R62 ;  /* 0x00000004b9067825 */ /* 0x010fc600078e023e */
[----:B------:R-:W-:Y:S04]  /*fd90*/  LDGSTS.E [R182+0x68700], desc[UR4][R178.64], P2 ;  /* 0x68700000b2b67fae */ /* 0x000fe80009121844 */
[----:B------:R2:W-:Y:S04]  /*fda0*/  STL.64 [R1+0xa70], R22 ;  /* 0x000a701601007387 */ /* 0x0005e80000100a00 */
[----:B------:R2:W-:Y:S04]  /*fdb0*/  LDGSTS.E [R182+0x68b00], desc[UR4][R22.64], P2 ;  /* 0x68b0000016b67fae */ /* 0x0005e80009121844 */
[----:B------:R3:W-:Y:S04]  /*fdc0*/  STL.64 [R1+0xaa8], R18 ;  /* 0x000aa81201007387 */ /* 0x0007e80000100a00 */
[----:B------:R3:W-:Y:S01]  /*fdd0*/  LDGSTS.E [R182+0x68f00], desc[UR4][R18.64], P2 ;  /* 0x68f0000012b67fae */ /* 0x0007e20009121844 */
[----:B--2---:R-:W-:-:S03]  /*fde0*/  IMAD.WIDE R22, R185, 0x4, R42 ;  /* 0x00000004b9167825 */ /* 0x004fc600078e022a */
[----:B------:R2:W-:Y:S04]  /*fdf0*/  STL.64 [R1+0xae8], R16 ;  /* 0x000ae81001007387 */ /* 0x0005e80000100a00 */
[----:B------:R2:W-:Y:S01]  /*fe00*/  LDGSTS.E [R182+0x69300], desc[UR4][R16.64], P2 ;  /* 0x6930000010b67fae */ /* 0x0005e20009121844 */
[----:B---3--:R-:W-:-:S03]  /*fe10*/  IMAD.WIDE R18, R185, 0x4, R66 ;  /* 0x00000004b9127825 */ /* 0x008fc600078e0242 */
[----:B------:R3:W-:Y:S04]  /*fe20*/  STL.64 [R1+0xb28], R14 ;  /* 0x000b280e01007387 */ /* 0x0007e80000100a00 */
[----:B------:R3:W-:Y:S01]  /*fe30*/  LDGSTS.E [R182+0x69700], desc[UR4][R14.64], P2 ;  /* 0x697000000eb67fae */ /* 0x0007e20009121844 */
[----:B------:R-:W-:-:S03]  /*fe40*/  IMAD.WIDE R12, R185, 0x4, R126 ;  /* 0x00000004b90c7825 */ /* 0x000fc600078e027e */
[----:B------:R4:W-:Y:S01]  /*fe50*/  STL.64 [R1+0xb68], R8 ;  /* 0x000b680801007387 */ /* 0x0009e20000100a00 */
[----:B--2---:R-:W-:-:S03]  /*fe60*/  IMAD.WIDE R16, R185, 0x4, R124 ;  /* 0x00000004b9107825 */ /* 0x004fc600078e027c */
[----:B------:R2:W-:Y:S01]  /*fe70*/  STL.64 [R1+0xba8], R6 ;  /* 0x000ba80601007387 */ /* 0x0005e20000100a00 */
[----:B------:R-:W-:-:S03]  /*fe80*/  IMAD.WIDE R10, R185, 0x4, R20 ;  /* 0x00000004b90a7825 */ /* 0x000fc600078e0214 */
[----:B------:R4:W-:Y:S01]  /*fe90*/  LDGSTS.E [R182+0x69b00], desc[UR4][R8.64], P2 ;  /* 0x69b0000008b67fae */ /* 0x0009e20009121844 */
[----:B---3--:R-:W-:-:S03]  /*fea0*/  IMAD.WIDE R14, R185, 0x4, R64 ;  /* 0x00000004b90e7825 */ /* 0x008fc600078e0240 */
[----:B------:R3:W-:Y:S04]  /*feb0*/  STL.64 [R1+0x690], R22 ;  /* 0x0006901601007387 */ /* 0x0007e80000100a00 */
[----:B------:R2:W-:Y:S04]  /*fec0*/  LDGSTS.E [R182+0x69f00], desc[UR4][R6.64], P2 ;  /* 0x69f0000006b67fae */ /* 0x0005e80009121844 */
[----:B------:R3:W-:Y:S01]  /*fed0*/  STL.64 [R1+0xa40], R18 ;  /* 0x000a401201007387 */ /* 0x0007e20000100a00 */
[----:B----4-:R-:W-:-:S03]  /*fee0*/  IMAD.WIDE R8, R185, 0x4, R44 ;  /* 0x00000004b9087825 */ /* 0x010fc600078e022c */
[----:B------:R3:W-:Y:S01]  /*fef0*/  STL.64 [R1+0xa60], R16 ;  /* 0x000a601001007387 */ /* 0x0007e20000100a00 */
[----:B--2---:R-:W-:-:S03]  /*ff00*/  IMAD.WIDE R6, R185, 0x4, R40 ;  /* 0x00000004b9067825 */ /* 0x004fc600078e0228 */
[----:B------:R3:W-:Y:S04]  /*ff10*/  STL.64 [R1+0xa90], R14 ;  /* 0x000a900e01007387 */ /* 0x0007e80000100a00 */
[----:B------:R3:W-:Y:S01]  /*ff20*/  STL.64 [R1+0xac8], R12 ;  /* 0x000ac80c01007387 */ /* 0x0007e20000100a00 */
[----:B-1----:R-:W-:-:S03]  /*ff30*/  VIADD R187, R187, 0x7f ;  /* 0x0000007fbbbb7836 */ /* 0x002fc60000000000 */
[----:B------:R3:W-:Y:S04]  /*ff40*/  STL.64 [R1+0xb08], R10 ;  /* 0x000b080a01007387 */ /* 0x0007e80000100a00 */
[----:B------:R3:W-:Y:S04]  /*ff50*/  STL.64 [R1+0xb48], R8 ;  /* 0x000b480801007387 */ /* 0x0007e80000100a00 */
[----:B------:R3:W-:Y:S01]  /*ff60*/  STL.64 [R1+0xb88], R6 ;  /* 0x000b880601007387 */ /* 0x0007e20000100a00 */
[----:B------:R-:W-:-:S03]  /*ff70*/  ISETP.GE.AND P0, PT, R187, 0x80, PT ;  /* 0x00000080bb00780c */ /* 0x000fc60003f06270 */
[----:B------:R3:W-:Y:S04]  /*ff80*/  LDGSTS.E [R242+0x68380], desc[UR4][R22.64], P2 ;  /* 0x6838000016f27fae */ /* 0x0007e80009121844 */
[----:B------:R3:W-:Y:S04]  /*ff90*/  LDGSTS.E [R242+0x68780], desc[UR4][R18.64], P2 ;  /* 0x6878000012f27fae */ /* 0x0007e80009121844 */
[----:B------:R3:W-:Y:S04]  /*ffa0*/  LDGSTS.E [R242+0x68b80], desc[UR4][R16.64], P2 ;  /* 0x68b8000010f27fae */ /* 0x0007e80009121844 */
[----:B------:R3:W-:Y:S04]  /*ffb0*/  LDGSTS.E [R242+0x68f80], desc[UR4][R14.64], P2 ;  /* 0x68f800000ef27fae */ /* 0x0007e80009121844 */
[----:B------:R3:W-:Y:S04]  /*ffc0*/  LDGSTS.E [R242+0x69380], desc[UR4][R12.64], P2 ;  /* 0x693800000cf27fae */ /* 0x0007e80009121844 */
[----:B------:R3:W-:Y:S04]  /*ffd0*/  LDGSTS.E [R242+0x69780], desc[UR4][R10.64], P2 ;  /* 0x697800000af27fae */ /* 0x0007e80009121844 */
[----:B------:R3:W-:Y:S04]  /*ffe0*/  LDGSTS.E [R242+0x69b80], desc[UR4][R8.64], P2 ;  /* 0x69b8000008f27fae */ /* 0x0007e80009121844 */
[----:B------:R3:W-:Y:S01]  /*fff0*/  LDGSTS.E [R242+0x69f80], desc[UR4][R6.64], P2 ;  /* 0x69f8000006f27fae */ /* 0x0007e20009121844 */
[----:B------:R-:W-:-:S03]  /*10000*/  CS2R R124, SRZ ;  /* 0x00000000007c7805 */ /* 0x000fc6000001ff00 */
[----:B------:R-:W0:Y:S01]  /*10010*/  LDGDEPBAR ;  /* 0x00000000000079af */ /* 0x000e220000000000 */
        /* <DEDUP_REMOVED lines=24> */
[----:B------:R-:W-:Y:S01]  /*101a0*/  CS2R R52, SRZ ;  /* 0x0000000000347805 */ /* 0x000fe2000001ff00 */
[----:B---3--:R-:W-:Y:S06]  /*101b0*/  @!P0 BRA `(.L_x_0) ;  /* 0x0000012400808947 */ /* 0x008fec0003800000 */
[----:B------:R-:W2:Y:S04]  /*101c0*/  LDL.LU.64 R8, [R1+0x780] ;  /* 0x0007800001087983 */ /* 0x000ea80000300a00 */
[----:B------:R-:W3:Y:S04]  /*101d0*/  LDL.LU.64 R10, [R1+0x798] ;  /* 0x00079800010a7983 */ /* 0x000ee80000300a00 */
[----:B------:R-:W4:Y:S04]  /*101e0*/  LDL.LU.64 R22, [R1+0x78] ;  /* 0x0000780001167983 */ /* 0x000f280000300a00 */
[----:B------:R-:W4:Y:S04]  /*101f0*/  LDL.LU.64 R14, [R1+0x70] ;  /* 0x00007000010e7983 */ /* 0x000f280000300a00 */
[----:B------:R-:W4:Y:S04]  /*10200*/  LDL.LU.64 R16, [R1+0x68] ;  /* 0x0000680001107983 */ /* 0x000f280000300a00 */
[----:B------:R-:W4:Y:S04]  /*10210*/  LDL.LU.64 R18, [R1+0x350] ;  /* 0x0003500001127983 */ /* 0x000f280000300a00 */
[----:B------:R-:W4:Y:S04]  /*10220*/  LDL.LU.64 R248, [R1+0x360] ;  /* 0x0003600001f87983 */ /* 0x000f280000300a00 */
[----:B------:R-:W4:Y:S04]  /*10230*/  LDL.LU.64 R178, [R1+0x380] ;  /* 0x0003800001b27983 */ /* 0x000f280000300a00 */
[----:B------:R-:W-:Y:S04]  /*10240*/  STL [R1+0xc6c], R183 ;  /* 0x000c6cb701007387 */ /* 0x000fe80000100800 */
[----:B------:R-:W-:Y:S04]  /*10250*/  STL [R1+0xc68], R185 ;  /* 0x000c68b901007387 */ /* 0x000fe80000100800 */
[----:B-----5:R-:W-:Y:S04]  /*10260*/  STL.64 [R1+0xc60], R188 ;  /* 0x000c60bc01007387 */ /* 0x020fe80000100a00 */
[----:B------:R-:W-:Y:S04]  /*10270*/  STL.64 [R1+0xc58], R4 ;  /* 0x000c580401007387 */ /* 0x000fe80000100a00 */
[----:B------:R-:W-:Y:S01]  /*10280*/  STL.64 [R1+0xc50], R2 ;  /* 0x000c500201007387 */ /* 0x000fe20000100a00 */
[----:B--2---:R-:W-:Y:S01]  /*10290*/  IMAD.MOV.U32 R6, RZ, RZ, R8 ;  /* 0x000000ffff067224 */ /* 0x004fe200078e0008 */
[----:B------:R-:W-:Y:S01]  /*102a0*/  MOV R7, R9 ;  /* 0x0000000900077202 */ /* 0x000fe20000000f00 */
[----:B---3--:R-:W-:-:S02]  /*102b0*/  IMAD.MOV.U32 R8, RZ, RZ, R10 ;  /* 0x000000ffff087224 */ /* 0x008fc400078e000a */
[----:B------:R-:W-:Y:S02]  /*102c0*/  IMAD.MOV.U32 R9, RZ, RZ, R11 ;  /* 0x000000ffff097224 */ /* 0x000fe400078e000b */
[----:B------:R-:W-:Y:S01]  /*102d0*/  STL.64 [R1+0xc70], R6 ;  /* 0x000c700601007387 */ /* 0x000fe20000100a00 */
[----:B----4-:R-:W-:Y:S01]  /*102e0*/  IMAD.MOV.U32 R10, RZ, RZ, R22 ;  /* 0x000000ffff0a7224 */ /* 0x010fe200078e0016 */
[----:B------:R-:W-:Y:S02]  /*102f0*/  MOV R11, R23 ;  /* 0x00000017000b7202 */ /* 0x000fe40000000f00 */
[----:B------:R-:W-:Y:S01]  /*10300*/  STL.64 [R1+0xc78], R8 ;  /* 0x000c780801007387 */ /* 0x000fe20000100a00 */
[----:B------:R-:W-:Y:S02]  /*10310*/  IMAD.MOV.U32 R12, RZ, RZ, R14 ;  /* 0x000000ffff0c7224 */ /* 0x000fe400078e000e */
[----:B------:R-:W-:Y:S01]  /*10320*/  IMAD.MOV.U32 R13, RZ, RZ, R15 ;  /* 0x000000ffff0d7224 */ /* 0x000fe200078e000f */
[----:B------:R1:W-:Y:S01]  /*10330*/  STL.64 [R1+0xc80], R10 ;  /* 0x000c800a01007387 */ /* 0x0003e20000100a00 */
[----:B------:R-:W-:Y:S01]  /*10340*/  IMAD.MOV.U32 R14, RZ, RZ, R16 ;  /* 0x000000ffff0e7224 */ /* 0x000fe200078e0010 */
[----:B------:R-:W-:-:S02]  /*10350*/  MOV R15, R17 ;  /* 0x00000011000f7202 */ /* 0x000fc40000000f00 */
[----:B------:R-:W-:Y:S01]  /*10360*/  STL.64 [R1+0xc88], R12 ;  /* 0x000c880c01007387 */ /* 0x000fe20000100a00 */
[----:B------:R-:W-:Y:S02]  /*10370*/  IMAD.MOV.U32 R16, RZ, RZ, R18 ;  /* 0x000000ffff107224 */ /* 0x000fe400078e0012 */
[----:B------:R-:W-:Y:S01]  /*10380*/  IMAD.MOV.U32 R17, RZ, RZ, R19 ;  /* 0x000000ffff117224 */ /* 0x000fe200078e0013 */
[----:B------:R-:W-:Y:S01]  /*10390*/  STL.64 [R1+0xc90], R14 ;  /* 0x000c900e01007387 */ /* 0x000fe20000100a00 */
[----:B------:R-:W-:Y:S01]  /*103a0*/  IMAD.MOV.U32 R18, RZ, RZ, R248 ;  /* 0x000000ffff127224 */ /* 0x000fe200078e00f8 */
[----:B------:R-:W-:Y:S02]  /*103b0*/  MOV R19, R249 ;  /* 0x000000f900137202 */ /* 0x000fe40000000f00 */
[----:B------:R2:W-:Y:S01]  /*103c0*/  STL.64 [R1+0xc98], R16 ;  /* 0x000c981001007387 */ /* 0x0005e20000100a00 */
[----:B------:R-:W-:Y:S02]  /*103d0*/  IMAD.MOV.U32 R20, RZ, RZ, R178 ;  /* 0x000000ffff147224 */ /* 0x000fe400078e00b2 */
[----:B------:R-:W-:Y:S01]  /*103e0*/  IMAD.MOV.U32 R21, RZ, RZ, R179 ;  /* 0x000000ffff157224 */ /* 0x000fe200078e00b3 */
[----:B------:R3:W-:Y:S04]  /*103f0*/  STL.64 [R1+0xca0], R18 ;  /* 0x000ca01201007387 */ /* 0x0007e80000100a00 */
[----:B-1----:R-:W4:Y:S04]  /*10400*/  LDL.LU.64 R10, [R1] ;  /* 0x00000000010a7983 */ /* 0x002f280000300a00 */
[----:B------:R-:W3:Y:S04]  /*10410*/  LDL.LU.64 R8, [R1+0x8] ;  /* 0x0000080001087983 */ /* 0x000ee80000300a00 */
[----:B------:R-:W3:Y:S04]  /*10420*/  LDL.LU.64 R6, [R1+0x10] ;  /* 0x0000100001067983 */ /* 0x000ee80000300a00 */
[----:B------:R-:W3:Y:S04]  /*10430*/  LDL.LU.64 R2, [R1+0x18] ;  /* 0x0000180001027983 */ /* 0x000ee80000300a00 */
[----:B--2---:R-:W2:Y:S04]  /*10440*/  LDL.LU.64 R16, [R1+0x20] ;  /* 0x0000200001107983 */ /* 0x004ea80000300a00 */
[----:B------:R-:W2:Y:S04]  /*10450*/  LDL.LU.64 R14, [R1+0x28] ;  /* 0x00002800010e7983 */ /* 0x000ea80000300a00 */
[----:B------:R-:W2:Y:S04]  /*10460*/  LDL.LU.64 R188, [R1+0x30] ;  /* 0x0000300001bc7983 */ /* 0x000ea80000300a00 */
[----:B------:R-:W2:Y:S04]  /*10470*/  LDL.LU.64 R182, [R1+0x38] ;  /* 0x0000380001b67983 */ /* 0x000ea80000300a00 */
[----:B------:R-:W2:Y:S04]  /*10480*/  LDL.LU.64 R184, [R1+0x40] ;  /* 0x0000400001b87983 */ /* 0x000ea80000300a00 */
[----:B------:R-:W2:Y:S01]  /*10490*/  LDL.LU.64 R4, [R1+0x48] ;  /* 0x0000480001047983 */ /* 0x000ea20000300a00 */
[----:B------:R-:W-:-:S02]  /*104a0*/  IMAD.MOV.U32 R178, RZ, RZ, R193 ;  /* 0x000000ffffb27224 */ /* 0x000fc400078e00c1 */
[----:B------:R-:W-:Y:S01]  /*104b0*/  IMAD.MOV.U32 R193, RZ, RZ, R195 ;  /* 0x000000ffffc17224 */ /* 0x000fe200078e00c3 */
[----:B------:R-:W-:Y:S01]  /*104c0*/  MOV R195, R197 ;  /* 0x000000c500c37202 */ /* 0x000fe20000000f00 */
[----:B------:R-:W-:Y:S01]  /*104d0*/  IMAD.MOV.U32 R197, RZ, RZ, R199 ;  /* 0x000000ffffc57224 */ /* 0x000fe200078e00c7 */
[----:B------:R-:W2:Y:S01]  /*104e0*/  LDL.LU.64 R12, [R1+0x50] ;  /* 0x00005000010c7983 */ /* 0x000ea20000300a00 */
[----:B------:R-:W-:Y:S01]  /*104f0*/  IMAD.MOV.U32 R199, RZ, RZ, R201 ;  /* 0x000000ffffc77224 */ /* 0x000fe200078e00c9 */
[----:B------:R-:W-:Y:S01]  /*10500*/  MOV R22, R153 ;  /* 0x0000009900167202 */ /* 0x000fe20000000f00 */
[----:B------:R-:W-:Y:S01]  /*10510*/  IMAD.MOV.U32 R201, RZ, RZ, R203 ;  /* 0x000000ffffc97224 */ /* 0x000fe200078e00cb */
[----:B------:R-:W-:Y:S01]  /*10520*/  MOV R203, R205 ;  /* 0x000000cd00cb7202 */ /* 0x000fe20000000f00 */
[----:B------:R-:W-:Y:S01]  /*10530*/  IMAD.MOV.U32 R205, RZ, RZ, R207 ;  /* 0x000000ffffcd7224 */ /* 0x000fe200078e00cf */
[----:B------:R-:W-:Y:S01]  /*10540*/  MOV R153, R157 ;  /* 0x0000009d00997202 */ /* 0x000fe20000000f00 */
[----:B------:R-:W-:Y:S01]  /*10550*/  IMAD.MOV.U32 R186, RZ, RZ, R152 ;  /* 0x000000ffffba7224 */ /* 0x000fe200078e0098 */
[----:B------:R-:W-:Y:S01]  /*10560*/  STL.64 [R1+0xca8], R20 ;  /* 0x000ca81401007387 */ /* 0x000fe20000100a00 */
        /* <DEDUP_REMOVED lines=11> */
[----:B------:R-:W-:Y:S01]  /*10620*/  MOV R219, R221 ;  /* 0x000000dd00db7202 */ /* 0x000fe20000000f00 */
[----:B------:R-:W-:-:S02]  /*10630*/  IMAD.MOV.U32 R243, RZ, RZ, R247 ;  /* 0x000000fffff37224 */ /* 0x000fc400078e00f7 */
[----:B------:R-:W-:Y:S02]  /*10640*/  IMAD.MOV.U32 R221, RZ, RZ, R223 ;  /* 0x000000ffffdd7224 */ /* 0x000fe400078e00df */
[----:B------:R-:W-:Y:S02]  /*10650*/  IMAD.MOV.U32 R223, RZ, RZ, R225 ;  /* 0x000000ffffdf7224 */ /* 0x000fe400078e00e1 */
[----:B------:R-:W-:Y:S01]  /*10660*/  IMAD.MOV.U32 R225, RZ, RZ, R227 ;  /* 0x000000ffffe17224 */ /* 0x000fe200078e00e3 */
[----:B------:R-:W-:Y:S01]  /*10670*/  MOV R227, R229 ;  /* 0x000000e500e37202 */ /* 0x000fe20000000f00 */
[----:B------:R-:W-:Y:S02]  /*10680*/  IMAD.MOV.U32 R242, RZ, RZ, R244 ;  /* 0x000000fffff27224 */ /* 0x000fe400078e00f4 */
[----:B------:R-:W-:Y:S02]  /*10690*/  IMAD.MOV.U32 R229, RZ, RZ, R231 ;  /* 0x000000ffffe57224 */ /* 0x000fe400078e00e7 */
[----:B------:R-:W-:-:S02]  /*106a0*/  IMAD.MOV.U32 R244, RZ, RZ, R246 ;  /* 0x000000fffff47224 */ /* 0x000fc400078e00f6 */
[----:B------:R-:W-:Y:S02]  /*106b0*/  IMAD.MOV.U32 R231, RZ, RZ, R233 ;  /* 0x000000ffffe77224 */ /* 0x000fe400078e00e9 */
[----:B------:R-:W-:Y:S02]  /*106c0*/  IMAD.MOV.U32 R246, RZ, RZ, R250 ;  /* 0x000000fffff67224 */ /* 0x000fe400078e00fa */
[----:B------:R-:W-:Y:S01]  /*106d0*/  IMAD.MOV.U32 R233, RZ, RZ, R235 ;  /* 0x000000ffffe97224 */ /* 0x000fe200078e00eb */
[----:B------:R-:W-:Y:S01]  /*106e0*/  MOV R235, R237 ;  /* 0x000000ed00eb7202 */ /* 0x000fe20000000f00 */
[----:B------:R-:W-:Y:S02]  /*106f0*/  IMAD.MOV.U32 R237, RZ, RZ, R239 ;  /* 0x000000ffffed7224 */ /* 0x000fe400078e00ef */
[----:B------:R-:W-:Y:S01]  /*10700*/  IMAD.MOV.U32 R239, RZ, RZ, R241 ;  /* 0x000000ffffef7224 */ /* 0x000fe200078e00f1 */
[----:B------:R-:W-:Y:S01]  /*10710*/  MOV R241, R245 ;  /* 0x000000f500f17202 */ /* 0x000fe20000000f00 */
[----:B------:R-:W-:Y:S01]  /*10720*/  IMAD.MOV.U32 R179, RZ, RZ, R154 ;  /* 0x000000ffffb37224 */ /* 0x000fe200078e009a */
[----:B------:R-:W-:Y:S01]  /*10730*/  MOV R245, R251 ;  /* 0x000000fb00f57202 */ /* 0x000fe20000000f00 */
[----:B------:R-:W-:-:S02]  /*10740*/  IMAD.MOV.U32 R154, RZ, RZ, R155 ;  /* 0x000000ffff9a7224 */ /* 0x000fc400078e009b */
[----:B------:R-:W-:Y:S02]  /*10750*/  IMAD.MOV.U32 R155, RZ, RZ, R158 ;  /* 0x000000ffff9b7224 */ /* 0x000fe400078e009e */
[----:B------:R-:W-:Y:S02]  /*10760*/  IMAD.MOV.U32 R158, RZ, RZ, R159 ;  /* 0x000000ffff9e7224 */ /* 0x000fe400078e009f */
[----:B------:R-:W-:Y:S02]  /*10770*/  IMAD.MOV.U32 R159, RZ, RZ, R162 ;  /* 0x000000ffff9f7224 */ /* 0x000fe400078e00a2 */
[----:B------:R-:W-:Y:S02]  /*10780*/  IMAD.MOV.U32 R162, RZ, RZ, R163 ;  /* 0x000000ffffa27224 */ /* 0x000fe400078e00a3 */
[----:B------:R-:W-:Y:S02]  /*10790*/  IMAD.MOV.U32 R163, RZ, RZ, R180 ;  /* 0x000000ffffa37224 */ /* 0x000fe400078e00b4 */
[----:B------:R-:W-:Y:S01]  /*107a0*/  IMAD.MOV.U32 R23, RZ, RZ, R164 ;  /* 0x000000ffff177224 */ /* 0x000fe200078e00a4 */
[----:B------:R-:W-:Y:S01]  /*107b0*/  MOV R164, R165 ;  /* 0x000000a500a47202 */ /* 0x000fe20000000f00 */
[----:B------:R-:W-:-:S02]  /*107c0*/  IMAD.MOV.U32 R180, RZ, RZ, R166 ;  /* 0x000000ffffb47224 */ /* 0x000fc400078e00a6 */
[----:B------:R-:W-:Y:S01]  /*107d0*/  IMAD.MOV.U32 R165, RZ, RZ, R168 ;  /* 0x000000ffffa57224 */ /* 0x000fe200078e00a8 */
[----:B------:R-:W-:Y:S01]  /*107e0*/  MOV R168, R170 ;  /* 0x000000aa00a87202 */ /* 0x000fe20000000f00 */
[----:B------:R-:W-:Y:S02]  /*107f0*/  IMAD.MOV.U32 R166, RZ, RZ, R169 ;  /* 0x000000ffffa67224 */ /* 0x000fe400078e00a9 */
[----:B------:R-:W-:Y:S02]  /*10800*/  IMAD.MOV.U32 R169, RZ, RZ, R172 ;  /* 0x000000ffffa97224 */ /* 0x000fe400078e00ac */
[----:B------:R-:W-:Y:S01]  /*10810*/  IMAD.MOV.U32 R170, RZ, RZ, R173 ;  /* 0x000000ffffaa7224 */ /* 0x000fe200078e00ad */
[----:B------:R-:W-:Y:S01]  /*10820*/  MOV R173, R190 ;  /* 0x000000be00ad7202 */ /* 0x000fe20000000f00 */
[----:B------:R-:W-:Y:S02]  /*10830*/  IMAD.MOV.U32 R172, RZ, RZ, R174 ;  /* 0x000000ffffac7224 */ /* 0x000fe400078e00ae */
[----:B------:R-:W-:-:S02]  /*10840*/  IMAD.MOV.U32 R174, RZ, RZ, R191 ;  /* 0x000000ffffae7224 */ /* 0x000fc400078e00bf */
[----:B------:R-:W-:Y:S02]  /*10850*/  IMAD.MOV.U32 R156, RZ, RZ, R160 ;  /* 0x000000ffff9c7224 */ /* 0x000fe400078e00a0 */
[----:B------:R-:W-:Y:S01]  /*10860*/  IMAD.MOV.U32 R160, RZ, RZ, R176 ;  /* 0x000000ffffa07224 */ /* 0x000fe200078e00b0 */
[----:B------:R-:W-:Y:S01]  /*10870*/  CS2R R120, SRZ ;  /* 0x0000000000787805 */ /* 0x000fe2000001ff00 */
[----:B------:R-:W-:Y:S02]  /*10880*/  IMAD.MOV.U32 R177, RZ, RZ, R181 ;  /* 0x000000ffffb17224 */ /* 0x000fe400078e00b5 */
[----:B----4-:R-:W-:Y:S02]  /*10890*/  IMAD.MOV.U32 R248, RZ, RZ, R10 ;  /* 0x000000fffff87224 */ /* 0x010fe400078e000a */
[----:B------:R-:W-:Y:S02]  /*108a0*/  IMAD.MOV.U32 R247, RZ, RZ, R11 ;  /* 0x000000fffff77224 */ /* 0x000fe400078e000b */
[----:B------:R-:W4:Y:S01]  /*108b0*/  LDL.LU.64 R10, [R1+0x58] ;  /* 0x00005800010a7983 */ /* 0x000f220000300a00 */
[----:B---3--:R-:W-:Y:S01]  /*108c0*/  IMAD.MOV.U32 R250, RZ, RZ, R8 ;  /* 0x000000fffffa7224 */ /* 0x008fe200078e0008 */
[----:B------:R-:W-:-:S02]  /*108d0*/  MOV R249, R9 ;  /* 0x0000000900f97202 */ /* 0x000fc40000000f00 */
[----:B------:R-:W3:Y:S01]  /*108e0*/  LDL.LU.64 R8, [R1+0x60] ;  /* 0x0000600001087983 */ /* 0x000ee20000300a00 */
[----:B------:R-:W-:Y:S02]  /*108f0*/  IMAD.MOV.U32 R252, RZ, RZ, R6 ;  /* 0x000000fffffc7224 */ /* 0x000fe400078e0006 */
[----:B------:R-:W-:Y:S02]  /*10900*/  IMAD.MOV.U32 R251, RZ, RZ, R7 ;  /* 0x000000fffffb7224 */ /* 0x000fe400078e0007 */
[----:B------:R-:W3:Y:S01]  /*10910*/  LDL.LU.64 R6, [R1+0x718] ;  /* 0x0007180001067983 */ /* 0x000ee20000300a00 */
[----:B------:R-:W-:-:S03]  /*10920*/  IMAD.MOV.U32 R18, RZ, RZ, R3 ;  /* 0x000000ffff127224 */ /* 0x000fc600078e0003 */
[----:B------:R1:W-:Y:S04]  /*10930*/  STL [R1+0x4], R2 ;  /* 0x0000040201007387 */ /* 0x0003e80000100800 */
[----:B-1----:R-:W3:Y:S04]  /*10940*/  LDL.LU.64 R2, [R1+0x720] ;  /* 0x0007200001027983 */ /* 0x002ee80000300a00 */
[----:B------:R1:W-:Y:S04]  /*10950*/  STL [R1], R18 ;  /* 0x0000001201007387 */ /* 0x0003e80000100800 */
[----:B--2---:R2:W-:Y:S01]  /*10960*/  STL [R1+0xc], R16 ;  /* 0x00000c1001007387 */ /* 0x0045e20000100800 */
[----:B-1----:R-:W-:-:S03]  /*10970*/  MOV R18, R17 ;  /* 0x0000001100127202 */ /* 0x002fc60000000f00 */
[----:B--2---:R-:W2:Y:S04]  /*10980*/  LDL.LU.64 R16, [R1+0x728] ;  /* 0x0007280001107983 */ /* 0x004ea80000300a00 */
[----:B------:R1:W-:Y:S04]  /*10990*/  STL [R1+0x8], R18 ;  /* 0x0000081201007387 */ /* 0x0003e80000100800 */
[----:B------:R1:W-:Y:S02]  /*109a0*/  STL [R1+0x14], R14 ;  /* 0x0000140e01007387 */ /* 0x0003e40000100800 */
[----:B-1----:R-:W-:-:S02]  /*109b0*/  IMAD.MOV.U32 R18, RZ, RZ, R15 ;  /* 0x000000ffff127224 */ /* 0x002fc400078e000f */
[----:B------:R-:W2:Y:S04]  /*109c0*/  LDL.LU.64 R14, [R1+0x730] ;  /* 0x00073000010e7983 */ /* 0x000ea80000300a00 */
        /* <DEDUP_REMOVED lines=10> */
[----:B-1----:R-:W-:-:S02]  /*10a70*/  MOV R18, R185 ;  /* 0x000000b900127202 */ /* 0x002fc40000000f00 */
        /* <DEDUP_REMOVED lines=10> */
[----:B----4-:R4:W-:Y:S01]  /*10b20*/  STL [R1+0x44], R10 ;  /* 0x0000440a01007387 */ /* 0x0109e20000100800 */
[----:B-1----:R-:W-:-:S03]  /*10b30*/  IMAD.MOV.U32 R18, RZ, RZ, R11 ;  /* 0x000000ffff127224 */ /* 0x002fc600078e000b */
[----:B----4-:R-:W4:Y:S04]  /*10b40*/  LDL.LU.64 R10, [R1+0x6e0] ;  /* 0x0006e000010a7983 */ /* 0x010f280000300a00 */
[----:B------:R1:W-:Y:S04]  /*10b50*/  STL [R1+0x40], R18 ;  /* 0x0000401201007387 */ /* 0x0003e80000100800 */
[----:B---3--:R3:W-:Y:S01]  /*10b60*/  STL [R1+0x4c], R8 ;  /* 0x00004c0801007387 */ /* 0x0087e20000100800 */
[----:B-1----:R-:W-:-:S03]  /*10b70*/  MOV R18, R9 ;  /* 0x0000000900127202 */ /* 0x002fc60000000f00 */
[----:B---3--:R-:W3:Y:S04]  /*10b80*/  LDL.LU.64 R8, [R1+0x6e8] ;  /* 0x0006e80001087983 */ /* 0x008ee80000300a00 */
[----:B------:R1:W-:Y:S04]  /*10b90*/  STL [R1+0x48], R18 ;  /* 0x0000481201007387 */ /* 0x0003e80000100800 */
[----:B------:R1:W-:Y:S02]  /*10ba0*/  STL [R1+0x54], R6 ;  /* 0x0000540601007387 */ /* 0x0003e40000100800 */
[----:B-1----:R-:W-:-:S02]  /*10bb0*/  IMAD.MOV.U32 R18, RZ, RZ, R7 ;  /* 0x000000ffff127224 */ /* 0x002fc400078e0007 */
[----:B------:R-:W3:Y:S04]  /*10bc0*/  LDL.LU.64 R6, [R1+0x6f0] ;  /* 0x0006f00001067983 */ /* 0x000ee80000300a00 */
[----:B------:R1:W-:Y:S04]  /*10bd0*/  STL [R1+0x50], R18 ;  /* 0x0000501201007387 */ /* 0x0003e80000100800 */
[----:B------:R1:W-:Y:S02]  /*10be0*/  STL [R1+0x5c], R2 ;  /* 0x00005c0201007387 */ /* 0x0003e40000100800 */
[----:B-1----:R-:W-:-:S02]  /*10bf0*/  IMAD.MOV.U32 R18, RZ, RZ, R3 ;  /* 0x000000ffff127224 */ /* 0x002fc400078e0003 */
[----:B------:R-:W3:Y:S04]  /*10c00*/  LDL.LU.64 R2, [R1+0x6f8] ;  /* 0x0006f80001027983 */ /* 0x000ee80000300a00 */
[----:B------:R1:W-:Y:S04]  /*10c10*/  STL [R1+0x58], R18 ;  /* 0x0000581201007387 */ /* 0x0003e80000100800 */
[----:B--2---:R2:W-:Y:S01]  /*10c20*/  STL [R1+0x64], R16 ;  /* 0x0000641001007387 */ /* 0x0045e20000100800 */
[----:B-1----:R-:W-:-:S03]  /*10c30*/  IMAD.MOV.U32 R18, RZ, RZ, R17 ;  /* 0x000000ffff127224 */ /* 0x002fc600078e0011 */
[----:B--2---:R-:W2:Y:S04]  /*10c40*/  LDL.LU.64 R16, [R1+0x700] ;  /* 0x0007000001107983 */ /* 0x004ea80000300a00 */
        /* <DEDUP_REMOVED lines=30> */
[----:B-1----:R-:W-:-:S03]  /*10e30*/  IMAD.MOV.U32 R18, RZ, RZ, R9 ;  /* 0x000000ffff127224 */ /* 0x002fc600078e0009 */
[----:B---3--:R-:W3:Y:S04]  /*10e40*/  LDL.LU.64 R8, [R1+0x6c0] ;  /* 0x0006c00001087983 */ /* 0x008ee80000300a00 */
[----:B------:R1:W-:Y:S04]  /*10e50*/  STL [R1+0xa0], R18 ;  /* 0x0000a01201007387 */ /* 0x0003e80000100800 */
[----:B------:R1:W-:Y:S02]  /*10e60*/  STL [R1+0xac], R6 ;  /* 0x0000ac0601007387 */ /* 0x0003e40000100800 */
[----:B-1----:R-:W-:-:S02]  /*10e70*/  MOV R18, R7 ;  /* 0x0000000700127202 */ /* 0x002fc40000000f00 */
        /* <DEDUP_REMOVED lines=43> */
[----:B-1----:R-:W-:-:S02]  /*11130*/  IMAD.MOV.U32 R18, RZ, RZ, R7 ;  /* 0x000000ffff127224 */ /* 0x002fc400078e0007 */
[----:B------:R-:W3:Y:S04]  /*11140*/  LDL.LU.64 R6, [R1+0x160] ;  /* 0x0001600001067983 */ /* 0x000ee80000300a00 */
[----:B------:R1:W-:Y:S04]  /*11150*/  STL [R1+0x100], R18 ;  /* 0x0001001201007387 */ /* 0x0003e80000100800 */
[----:B------:R1:W-:Y:S02]  /*11160*/  STL [R1+0x10c], R2 ;  /* 0x00010c0201007387 */ /* 0x0003e40000100800 */
[----:B-1----:R-:W-:-:S02]  /*11170*/  MOV R18, R3 ;  /* 0x0000000300127202 */ /* 0x002fc40000000f00 */
        /* <DEDUP_REMOVED lines=31> */
[----:B-1----:R-:W-:-:S03]  /*11370*/  MOV R18, R11 ;  /* 0x0000000b00127202 */ /* 0x002fc60000000f00 */
        /* <DEDUP_REMOVED lines=96> */
[----:B------:R-:W3:Y:S04]  /*11980*/  LDL.64 R6, [R1+0x850] ;  /* 0x0008500001067983 */ /* 0x000ee80000100a00 */
        /* <DEDUP_REMOVED lines=537> */
[----:B------:R1:W-:Y:S04]  /*13b20*/  STL [R1+0x644], R14 ;  /* 0x0006440e01007387 */ /* 0x0003e80000100800 */
[----:B-1----:R-:W2:Y:S01]  /*13b30*/  LDL.LU.64 R18, [R1+0xab0] ;  /* 0x000ab00001127983 */ /* 0x002ea20000300a00 */
[----:B------:R-:W-:-:S05]  /*13b40*/  IMAD.MOV.U32 R14, RZ, RZ, R15 ;  /* 0x000000ffff0e7224 */ /* 0x000fca00078e000f */
[----:B------:R1:W-:Y:S04]  /*13b50*/  STL [R1+0x640], R14 ;  /* 0x0006400e01007387 */ /* 0x0003e80000100800 */
[----:B------:R1:W-:Y:S02]  /*13b60*/  STL [R1+0x64c], R188 ;  /* 0x00064cbc01007387 */ /* 0x0003e40000100800 */
[----:B-1----:R-:W-:Y:S02]  /*13b70*/  MOV R14, R189 ;  /* 0x000000bd000e7202 */ /* 0x002fe40000000f00 */
        /* <DEDUP_REMOVED lines=14> */
[----:B------:R1:W-:Y:S04]  /*13c60*/  STL [R1+0x66c], R12 ;  /* 0x00066c0c01007387 */ /* 0x0003e80000100800 */
[----:B-1----:R-:W2:Y:S01]  /*13c70*/  LDL.LU.64 R14, [R1+0xa48] ;  /* 0x000a4800010e7983 */ /* 0x002ea20000300a00 */
[----:B------:R-:W-:-:S05]  /*13c80*/  MOV R12, R13 ;  /* 0x0000000d000c7202 */ /* 0x000fca0000000f00 */
[----:B------:R1:W-:Y:S04]  /*13c90*/  STL [R1+0x668], R12 ;  /* 0x0006680c01007387 */ /* 0x0003e80000100800 */
[----:B----4-:R4:W-:Y:S04]  /*13ca0*/  STL [R1+0x674], R10 ;  /* 0x0006740a01007387 */ /* 0x0109e80000100800 */
[----:B-1----:R-:W2:Y:S01]  /*13cb0*/  LDL.LU.64 R12, [R1+0xa40] ;  /* 0x000a4000010c7983 */ /* 0x002ea20000300a00 */
[----:B----4-:R-:W-:-:S05]  /*13cc0*/  IMAD.MOV.U32 R10, RZ, RZ, R11 ;  /* 0x000000ffff0a7224 */ /* 0x010fca00078e000b */
[----:B------:R1:W-:Y:S04]  /*13cd0*/  STL [R1+0x670], R10 ;  /* 0x0006700a01007387 */ /* 0x0003e80000100800 */
[----:B---3--:R3:W-:Y:S04]  /*13ce0*/  STL [R1+0x67c], R8 ;  /* 0x00067c0801007387 */ /* 0x0087e80000100800 */
[----:B-1----:R-:W4:Y:S01]  /*13cf0*/  LDL.LU.64 R10, [R1+0xb10] ;  /* 0x000b1000010a7983 */ /* 0x002f220000300a00 */
[----:B---3--:R-:W-:-:S03]  /*13d00*/  IMAD.MOV.U32 R8, RZ, RZ, R9 ;  /* 0x000000ffff087224 */ /* 0x008fc600078e0009 */
[----:B------:R1:W-:Y:S04]  /*13d10*/  STL [R1+0x684], R6 ;  /* 0x0006840601007387 */ /* 0x0003e80000100800 */
[----:B------:R3:W-:Y:S01]  /*13d20*/  STL [R1+0x678], R8 ;  /* 0x0006780801007387 */ /* 0x0007e20000100800 */
[----:B-1----:R-:W-:-:S03]  /*13d30*/  IMAD.MOV.U32 R6, RZ, RZ, R7 ;  /* 0x000000ffff067224 */ /* 0x002fc600078e0007 */
[----:B---3--:R-:W3:Y:S04]  /*13d40*/  LDL.LU.64 R8, [R1+0xaf0] ;  /* 0x000af00001087983 */ /* 0x008ee80000300a00 */
[----:B------:R1:W-:Y:S04]  /*13d50*/  STL [R1+0x68c], R2 ;  /* 0x00068c0201007387 */ /* 0x0003e80000100800 */
[----:B------:R1:W-:Y:S02]  /*13d60*/  STL [R1+0x680], R6 ;  /* 0x0006800601007387 */ /* 0x0003e40000100800 */
[----:B-1----:R-:W-:-:S02]  /*13d70*/  MOV R2, R3 ;  /* 0x0000000300027202 */ /* 0x002fc40000000f00 */
[----:B------:R-:W3:Y:S04]  /*13d80*/  LDL.LU.64 R6, [R1+0xad8] ;  /* 0x000ad80001067983 */ /* 0x000ee80000300a00 */
[----:B--2---:R1:W-:Y:S04]  /*13d90*/  STL [R1+0x694], R16 ;  /* 0x0006941001007387 */ /* 0x0043e80000100800 */
[----:B------:R2:W-:Y:S01]  /*13da0*/  STL [R1+0x688], R2 ;  /* 0x0006880201007387 */ /* 0x0005e20000100800 */
[----:B-1----:R-:W-:-:S03]  /*13db0*/  IMAD.MOV.U32 R16, RZ, RZ, R17 ;  /* 0x000000ffff107224 */ /* 0x002fc600078e0011 */
[----:B--2---:R-:W2:Y:S04]  /*13dc0*/  LDL.LU.64 R2, [R1+0xab8] ;  /* 0x000ab80001027983 */ /* 0x004ea80000300a00 */
[----:B------:R-:W-:Y:S04]  /*13dd0*/  STL [R1+0x69c], R18 ;  /* 0x00069c1201007387 */ /* 0x000fe80000100800 */
[----:B------:R1:W-:Y:S04]  /*13de0*/  STL [R1+0x690], R16 ;  /* 0x0006901001007387 */ /* 0x0003e80000100800 */
[----:B-1----:R-:W2:Y:S01]  /*13df0*/  LDL.LU.64 R16, [R1+0xaa0] ;  /* 0x000aa00001107983 */ /* 0x002ea20000300a00 */
[----:B------:R-:W-:-:S03]  /*13e00*/  IMAD.MOV.U32 R18, RZ, RZ, R19 ;  /* 0x000000ffff127224 */ /* 0x000fc600078e0013 */
[----:B------:R-:W-:Y:S04]  /*13e10*/  STL [R1+0x6a4], R188 ;  /* 0x0006a4bc01007387 */ /* 0x000fe80000100800 */
[----:B------:R1:W-:Y:S02]  /*13e20*/  STL [R1+0x698], R18 ;  /* 0x0006981201007387 */ /* 0x0003e40000100800 */
[----:B-1----:R-:W-:Y:S02]  /*13e30*/  IMAD.MOV.U32 R18, RZ, RZ, R189 ;  /* 0x000000ffff127224 */ /* 0x002fe400078e00bd */
        /* <DEDUP_REMOVED lines=17> */
[----:B------:R-:W-:Y:S04]  /*13f50*/  STL [R1+0x6c0], R18 ;  /* 0x0006c01201007387 */ /* 0x000fe80000100800 */
[----:B------:R1:W-:Y:S02]  /*13f60*/  STL [R1+0x6cc], R12 ;  /* 0x0006cc0c01007387 */ /* 0x0003e40000100800 */
[----:B-1----:R-:W-:-:S02]  /*13f70*/  MOV R12, R13 ;  /* 0x0000000d000c7202 */ /* 0x002fc40000000f00 */
[----:B----4-:R1:W-:Y:S04]  /*13f80*/  STL [R1+0x6d4], R10 ;  /* 0x0006d40a01007387 */ /* 0x0103e80000100800 */
[----:B------:R4:W-:Y:S01]  /*13f90*/  STL [R1+0x6c8], R12 ;  /* 0x0006c80c01007387 */ /* 0x0009e20000100800 */
[----:B-1----:R-:W-:-:S03]  /*13fa0*/  IMAD.MOV.U32 R10, RZ, RZ, R11 ;  /* 0x000000ffff0a7224 */ /* 0x002fc600078e000b */
[----:B----4-:R-:W4:Y:S04]  /*13fb0*/  LDL.LU.64 R12, [R1+0xb18] ;  /* 0x000b1800010c7983 */ /* 0x010f280000300a00 */
[----:B---3--:R1:W-:Y:S04]  /*13fc0*/  STL [R1+0x6dc], R8 ;  /* 0x0006dc0801007387 */ /* 0x0083e80000100800 */
[----:B------:R3:W-:Y:S01]  /*13fd0*/  STL [R1+0x6d0], R10 ;  /* 0x0006d00a01007387 */ /* 0x0007e20000100800 */
[----:B-1----:R-:W-:-:S03]  /*13fe0*/  IMAD.MOV.U32 R8, RZ, RZ, R9 ;  /* 0x000000ffff087224 */ /* 0x002fc600078e0009 */
[----:B---3--:R-:W3:Y:S04]  /*13ff0*/  LDL.LU.64 R10, [R1+0xaf8] ;  /* 0x000af800010a7983 */ /* 0x008ee80000300a00 */
[----:B------:R1:W-:Y:S04]  /*14000*/  STL [R1+0x6e4], R6 ;  /* 0x0006e40601007387 */ /* 0x0003e80000100800 */
[----:B------:R1:W-:Y:S02]  /*14010*/  STL [R1+0x6d8], R8 ;  /* 0x0006d80801007387 */ /* 0x0003e40000100800 */
[----:B-1----:R-:W-:-:S02]  /*14020*/  IMAD.MOV.U32 R6, RZ, RZ, R7 ;  /* 0x000000ffff067224 */ /* 0x002fc400078e0007 */
[----:B------:R-:W3:Y:S04]  /*14030*/  LDL.LU.64 R8, [R1+0xae0] ;  /* 0x000ae00001087983 */ /* 0x000ee80000300a00 */
[----:B--2---:R1:W-:Y:S04]  /*14040*/  STL [R1+0x6ec], R2 ;  /* 0x0006ec0201007387 */ /* 0x0043e80000100800 */
[----:B------:R2:W-:Y:S01]  /*14050*/  STL [R1+0x6e0], R6 ;  /* 0x0006e00601007387 */ /* 0x0005e20000100800 */
[----:B-1----:R-:W-:-:S03]  /*14060*/  MOV R2, R3 ;  /* 0x0000000300027202 */ /* 0x002fc60000000f00 */
[----:B--2---:R-:W2:Y:S04]  /*14070*/  LDL.LU.64 R6, [R1+0xac0] ;  /* 0x000ac00001067983 */ /* 0x004ea80000300a00 */
[----:B------:R-:W-:Y:S04]  /*14080*/  STL [R1+0x6f4], R16 ;  /* 0x0006f41001007387 */ /* 0x000fe80000100800 */
[----:B------:R1:W-:Y:S04]  /*14090*/  STL [R1+0x6e8], R2 ;  /* 0x0006e80201007387 */ /* 0x0003e80000100800 */
[----:B-1----:R-:W2:Y:S04]  /*140a0*/  LDL.LU.64 R2, [R1+0xaa8] ;  /* 0x000aa80001027983 */ /* 0x002ea80000300a00 */
[----:B------:R-:W2:Y:S01]  /*140b0*/  LDL.LU.64 R18, [R1+0xa90] ;  /* 0x000a900001127983 */ /* 0x000ea20000300a00 */
[----:B------:R-:W-:-:S05]  /*140c0*/  IMAD.MOV.U32 R16, RZ, RZ, R17 ;  /* 0x000000ffff107224 */ /* 0x000fca00078e0011 */
[----:B------:R1:W-:Y:S04]  /*140d0*/  STL [R1+0x6f0], R16 ;  /* 0x0006f01001007387 */ /* 0x0003e80000100800 */
[----:B------:R1:W-:Y:S02]  /*140e0*/  STL [R1+0x6fc], R188 ;  /* 0x0006fcbc01007387 */ /* 0x0003e40000100800 */
[----:B-1----:R-:W-:Y:S02]  /*140f0*/  IMAD.MOV.U32 R16, RZ, RZ, R189 ;  /* 0x000000ffff107224 */ /* 0x002fe400078e00bd */
[----:B------:R-:W2:Y:S04]  /*14100*/  LDL.LU.64 R188, [R1+0xb90] ;  /* 0x000b900001bc7983 */ /* 0x000ea80000300a00 */
[----:B------:R1:W-:Y:S04]  /*14110*/  STL [R1+0x6f8], R16 ;  /* 0x0006f81001007387 */ /* 0x0003e80000100800 */
[----:B------:R1:W-:Y:S02]  /*14120*/  STL [R1+0x704], R182 ;  /* 0x000704b601007387 */ /* 0x0003e40000100800 */
[----:B-1----:R-:W-:-:S02]  /*14130*/  IMAD.MOV.U32 R16, RZ, RZ, R183 ;  /* 0x000000ffff107224 */ /* 0x002fc400078e00b7 */
[----:B------:R-:W2:Y:S04]  /*14140*/  LDL.LU.64 R182, [R1+0xb70] ;  /* 0x000b700001b67983 */ /* 0x000ea80000300a00 */
[----:B------:R1:W-:Y:S04]  /*14150*/  STL [R1+0x700], R16 ;  /* 0x0007001001007387 */ /* 0x0003e80000100800 */
[----:B------:R1:W-:Y:S01]  /*14160*/  STL [R1+0x70c], R184 ;  /* 0x00070cb801007387 */ /* 0x0003e20000100800 */
[----:B------:R-:W-:-:S03]  /*14170*/  MOV R20, R185 ;  /* 0x000000b900147202 */ /* 0x000fc60000000f00 */
[----:B-1----:R-:W2:Y:S04]  /*14180*/  LDL.LU.64 R16, [R1+0xb58] ;  /* 0x000b580001107983 */ /* 0x002ea80000300a00 */
[----:B------:R1:W-:Y:S04]  /*14190*/  STL [R1+0x714], R4 ;  /* 0x0007140401007387 */ /* 0x0003e80000100800 */
[----:B------:R1:W-:Y:S04]  /*141a0*/  STL [R1+0x708], R20 ;  /* 0x0007081401007387 */ /* 0x0003e80000100800 */
[----:B------:R-:W2:Y:S01]  /*141b0*/  LDL.LU.64 R184, [R1+0xb38] ;  /* 0x000b380001b87983 */ /* 0x000ea20000300a00 */
[----:B-1----:R-:W-:-:S03]  /*141c0*/  IMAD.MOV.U32 R4, RZ, RZ, R5 ;  /* 0x000000ffff047224 */ /* 0x002fc600078e0005 */
[----:B------:R-:W-:Y:S01]  /*141d0*/  STL [R1+0x71c], R14 ;  /* 0x00071c0e01007387 */ /* 0x000fe20000100800 */
[----:B------:R-:W-:-:S03]  /*141e0*/  IMAD.MOV.U32 R20, RZ, RZ, R15 ;  /* 0x000000ffff147224 */ /* 0x000fc600078e000f */
[----:B------:R1:W-:Y:S04]  /*141f0*/  STL [R1+0x710], R4 ;  /* 0x0007100401007387 */ /* 0x0003e80000100800 */
[----:B-1----:R-:W2:Y:S04]  /*14200*/  LDL.LU.64 R4, [R1+0xb20] ;  /* 0x000b200001047983 */ /* 0x002ea80000300a00 */
        /* <DEDUP_REMOVED lines=17> */
[----:B------:R-:W-:Y:S04]  /*14320*/  STL [R1+0x738], R20 ;  /* 0x0007381401007387 */ /* 0x000fe80000100800 */
[----:B------:R1:W-:Y:S04]  /*14330*/  STL [R1+0x744], R2 ;  /* 0x0007440201007387 */ /* 0x0003e80000100800 */
[----:B------:R1:W-:Y:S02]  /*14340*/  STL [R1+0x74c], R18 ;  /* 0x00074c1201007387 */ /* 0x0003e40000100800 */
[----:B-1----:R-:W-:-:S05]  /*14350*/  IMAD.MOV.U32 R2, RZ, RZ, R3 ;  /* 0x000000ffff027224 */ /* 0x002fca00078e0003 */
[----:B------:R1:W-:Y:S01]  /*14360*/  STL [R1+0x740], R2 ;  /* 0x0007400201007387 */ /* 0x0003e20000100800 */
[----:B------:R-:W-:-:S03]  /*14370*/  MOV R18, R19 ;  /* 0x0000001300127202 */ /* 0x000fc60000000f00 */
[----:B-1----:R-:W2:Y:S04]  /*14380*/  LDL.LU.64 R2, [R1+0xb98] ;  /* 0x000b980001027983 */ /* 0x002ea80000300a00 */
[----:B------:R-:W-:Y:S04]  /*14390*/  STL [R1+0x754], R188 ;  /* 0x000754bc01007387 */ /* 0x000fe80000100800 */
[----:B------:R1:W-:Y:S02]  /*143a0*/  STL [R1+0x748], R18 ;  /* 0x0007481201007387 */ /* 0x0003e40000100800 */
[----:B-1----:R-:W-:-:S02]  /*143b0*/  IMAD.MOV.U32 R18, RZ, RZ, R189 ;  /* 0x000000ffff127224 */ /* 0x002fc400078e00bd */
[----:B------:R-:W2:Y:S04]  /*143c0*/  LDL.LU.64 R188, [R1+0xb78] ;  /* 0x000b780001bc7983 */ /* 0x000ea80000300a00 */
[----:B------:R1:W-:Y:S04]  /*143d0*/  STL [R1+0x750], R18 ;  /* 0x0007501201007387 */ /* 0x0003e80000100800 */
[----:B------:R1:W-:Y:S02]  /*143e0*/  STL [R1+0x75c], R182 ;  /* 0x00075cb601007387 */ /* 0x0003e40000100800 */
[----:B-1----:R-:W-:-:S02]  /*143f0*/  IMAD.MOV.U32 R18, RZ, RZ, R183 ;  /* 0x000000ffff127224 */ /* 0x002fc400078e00b7 */
[----:B------:R1:W-:Y:S04]  /*14400*/  STL [R1+0x764], R16 ;  /* 0x0007641001007387 */ /* 0x0003e80000100800 */
[----:B------:R-:W-:Y:S04]  /*14410*/  STL [R1+0x758], R18 ;  /* 0x0007581201007387 */ /* 0x000fe80000100800 */
[----:B------:R-:W2:Y:S01]  /*14420*/  LDL.LU.64 R182, [R1+0xb60] ;  /* 0x000b600001b67983 */ /* 0x000ea20000300a00 */
[----:B-1----:R-:W-:-:S03]  /*14430*/  IMAD.MOV.U32 R16, RZ, RZ, R17 ;  /* 0x000000ffff107224 */ /* 0x002fc600078e0011 */
[----:B------:R-:W-:Y:S04]  /*14440*/  STL [R1+0x76c], R184 ;  /* 0x00076cb801007387 */ /* 0x000fe80000100800 */
[----:B------:R1:W-:Y:S02]  /*14450*/  STL [R1+0x760], R16 ;  /* 0x0007601001007387 */ /* 0x0003e40000100800 */
[----:B-1----:R-:W-:Y:S02]  /*14460*/  MOV R16, R185 ;  /* 0x000000b900107202 */ /* 0x002fe40000000f00 */
[----:B------:R-:W2:Y:S04]  /*14470*/  LDL.LU.64 R184, [R1+0xb40] ;  /* 0x000b400001b87983 */ /* 0x000ea80000300a00 */
[----:B------:R-:W-:Y:S04]  /*14480*/  STL [R1+0x768], R16 ;  /* 0x0007681001007387 */ /* 0x000fe80000100800 */
[----:B------:R1:W-:Y:S04]  /*14490*/  STL [R1+0x774], R4 ;  /* 0x0007740401007387 */ /* 0x0003e80000100800 */
[----:B------:R1:W-:Y:S02]  /*144a0*/  STL [R1+0x77c], R14 ;  /* 0x00077c0e01007387 */ /* 0x0003e40000100800 */
[----:B-1----:R-:W-:-:S02]  /*144b0*/  IMAD.MOV.U32 R4, RZ, RZ, R5 ;  /* 0x000000ffff047224 */ /* 0x002fc400078e0005 */
[----:B------:R-:W-:-:S03]  /*144c0*/  IMAD.MOV.U32 R14, RZ, RZ, R15 ;  /* 0x000000ffff0e7224 */ /* 0x000fc600078e000f */
[----:B------:R1:W-:Y:S04]  /*144d0*/  STL [R1+0x770], R4 ;  /* 0x0007700401007387 */ /* 0x0003e80000100800 */
[----:B-1----:R-:W2:Y:S04]  /*144e0*/  LDL.LU.64 R4, [R1+0xb28] ;  /* 0x000b280001047983 */ /* 0x002ea80000300a00 */
[----:B----4-:R1:W-:Y:S04]  /*144f0*/  STL [R1+0x784], R12 ;  /* 0x0007840c01007387 */ /* 0x0103e80000100800 */
[----:B------:R-:W-:Y:S04]  /*14500*/  STL [R1+0x778], R14 ;  /* 0x0007780e01007387 */ /* 0x000fe80000100800 */
[----:B------:R-:W4:Y:S01]  /*14510*/  LDL.LU.64 R190, [R1+0xb08] ;  /* 0x000b080001be7983 */ /* 0x000f220000300a00 */
[----:B-1----:R-:W-:-:S05]  /*14520*/  IMAD.MOV.U32 R12, RZ, RZ, R13 ;  /* 0x000000ffff0c7224 */ /* 0x002fca00078e000d */
[----:B------:R-:W-:Y:S04]  /*14530*/  STL [R1+0x780], R12 ;  /* 0x0007800c01007387 */ /* 0x000fe80000100800 */
[----:B---3--:R1:W-:Y:S04]  /*14540*/  STL [R1+0x78c], R10 ;  /* 0x00078c0a01007387 */ /* 0x0083e80000100800 */
[----:B------:R-:W3:Y:S01]  /*14550*/  LDL.LU.64 R152, [R1+0xbf0] ;  /* 0x000bf00001987983 */ /* 0x000ee20000300a00 */
[----:B-1----:R-:W-:-:S05]  /*14560*/  MOV R10, R11 ;  /* 0x0000000b000a7202 */ /* 0x002fca0000000f00 */
[----:B------:R-:W-:Y:S04]  /*14570*/  STL [R1+0x788], R10 ;  /* 0x0007880a01007387 */ /* 0x000fe80000100800 */
[----:B------:R1:W-:Y:S04]  /*14580*/  STL [R1+0x794], R8 ;  /* 0x0007940801007387 */ /* 0x0003e80000100800 */
[----:B------:R-:W3:Y:S01]  /*14590*/  LDL.LU.64 R186, [R1+0xbe0] ;  /* 0x000be00001ba7983 */ /* 0x000ee20000300a00 */
[----:B-1----:R-:W-:-:S05]  /*145a0*/  IMAD.MOV.U32 R8, RZ, RZ, R9 ;  /* 0x000000ffff087224 */ /* 0x002fca00078e0009 */
[----:B------:R-:W-:Y:S04]  /*145b0*/  STL [R1+0x790], R8 ;  /* 0x0007900801007387 */ /* 0x000fe80000100800 */
[----:B--2---:R1:W-:Y:S04]  /*145c0*/  STL [R1+0x79c], R6 ;  /* 0x00079c0601007387 */ /* 0x0043e80000100800 */
[----:B------:R-:W2:Y:S04]  /*145d0*/  LDL.LU.64 R20, [R1+0xbd0] ;  /* 0x000bd00001147983 */ /* 0x000ea80000300a00 */
[----:B------:R-:W2:Y:S01]  /*145e0*/  LDL.LU.64 R18, [R1+0xbb8] ;  /* 0x000bb80001127983 */ /* 0x000ea20000300a00 */
[----:B-1----:R-:W-:-:S05]  /*145f0*/  IMAD.MOV.U32 R6, RZ, RZ, R7 ;  /* 0x000000ffff067224 */ /* 0x002fca00078e0007 */
[----:B------:R-:W-:Y:S04]  /*14600*/  STL [R1+0x798], R6 ;  /* 0x0007980601007387 */ /* 0x000fe80000100800 */
[----:B------:R1:W-:Y:S04]  /*14610*/  STL [R1+0x7a4], R2 ;  /* 0x0007a40201007387 */ /* 0x0003e80000100800 */
[----:B------:R-:W2:Y:S04]  /*14620*/  LDL.LU.64 R16, [R1+0xba0] ;  /* 0x000ba00001107983 */ /* 0x000ea80000300a00 */
[----:B------:R-:W2:Y:S01]  /*14630*/  LDL.LU.64 R14, [R1+0xb80] ;  /* 0x000b8000010e7983 */ /* 0x000ea20000300a00 */
[----:B-1----:R-:W-:-:S05]  /*14640*/  IMAD.MOV.U32 R2, RZ, RZ, R3 ;  /* 0x000000ffff027224 */ /* 0x002fca00078e0003 */
[----:B------:R1:W-:Y:S04]  /*14650*/  STL [R1+0x7a0], R2 ;  /* 0x0007a00201007387 */ /* 0x0003e80000100800 */
[----:B------:R-:W-:Y:S04]  /*14660*/  STL [R1+0x7ac], R188 ;  /* 0x0007acbc01007387 */ /* 0x000fe80000100800 */
[----:B------:R-:W2:Y:S01]  /*14670*/  LDL.LU.64 R12, [R1+0xb68] ;  /* 0x000b6800010c7983 */ /* 0x000ea20000300a00 */
[----:B-1----:R-:W-:-:S03]  /*14680*/  MOV R2, R189 ;  /* 0x000000bd00027202 */ /* 0x002fc60000000f00 */
[----:B------:R-:W2:Y:S04]  /*14690*/  LDL.LU.64 R10, [R1+0xb48] ;  /* 0x000b4800010a7983 */ /* 0x000ea80000300a00 */
[----:B------:R1:W-:Y:S04]  /*146a0*/  STL [R1+0x7a8], R2 ;  /* 0x0007a80201007387 */ /* 0x0003e80000100800 */
[----:B------:R1:W-:Y:S04]  /*146b0*/  STL [R1+0x7b4], R182 ;  /* 0x0007b4b601007387 */ /* 0x0003e80000100800 */
[----:B------:R-:W2:Y:S01]  /*146c0*/  LDL.LU.64 R8, [R1+0xc08] ;  /* 0x000c080001087983 */ /* 0x000ea20000300a00 */
[----:B-1----:R-:W-:-:S03]  /*146d0*/  IMAD.MOV.U32 R2, RZ, RZ, R183 ;  /* 0x000000ffff027224 */ /* 0x002fc600078e00b7 */
[----:B------:R-:W2:Y:S04]  /*146e0*/  LDL.LU.64 R6, [R1+0xc00] ;  /* 0x000c000001067983 */ /* 0x000ea80000300a00 */
[----:B------:R1:W-:Y:S04]  /*146f0*/  STL [R1+0x7b0], R2 ;  /* 0x0007b00201007387 */ /* 0x0003e80000100800 */
[----:B------:R1:W-:Y:S04]  /*14700*/  STL [R1+0x7bc], R184 ;  /* 0x0007bcb801007387 */ /* 0x0003e80000100800 */
[----:B------:R-:W2:Y:S01]  /*14710*/  LDL.LU.64 R182, [R1+0xbf8] ;  /* 0x000bf80001b67983 */ /* 0x000ea20000300a00 */
[----:B-1----:R-:W-:-:S03]  /*14720*/  IMAD.MOV.U32 R2, RZ, RZ, R185 ;  /* 0x000000ffff027224 */ /* 0x002fc600078e00b9 */
[----:B------:R-:W2:Y:S04]  /*14730*/  LDL.LU.64 R184, [R1+0xbe8] ;  /* 0x000be80001b87983 */ /* 0x000ea80000300a00 */
[----:B------:R1:W-:Y:S02]  /*14740*/  STL [R1+0x7b8], R2 ;  /* 0x0007b80201007387 */ /* 0x0003e40000100800 */
[----:B-1----:R-:W-:Y:S02]  /*14750*/  IMAD.MOV.U32 R2, RZ, RZ, R5 ;  /* 0x000000ffff027224 */ /* 0x002fe400078e0005 */
[----:B------:R1:W-:Y:S04]  /*14760*/  STL [R1+0x7c4], R4 ;  /* 0x0007c40401007387 */ /* 0x0003e80000100800 */
[----:B------:R-:W2:Y:S04]  /*14770*/  LDL.LU.64 R188, [R1+0xbd8] ;  /* 0x000bd80001bc7983 */ /* 0x000ea80000300a00 */
[----:B-1----:R-:W2:Y:S04]  /*14780*/  LDL.LU.64 R4, [R1+0xbc0] ;  /* 0x000bc00001047983 */ /* 0x002ea80000300a00 */
[----:B------:R1:W-:Y:S01]  /*14790*/  STL [R1+0x7c0], R2 ;  /* 0x0007c00201007387 */ /* 0x0003e20000100800 */
[----:B----4-:R-:W-:-:S03]  /*147a0*/  MOV R176, R191 ;  /* 0x000000bf00b07202 */ /* 0x010fc60000000f00 */
[----:B------:R4:W-:Y:S04]  /*147b0*/  STL [R1+0x7cc], R190 ;  /* 0x0007ccbe01007387 */ /* 0x0009e80000100800 */
[----:B-1----:R-:W2:Y:S04]  /*147c0*/  LDL.LU.64 R2, [R1+0xba8] ;  /* 0x000ba80001027983 */ /* 0x002ea80000300a00 */
[----:B---3--:R-:W-:Y:S04]  /*147d0*/  STL [R1+0x7d4], R152 ;  /* 0x0007d49801007387 */ /* 0x008fe80000100800 */
[----:B------:R1:W-:Y:S04]  /*147e0*/  STL [R1+0x7c8], R176 ;  /* 0x0007c8b001007387 */ /* 0x0003e80000100800 */
[----:B----4-:R-:W3:Y:S01]  /*147f0*/  LDL.LU.64 R190, [R1+0xb88] ;  /* 0x000b880001be7983 */ /* 0x010ee20000300a00 */
[----:B-1----:R-:W-:-:S03]  /*14800*/  IMAD.MOV.U32 R176, RZ, RZ, R153 ;  /* 0x000000ffffb07224 */ /* 0x002fc600078e0099 */
[----:B------:R1:W5:Y:S04]  /*14810*/  LDL.LU.64 R152, [R1+0xcb8] ;  /* 0x000cb80001987983 */ /* 0x0003680000300a00 */
[----:B------:R-:W-:Y:S04]  /*14820*/  STL [R1+0x7dc], R186 ;  /* 0x0007dcba01007387 */ /* 0x000fe80000100800 */
[----:B------:R4:W-:Y:S02]  /*14830*/  STL [R1+0x7d0], R176 ;  /* 0x0007d0b001007387 */ /* 0x0009e40000100800 */
[----:B----4-:R-:W-:-:S02]  /*14840*/  IMAD.MOV.U32 R176, RZ, RZ, R187 ;  /* 0x000000ffffb07224 */ /* 0x010fc400078e00bb */
[----:B------:R-:W4:Y:S04]  /*14850*/  LDL.LU.64 R186, [R1+0xcb0] ;  /* 0x000cb00001ba7983 */ /* 0x000f280000300a00 */
[----:B--2---:R-:W-:Y:S04]  /*14860*/  STL [R1+0x7e4], R20 ;  /* 0x0007e41401007387 */ /* 0x004fe80000100800 */
[----:B------:R2:W-:Y:S02]  /*14870*/  STL [R1+0x7d8], R176 ;  /* 0x0007d8b001007387 */ /* 0x0005e40000100800 */
[----:B--2---:R-:W-:-:S02]  /*14880*/  IMAD.MOV.U32 R176, RZ, RZ, R21 ;  /* 0x000000ffffb07224 */ /* 0x004fc400078e0015 */
[----:B------:R1:W5:Y:S04]  /*14890*/  LDL.LU.64 R20, [R1+0xca8] ;  /* 0x000ca80001147983 */ /* 0x0003680000300a00 */
[----:B------:R-:W-:Y:S04]  /*148a0*/  STL [R1+0x7ec], R18 ;  /* 0x0007ec1201007387 */ /* 0x000fe80000100800 */
[----:B------:R2:W-:Y:S02]  /*148b0*/  STL [R1+0x7e0], R176 ;  /* 0x0007e0b001007387 */ /* 0x0005e40000100800 */
[----:B--2---:R-:W-:-:S02]  /*148c0*/  MOV R176, R19 ;  /* 0x0000001300b07202 */ /* 0x004fc40000000f00 */
[----:B------:R1:W5:Y:S04]  /*148d0*/  LDL.LU.64 R18, [R1+0xca0] ;  /* 0x000ca00001127983 */ /* 0x0003680000300a00 */
[----:B------:R-:W-:Y:S04]  /*148e0*/  STL [R1+0x7f4], R16 ;  /* 0x0007f41001007387 */ /* 0x000fe80000100800 */
[----:B------:R2:W-:Y:S02]  /*148f0*/  STL [R1+0x7e8], R176 ;  /* 0x0007e8b001007387 */ /* 0x0005e40000100800 */
[----:B--2---:R-:W-:-:S02]  /*14900*/  IMAD.MOV.U32 R176, RZ, RZ, R17 ;  /* 0x000000ffffb07224 */ /* 0x004fc400078e0011 */
        /* <DEDUP_REMOVED lines=24> */
[----:B------:R-:W2:Y:S04]  /*14a90*/  LDL.LU R183, [R1+0xc6c] ;  /* 0x000c6c0001b77983 */ /* 0x000ea80000300800 */
[----:B------:R-:W-:Y:S04]  /*14aa0*/  STL [R1+0x82c], R184 ;  /* 0x00082cb801007387 */ /* 0x000fe80000100800 */
[----:B------:R1:W-:Y:S02]  /*14ab0*/  STL [R1+0x820], R176 ;  /* 0x000820b001007387 */ /* 0x0003e40000100800 */
[----:B-1----:R-:W-:-:S02]  /*14ac0*/  MOV R176, R185 ;  /* 0x000000b900b07202 */ /* 0x002fc40000000f00 */
[----:B------:R-:W2:Y:S04]  /*14ad0*/  LDL.LU R185, [R1+0xc68] ;  /* 0x000c680001b97983 */ /* 0x000ea80000300800 */
[----:B------:R-:W-:Y:S04]  /*14ae0*/  STL [R1+0x834], R188 ;  /* 0x000834bc01007387 */ /* 0x000fe80000100800 */
[----:B------:R1:W-:Y:S02]  /*14af0*/  STL [R1+0x828], R176 ;  /* 0x000828b001007387 */ /* 0x0003e40000100800 */
[----:B-1----:R-:W-:-:S02]  /*14b00*/  IMAD.MOV.U32 R176, RZ, RZ, R189 ;  /* 0x000000ffffb07224 */ /* 0x002fc400078e00bd */
[----:B------:R1:W5:Y:S04]  /*14b10*/  LDL.LU.64 R188, [R1+0xc60] ;  /* 0x000c600001bc7983 */ /* 0x0003680000300a00 */
        /* <DEDUP_REMOVED lines=8> */
[----:B------:R1:W-:Y:S04]  /*14ba0*/  STL [R1+0x840], R176 ;  /* 0x000840b001007387 */ /* 0x0003e80000100800 */
[----:B---3--:R-:W-:Y:S01]  /*14bb0*/  STL [R1+0x84c], R190 ;  /* 0x00084cbe01007387 */ /* 0x008fe20000100800 */
[----:B-1----:R-:W-:-:S05]  /*14bc0*/  MOV R176, R191 ;  /* 0x000000bf00b07202 */ /* 0x002fca0000000f00 */
[----:B------:R1:W-:Y:S01]  /*14bd0*/  STL [R1+0x848], R176 ;  /* 0x000848b001007387 */ /* 0x0003e20000100800 */
[----:B------:R-:W-:Y:S01]  /*14be0*/  IMAD.MOV.U32 R181, RZ, RZ, RZ ;  /* 0x000000ffffb57224 */ /* 0x000fe200078e00ff */
[----:B------:R-:W-:Y:S02]  /*14bf0*/  CS2R R122, SRZ ;  /* 0x00000000007a7805 */ /* 0x000fe4000001ff00 */
[----:B------:R-:W-:Y:S02]  /*14c00*/  CS2R R124, SRZ ;  /* 0x00000000007c7805 */ /* 0x000fe4000001ff00 */
[----:B------:R-:W-:Y:S02]  /*14c10*/  CS2R R126, SRZ ;  /* 0x00000000007e7805 */ /* 0x000fe4000001ff00 */
[----:B------:R-:W-:Y:S02]  /*14c20*/  CS2R R128, SRZ ;  /* 0x0000000000807805 */ /* 0x000fe4000001ff00 */
[----:B------:R-:W-:-:S02]  /*14c30*/  CS2R R130, SRZ ;  /* 0x0000000000827805 */ /* 0x000fc4000001ff00 */
[----:B------:R-:W-:Y:S02]  /*14c40*/  CS2R R132, SRZ ;  /* 0x0000000000847805 */ /* 0x000fe4000001ff00 */
[----:B------:R-:W-:Y:S02]  /*14c50*/  CS2R R134, SRZ ;  /* 0x0000000000867805 */ /* 0x000fe4000001ff00 */
[----:B----4-:R-:W-:-:S04]  /*14c60*/  SHF.R.S32.HI R24, RZ, 0x1f, R187 ;  /* 0x0000001fff187819 */ /* 0x010fc800000114bb */
[----:B------:R-:W-:-:S04]  /*14c70*/  LEA.HI R24, R24, R187, RZ, 0x7 ;  /* 0x000000bb18187211 */ /* 0x000fc800078f38ff */
[----:B-1----:R-:W-:Y:S02]  /*14c80*/  SHF.R.S32.HI R176, RZ, 0x7, R24 ;  /* 0x00000007ffb07819 */ /* 0x002fe40000011418 */
        /* <DEDUP_REMOVED lines=56> */
[----:B------:R-:W-:Y:S01]  /*15010*/  IADD3 R176, R176, -0x2, RZ ;  /* 0xfffffffeb0b07810 */ /* 0x000fe20007ffe0ff */
[----:B------:R-:W-:Y:S01]  /*15020*/  UMOV UR60, 0x1 ;  /* 0x00000001003c7882 */ /* 0x000fe20000000000 */
[----:B------:R-:W-:Y:S01]  /*15030*/  UMOV UR7, 0xffffffff ;  /* 0xffffffff00077882 */ /* 0x000fe20000000000 */
[----:B--2---:R-:W-:-:S04]  /*15040*/  SHF.R.S32.HI R182, RZ, 0x1f, R183 ;  /* 0x0000001fffb67819 */ /* 0x004fc800000114b7 */
[C---:B------:R-:W-:Y:S01]  /*15050*/  SHF.L.U64.HI R182, R183.reuse, 0x2, R182 ;  /* 0x00000002b7b67819 */ /* 0x040fe200000102b6 */
[----:B------:R-:W-:Y:S01]  /*15060*/  IMAD.SHL.U32 R183, R183, 0x4, RZ ;  /* 0x00000004b7b77824 */ /* 0x000fe200078e00ff */
[----:B------:R-:W-:-:S04]  /*15070*/  SHF.R.S32.HI R184, RZ, 0x1f, R185 ;  /* 0x0000001fffb87819 */ /* 0x000fc800000114b9 */
[C---:B------:R-:W-:Y:S01]  /*15080*/  SHF.L.U64.HI R184, R185.reuse, 0x2, R184 ;  /* 0x00000002b9b87819 */ /* 0x040fe200000102b8 */
[----:B------:R-:W-:-:S07]  /*15090*/  IMAD.SHL.U32 R185, R185, 0x4, RZ ;  /* 0x00000004b9b97824 */ /* 0x000fce00078e00ff */
.L_x_1:
[----:B------:R-:W-:Y:S01]  /*150a0*/  UIADD3 UR7, UR7, 0x1, URZ ;  /* 0x0000000107077890 */ /* 0x000fe2000fffe03f */
[----:B------:R-:W-:-:S04]  /*150b0*/  DEPBAR.LE SB0, 0x2 ;  /* 0x000080800000791a */ /* 0x000fc80000000000 */
[----:B------:R-:W-:Y:S01]  /*150c0*/  BAR.SYNC.DEFER_BLOCKING 0x0 ;  /* 0x0000000000007b1d */ /* 0x000fe20000010000 */
[----:B------:R-:W-:Y:S02]  /*150d0*/  UISETP.GT.AND UP0, UPT, UR7, 0x2, UPT ;  /* 0x000000020700788c */ /* 0x000fe4000bf04270 */
[----:B------:R-:W-:Y:S02]  /*150e0*/  UIADD3 UR60, UR60, 0x1, URZ ;  /* 0x000000013c3c7890 */ /* 0x000fe4000fffe03f */
[----:B------:R-:W-:-:S03]  /*150f0*/  USEL UR7, UR7, URZ, !UP0 ;  /* 0x0000003f07077287 */ /* 0x000fc6000c000000 */
[----:B------:R-:W1:Y:S01]  /*15100*/  LDC R190, c[0x0][0x230] ;  /* 0x00008c00ffbe7b82 */ /* 0x000e620000000800 */
[----:B------:R-:W-:Y:S01]  /*15110*/  UMOV UR49, 0x40000040 ;  /* 0x4000004000317882 */ /* 0x000fe20000000000 */
[----:B------:R-:W-:Y:S01]  /*15120*/  UMOV UR51, 0x40000040 ;  /* 0x4000004000337882 */ /* 0x000fe20000000000 */
[----:B------:R-:W-:Y:S01]  /*15130*/  ULEA UR9, UR7, UR6, 0xf ;  /* 0x0000000607097291 */ /* 0x000fe2000f8e783f */
[----:B-----5:R-:W-:Y:S01]  /*15140*/  STL [R1+0xc68], R2 ;  /* 0x000c680201007387 */ /* 0x020fe20000100800 */
[----:B------:R-:W-:Y:S02]  /*15150*/  ULEA UR8, UR7, UR6, 0x11 ;  /* 0x0000000607087291 */ /* 0x000fe4000f8e883f */
[----:B------:R-:W-:Y:S01]  /*15160*/  UIADD3 UR9, UR9, 0x60000, URZ ;  /* 0x0006000009097890 */ /* 0x000fe2000fffe03f */
[----:B------:R-:W-:Y:S01]  /*15170*/  STL [R1+0xc5c], R189 ;  /* 0x000c5cbd01007387 */ /* 0x000fe20000100800 */
[----:B------:R-:W-:Y:S01]  /*15180*/  USHF.R.U32.HI UR8, URZ, 0x4, UR8 ;  /* 0x000000043f087899 */ /* 0x000fe20008011608 */
[----:B------:R-:W2:Y:S01]  /*15190*/  LDC R176, c[0x0][0x230] ;  /* 0x00008c00ffb07b82 */ /* 0x000ea20000000800 */
[----:B------:R-:W-:Y:S01]  /*151a0*/  USHF.R.U32.HI UR9, URZ, 0x4, UR9 ;  /* 0x000000043f097899 */ /* 0x000fe20008011609 */
[----:B------:R-:W-:Y:S01]  /*151b0*/  STL [R1+0xc58], R188 ;  /* 0x000c58bc01007387 */ /* 0x000fe20000100800 */
[----:B------:R-:W-:-:S02]  /*151c0*/  USGXT.U32 UR48, UR8, 0xe ;  /* 0x0000000e0830789a */ /* 0x000fc40008000000 */
[----:B------:R-:W-:Y:S01]  /*151d0*/  USGXT.U32 UR50, UR9, 0xe ;  /* 0x0000000e0932789a */ /* 0x000fe20008000000 */
[----:B------:R-:W-:Y:S01]  /*151e0*/  STL [R1+0xc54], R5 ;  /* 0x000c540501007387 */ /* 0x000fe20000100800 */
[----:B------:R-:W-:Y:S01]  /*151f0*/  UIADD3 UR52, UP0, UR48, 0x2, URZ ;  /* 0x0000000230347890 */ /* 0x000fe2000ff1e03f */
[----:B------:R-:W-:Y:S01]  /*15200*/  WARPGROUP.ARRIVE ;  /* 0x00000000000079c5 */ /* 0x000fe20000000000 */
[----:B------:R-:W-:Y:S01]  /*15210*/  UIADD3 UR54, UP1, UR50, 0x2, URZ ;  /* 0x0000000232367890 */ /* 0x000fe2000ff3e03f */
[----:B------:R3:W-:Y:S01]  /*15220*/  STL [R1+0xc50], R3 ;  /* 0x000c500301007387 */ /* 0x0007e20000100800 */
[----:B------:R-:W-:Y:S01]  /*15230*/  UMOV UR8, URZ ;  /* 0x0000003f00087c82 */ /* 0x000fe20008000000 */
[----:B------:R-:W-:Y:S01]  /*15240*/  UMOV UR9, URZ ;  /* 0x0000003f00097c82 */ /* 0x000fe20008000000 */
[----:B------:R-:W-:Y:S01]  /*15250*/  UIADD3.X UR53, UR8, 0x40000040, URZ, UP0, !UPT ;  /* 0x4000004008357890 */ /* 0x000fe200087fe43f */
[----:B------:R-:W-:Y:S01]  /*15260*/  HGMMA.64x64x8.F32.TF32 R120, gdesc[UR48], R120 ;  /* 0x04e00000307879f0 */ /* 0x000fe20008702878 */
[----:B------:R-:W-:Y:S01]  /*15270*/  UIADD3.X UR55, UR9, 0x40000040, URZ, UP1, !UPT ;  /* 0x4000004009377890 */ /* 0x000fe20008ffe43f */
[----:B------:R4:W-:Y:S01]  /*15280*/  STL [R1+0xc4c], R0 ;  /* 0x000c4c0001007387 */ /* 0x0009e20000100800 */
[----:B------:R-:W-:Y:S01]  /*15290*/  UIADD3.64 UR12, UR52, 0x2, URZ ;  /* 0x00000002340c7897 */ /* 0x000fe2000fffe03f */
[----:B-1----:R-:W-:Y:S01]  /*152a0*/  VIADD R190, R190, 0x7f ;  /* 0x0000007fbebe7836 */ /* 0x002fe20000000000 */
[----:B------:R-:W-:Y:S01]  /*152b0*/  UIADD3.64 UR14, UR54, 0x2, URZ ;  /* 0x00000002360e7897 */ /* 0x000fe2000fffe03f */
[----:B---3--:R-:W3:Y:S01]  /*152c0*/  LDL.LU R3, [R1+0x50] ;  /* 0x0000500001037983 */ /* 0x008ee20000300800 */
[----:B------:R-:W-:-:S02]  /*152d0*/  UIADD3.64 UR8, UR52, 0x4, URZ ;  /* 0x0000000434087897 */ /* 0x000fc4000fffe03f */
[----:B------:R-:W-:Y:S01]  /*152e0*/  UIADD3.64 UR10, UR54, 0x4, URZ ;  /* 0x00000004360a7897 */ /* 0x000fe2000fffe03f */
[----:B------:R-:W-:Y:S01]  /*152f0*/  SHF.R.S32.HI R187, RZ, 0x1f, R190 ;  /* 0x0000001fffbb7819 */ /* 0x000fe200000114be */
[----:B------:R-:W-:Y:S01]  /*15300*/  UIADD3.64 UR44, UR52, 0x802, URZ ;  /* 0x00000802342c7897 */ /* 0x000fe2000fffe03f */
[----:B----4-:R-:W4:Y:S01]  /*15310*/  LDL.LU R0, [R1+0x54] ;  /* 0x0000540001007983 */ /* 0x010f220000300800 */
[----:B------:R-:W-:Y:S01]  /*15320*/  UIADD3.64 UR46, UR54, 0x202, URZ ;  /* 0x00000202362e7897 */ /* 0x000fe2000fffe03f */
[----:B------:R-:W-:Y:S01]  /*15330*/  LEA.HI R187, R187, R190, RZ, 0x7 ;  /* 0x000000bebbbb7211 */ /* 0x000fe200078f38ff */
[----:B------:R-:W-:Y:S01]  /*15340*/  UIADD3.64 UR40, UR52, 0x804, URZ ;  /* 0x0000080434287897 */ /* 0x000fe2000fffe03f */
[----:B--2---:R-:W-:Y:S01]  /*15350*/  VIADD R176, R176, 0xffffff00 ;  /* 0xffffff00b0b07836 */ /* 0x004fe20000000000 */
[----:B------:R-:W-:Y:S01]  /*15360*/  UIADD3.64 UR42, UR54, 0x204, URZ ;  /* 0x00000204362a7897 */ /* 0x000fe2000fffe03f */
[----:B------:R-:W-:Y:S01]  /*15370*/  SHF.R.S32.HI R187, RZ, 0x7, R187 ;  /* 0x00000007ffbb7819 */ /* 0x000fe200000114bb */
[----:B------:R-:W-:Y:S01]  /*15380*/  UIADD3.64 UR36, UR52, 0xffe, URZ ;  /* 0x00000ffe34247897 */ /* 0x000fe2000fffe03f */
[----:B------:R-:W-:Y:S01]  /*15390*/  IMAD R176, R181, -0x80, R176 ;  /* 0xffffff80b5b07824 */ /* 0x000fe200078e02b0 */
[----:B------:R-:W-:Y:S01]  /*153a0*/  UIADD3.64 UR38, UR54, 0x3fe, URZ ;  /* 0x000003fe36267897 */ /* 0x000fe2000fffe03f */
[-C--:B------:R-:W-:Y:S01]  /*153b0*/  IADD3 R8, P3, R8, R183.reuse, RZ ;  /* 0x000000b708087210 */ /* 0x080fe20007f7e0ff */
[----:B------:R-:W-:Y:S01]  /*153c0*/  UIADD3.64 UR32, UR52, 0x1000, URZ ;  /* 0x0000100034207897 */ /* 0x000fe2000fffe03f */
[----:B------:R-:W-:Y:S01]  /*153d0*/  VIADD R187, R187, 0xfffffffe ;  /* 0xfffffffebbbb7836 */ /* 0x000fe20000000000 */
[----:B------:R-:W-:Y:S01]  /*153e0*/  UIADD3.64 UR34, UR54, 0x400, URZ ;  /* 0x0000040036227897 */ /* 0x000fe2000fffe03f */
[----:B------:R-:W-:Y:S01]  /*153f0*/  ISETP.GT.AND P1, PT, R176, RZ, PT ;  /* 0x000000ffb000720c */ /* 0x000fe20003f24270 */
[----:B------:R-:W-:Y:S01]  /*15400*/  UIADD3.64 UR28, UR52, 0x1002, URZ ;  /* 0x00001002341c7897 */ /* 0x000fe2000fffe03f */
[----:B------:R-:W-:Y:S01]  /*15410*/  IADD3 R10, P4, R10, R183, RZ ;  /* 0x000000b70a0a7210 */ /* 0x000fe20007f9e0ff */
[----:B------:R-:W-:Y:S01]  /*15420*/  UIADD3.64 UR30, UR54, 0x402, URZ ;  /* 0x00000402361e7897 */ /* 0x000fe2000fffe03f */
[----:B------:R-:W-:Y:S01]  /*15430*/  ISETP.GE.AND P0, PT, R181, R187, PT ;  /* 0x000000bbb500720c */ /* 0x000fe20003f06270 */
[----:B------:R-:W-:-:S02]  /*15440*/  UIADD3.64 UR24, UR52, 0x1004, URZ ;  /* 0x0000100434187897 */ /* 0x000fc4000fffe03f */
[----:B------:R-:W-:Y:S02]  /*15450*/  UIADD3.64 UR26, UR54, 0x404, URZ ;  /* 0x00000404361a7897 */ /* 0x000fe4000fffe03f */
[----:B------:R-:W-:Y:S02]  /*15460*/  UIADD3.64 UR20, UR52, 0x17fe, URZ ;  /* 0x000017fe34147897 */ /* 0x000fe4000fffe03f */
[----:B------:R-:W-:Y:S02]  /*15470*/  UIADD3.64 UR22, UR54, 0x5fe, URZ ;  /* 0x000005fe36167897 */ /* 0x000fe4000fffe03f */
[----:B------:R-:W-:Y:S02]  /*15480*/  UIADD3.64 UR16, UR52, 0x1800, URZ ;  /* 0x0000180034107897 */ /* 0x000fe4000fffe03f */
[----:B------:R-:W-:Y:S02]  /*15490*/  UIADD3.64 UR18, UR54, 0x600, URZ ;  /* 0x0000060036127897 */ /* 0x000fe4000fffe03f */
[----:B------:R-:W-:-:S02]  /*154a0*/  UIADD3.64 UR48, UR52, 0x1fe, URZ ;  /* 0x000001fe34307897 */ /* 0x000fc4000fffe03f */
[----:B------:R-:W-:Y:S01]  /*154b0*/  UIADD3.64 UR56, UR52, 0x200, URZ ;  /* 0x0000020034387897 */ /* 0x000fe2000fffe03f */
[----:B------:R-:W-:Y:S01]  /*154c0*/  UMOV UR58, UR54 ;  /* 0x00000036003a7c82 */ /* 0x000fe20008000000 */
[----:B------:R-:W-:Y:S01]  /*154d0*/  UMOV UR59, UR55 ;  /* 0x00000037003b7c82 */ /* 0x000fe20008000000 */
[----:B------:R-:W-:Y:S01]  /*154e0*/  HGMMA.64x64x8.F32.TF32 R120, gdesc[UR52], R120 ;  /* 0x04e00000347879f0 */ /* 0x000fe20008702878 */
[----:B------:R-:W-:Y:S01]  /*154f0*/  UISETP.GT.AND UP0, UPT, UR60, 0x2, UPT ;  /* 0x000000023c00788c */ /* 0x000fe2000bf04270 */
[----:B------:R-:W2:Y:S02]  /*15500*/  LDL.LU R188, [R1+0x60] ;  /* 0x0000600001bc7983 */ /* 0x000ea40000300800 */
[----:B------:R-:W-:Y:S01]  /*15510*/  HGMMA.64x64x8.F32.TF32 R120, gdesc[UR12], R120 ;  /* 0x04e000000c7879f0 */ /* 0x000fe20008702878 */
[----:B------:R-:W-:Y:S01]  /*15520*/  UIADD3.64 UR12, UR52, 0x1802, URZ ;  /* 0x00001802340c7897 */ /* 0x000fe2000fffe03f */
[----:B------:R-:W-:Y:S01]  /*15530*/  SEL R187, RZ, 0x4, !P1 ;  /* 0x00000004ffbb7807 */ /* 0x000fe20004800000 */
[----:B------:R-:W-:Y:S01]  /*15540*/  UIADD3.64 UR14, UR54, 0x602, URZ ;  /* 0x00000602360e7897 */ /* 0x000fe2000fffe03f */
[--C-:B------:R-:W-:Y:S01]  /*15550*/  IMAD.X R9, R9, 0x1, R182.reuse, P3 ;  /* 0x0000000109097824 */ /* 0x100fe200018e06b6 */
[----:B------:R-:W-:Y:S01]  /*15560*/  USEL UR60, UR60, URZ, !UP0 ;  /* 0x0000003f3c3c7287 */ /* 0x000fe2000c000000 */
[----:B------:R-:W-:Y:S01]  /*15570*/  IMAD.X R11, R11, 0x1, R182, P4 ;  /* 0x000000010b0b7824 */ /* 0x000fe200020e06b6 */
[----:B------:R-:W2:Y:S01]  /*15580*/  LDL.LU R2, [R1+0x64] ;  /* 0x0000640001027983 */ /* 0x000ea20000300800 */
[----:B------:R-:W-:Y:S01]  /*15590*/  HGMMA.64x64x8.F32.TF32 R120, gdesc[UR8], R120 ;  /* 0x04e00000087879f0 */ /* 0x000fe20008702878 */
[----:B------:R-:W-:-:S02]  /*155a0*/  UIADD3.64 UR8, UR52, 0x7fe, URZ ;  /* 0x000007fe34087897 */ /* 0x000fc4000fffe03f */
[----:B------:R-:W-:-:S09]  /*155b0*/  UIADD3.64 UR10, UR54, 0x1fe, URZ ;  /* 0x000001fe360a7897 */ /* 0x000fd2000fffe03f */
[----:B------:R-:W-:Y:S01]  /*155c0*/  HGMMA.64x64x8.F32.TF32 R120, gdesc[UR8], R120 ;  /* 0x04e00000087879f0 */ /* 0x000fe20008702878 */
[----:B------:R-:W-:Y:S02]  /*155d0*/  UIADD3.64 UR8, UR52, 0x800, URZ ;  /* 0x0000080034087897 */ /* 0x000fe4000fffe03f */
[----:B------:R-:W-:-:S09]  /*155e0*/  UIADD3.64 UR10, UR54, 0x200, URZ ;  /* 0x00000200360a7897 */ /* 0x000fd2000fffe03f */
[----:B------:R-:W-:Y:S01]  /*155f0*/  HGMMA.64x64x8.F32.TF32 R120, gdesc[UR8], R120 ;  /* 0x04e00000087879f0 */ /* 0x000fe20008702878 */
[----:B------:R-:W-:Y:S02]  /*15600*/  UIADD3.64 UR8, UR52, 0x1804, URZ ;  /* 0x0000180434087897 */ /* 0x000fe4000fffe03f */
[----:B------:R-:W-:Y:S01]  /*15610*/  UIADD3.64 UR10, UR54, 0x604, URZ ;  /* 0x00000604360a7897 */ /* 0x000fe2000fffe03f */
[----:B------:R-:W-:Y:S01]  /*15620*/  HGMMA.64x64x8.F32.TF32 R120, gdesc[UR44], R120 ;  /* 0x04e000002c7879f0 */ /* 0x000fe20008702878 */
[----:B------:R-:W-:-:S03]  /*15630*/  UIADD3.64 UR44, UR54, 0x4, URZ ;  /* 0x00000004362c7897 */ /* 0x000fc6000fffe03f */
        /* <DEDUP_REMOVED lines=21> */
[----:B------:R-:W-:Y:S01]  /*15790*/  UIADD3.64 UR56, UR52, 0x202, URZ ;  /* 0x0000020234387897 */ /* 0x000fe2000fffe03f */
[----:B------:R-:W-:Y:S01]  /*157a0*/  UMOV UR58, UR40 ;  /* 0x00000028003a7c82 */ /* 0x000fe20008000000 */
[----:B------:R-:W-:Y:S01]  /*157b0*/  UMOV UR59, UR41 ;  /* 0x00000029003b7c82 */ /* 0x000fe20008000000 */
[----:B------:R-:W-:-:S06]  /*157c0*/  UIADD3.64 UR40, UR54, 0x1fe, URZ ;  /* 0x000001fe36287897 */ /* 0x000fcc000fffe03f */
        /* <DEDUP_REMOVED lines=49> */
[----:B------:R-:W-:-:S07]  /*15ae0*/  UMOV UR59, UR41 ;  /* 0x00000029003b7c82 */ /* 0x000fce0008000000 */
        /* <DEDUP_REMOVED lines=9> */
[----:B------:R-:W-:Y:S01]  /*15b80*/  UMOV UR56, UR44 ;  /* 0x0000002c00387c82 */ /* 0x000fe20008000000 */
[----:B------:R-:W-:Y:S01]  /*15b90*/  UMOV UR57, UR45 ;  /* 0x0000002d00397c82 */ /* 0x000fe20008000000 */
[----:B------:R-:W-:Y:S01]  /*15ba0*/  UIADD3.64 UR44, UR52, 0xc02, URZ ;  /* 0x00000c02342c7897 */ /* 0x000fe2000fffe03f */
[----:B------:R-:W-:Y:S01]  /*15bb0*/  UMOV UR58, UR36 ;  /* 0x00000024003a7c82 */ /* 0x000fe20008000000 */
[----:B------:R-:W-:Y:S01]  /*15bc0*/  UMOV UR59, UR37 ;  /* 0x00000025003b7c82 */ /* 0x000fe20008000000 */
[----:B------:R-:W-:-:S06]  /*15bd0*/  UIADD3.64 UR36, UR52, 0x13fe, URZ ;  /* 0x000013fe34247897 */ /* 0x000fcc000fffe03f */
[----:B------:R-:W-:Y:S01]  /*15be0*/  HGMMA.64x64x8.F32.TF32 R56, gdesc[UR44], R56 ;  /* 0x04e000002c3879f0 */ /* 0x000fe20008702838 */
[----:B------:R-:W-:Y:S01]  /*15bf0*/  UMOV UR44, UR40 ;  /* 0x00000028002c7c82 */ /* 0x000fe20008000000 */
[----:B------:R-:W-:Y:S01]  /*15c00*/  UMOV UR45, UR41 ;  /* 0x00000029002d7c82 */ /* 0x000fe20008000000 */
[----:B------:R-:W-:-:S09]  /*15c10*/  UIADD3.64 UR40, UR52, 0xc04, URZ ;  /* 0x00000c0434287897 */ /* 0x000fd2000fffe03f */
        /* <DEDUP_REMOVED lines=21> */
[----:B------:R-:W-:-:S07]  /*15d70*/  UMOV UR51, UR55 ;  /* 0x0000003700337c82 */ /* 0x000fce0008000000 */
        /* <DEDUP_REMOVED lines=18> */
[----:B------:R-:W-:Y:S04]  /*15ea0*/  HGMMA.64x64x8.F32.TF32 R24, gdesc[UR48], R24 ;  /* 0x04e00000301879f0 */ /* 0x000fe80008702818 */
        /* <DEDUP_REMOVED lines=9> */
[----:B------:R-:W-:Y:S01]  /*15f40*/  HGMMA.64x64x8.F32.TF32 R24, gdesc[UR8], R24, gsb0 ;  /* 0x04e00000081879f0 */ /* 0x000fe20008002818 */
[----:B------:R-:W-:Y:S01]  /*15f50*/  SEL R187, R187, RZ, !P0 ;  /* 0x000000ffbbbb7207 */ /* 0x000fe20004000000 */
[----:B------:R-:W-:Y:S01]  /*15f60*/  ULEA UR8, UR60, UR6, 0x11 ;  /* 0x000000063c087291 */ /* 0x000fe2000f8e883f */
[----:B------:R-:W-:-:S02]  /*15f70*/  IADD3 R6, P1, R6, R183, RZ ;  /* 0x000000b706067210 */ /* 0x000fc40007f3e0ff */
[----:B------:R-:W-:Y:S02]  /*15f80*/  ISETP.NE.U32.AND P2, PT, R187, RZ, PT ;  /* 0x000000ffbb00720c */ /* 0x000fe40003f45070 */
[----:B------:R-:W-:Y:S02]  /*15f90*/  IADD3.X R7, R7, R182, RZ, P1, !PT ;  /* 0x000000b607077210 */ /* 0x000fe40000ffe4ff */
[----:B------:R-:W-:Y:S01]  /*15fa0*/  ISETP.GT.AND P1, PT, R176, 0x1, PT ;  /* 0x00000001b000780c */ /* 0x000fe20003f24270 */
[----:B------:R-:W-:-:S03]  /*15fb0*/  VIADD R187, R4, UR8 ;  /* 0x0000000804bb7c36 */ /* 0x000fc60008000000 */
[----:B------:R-:W-:-:S04]  /*15fc0*/  SEL R190, RZ, 0x4, !P1 ;  /* 0x00000004ffbe7807 */ /* 0x000fc80004800000 */
[----:B------:R-:W-:-:S04]  /*15fd0*/  SEL R190, R190, RZ, !P0 ;  /* 0x000000ffbebe7207 */ /* 0x000fc80004000000 */
[----:B------:R-:W-:Y:S02]  /*15fe0*/  ISETP.NE.U32.AND P1, PT, R190, RZ, PT ;  /* 0x000000ffbe00720c */ /* 0x000fe40003f25070 */
[-C--:B------:R-:W-:Y:S01]  /*15ff0*/  IADD3 R12, P3, R12, R183.reuse, RZ ;  /* 0x000000b70c0c7210 */ /* 0x080fe20007f7e0ff */
[----:B------:R1:W-:Y:S03]  /*16000*/  STL [R1+0xc60], R181 ;  /* 0x000c60b501007387 */ /* 0x0003e60000100800 */
[----:B------:R-:W-:Y:S02]  /*16010*/  IADD3.X R13, R13, R182, RZ, P3, !PT ;  /* 0x000000b60d0d7210 */ /* 0x000fe40001ffe4ff */
[-C--:B------:R-:W-:Y:S02]  /*16020*/  IADD3 R14, P4, R14, R183.reuse, RZ ;  /* 0x000000b70e0e7210 */ /* 0x080fe40007f9e0ff */
[----:B------:R-:W-:Y:S01]  /*16030*/  IADD3 R16, P3, R16, R183, RZ ;  /* 0x000000b710107210 */ /* 0x000fe20007f7e0ff */
[----:B-1----:R-:W2:Y:S01]  /*16040*/  LDL.LU R181, [R1+0x5c] ;  /* 0x00005c0001b57983 */ /* 0x002ea20000300800 */
[----:B------:R-:W-:-:S02]  /*16050*/  WARPGROUP.DEPBAR.LE gsb0, 0x1 ;  /* 0x00008000000079c5 */ /* 0x000fc40000010100 */
[----:B------:R-:W-:Y:S01]  /*16060*/  BAR.SYNC.DEFER_BLOCKING 0x0 ;  /* 0x0000000000007b1d */ /* 0x000fe20000010000 */
[----:B------:R-:W-:-:S05]  /*16070*/  IMAD.X R15, R15, 0x1, R182, P4 ;  /* 0x000000010f0f7824 */ /* 0x000fca00020e06b6 */
[----:B------:R-:W-:Y:S01]  /*16080*/  @!PT LDS RZ, [RZ] ;  /* 0x00000000fffff984 */ /* 0x000fe20000000800 */
[----:B------:R-:W-:Y:S01]  /*16090*/  @!PT LDS RZ, [RZ] ;  /* 0x00000000fffff984 */ /* 0x000fe20000000800 */
[----:B------:R-:W-:Y:S01]  /*160a0*/  @!PT LDS RZ, [RZ] ;  /* 0x00000000fffff984 */ /* 0x000fe20000000800 */
[----:B------:R-:W-:Y:S04]  /*160b0*/  LDGSTS.E [R187], desc[UR4][R6.64], P2 ;  /* 0x0000000006bb7fae */ /* 0x000fe80009121844 */
[----:B------:R-:W-:Y:S01]  /*160c0*/  LDGSTS.E [R187+0x4000], desc[UR4][R8.64], P2 ;  /* 0x0400000008bb7fae */ /* 0x000fe20009121844 */
[----:B------:R-:W-:-:S03]  /*160d0*/  ISETP.GT.AND P2, PT, R176, 0x2, PT ;  /* 0x00000002b000780c */ /* 0x000fc60003f44270 */
[----:B------:R-:W-:Y:S01]  /*160e0*/  LDGSTS.E [R187+0x4], desc[UR4][R10.64], P1 ;  /* 0x000040000abb7fae */ /* 0x000fe20008921844 */
[----:B------:R-:W-:-:S03]  /*160f0*/  SEL R190, RZ, 0x4, !P2 ;  /* 0x00000004ffbe7807 */ /* 0x000fc60005000000 */
[----:B------:R-:W-:Y:S01]  /*16100*/  LDGSTS.E [R187+0x4004], desc[UR4][R12.64], P1 ;  /* 0x040040000cbb7fae */ /* 0x000fe20008921844 */
[----:B------:R-:W-:-:S04]  /*16110*/  SEL R190, R190, RZ, !P0 ;  /* 0x000000ffbebe7207 */ /* 0x000fc80004000000 */
[----:B------:R-:W-:Y:S01]  /*16120*/  ISETP.NE.U32.AND P2, PT, R190, RZ, PT ;  /* 0x000000ffbe00720c */ /* 0x000fe20003f45070 */
[----:B------:R1:W-:Y:S01]  /*16130*/  STL [R1+0xc64], R4 ;  /* 0x000c640401007387 */ /* 0x0003e20000100800 */
[----:B------:R-:W-:Y:S01]  /*16140*/  ISETP.GT.AND P1, PT, R176, 0x3, PT ;  /* 0x00000003b000780c */ /* 0x000fe20003f24270 */
[--C-:B------:R-:W-:Y:S01]  /*16150*/  IMAD.X R17, R17, 0x1, R182.reuse, P3 ;  /* 0x0000000111117824 */ /* 0x100fe200018e06b6 */
[----:B------:R-:W-:Y:S02]  /*16160*/  IADD3 R18, P4, R18, R183, RZ ;  /* 0x000000b712127210 */ /* 0x000fe40007f9e0ff */
[----:B------:R-:W-:Y:S01]  /*16170*/  SEL R190, RZ, 0x4, !P1 ;  /* 0x00000004ffbe7807 */ /* 0x000fe20004800000 */
[----:B-1----:R-:W2:Y:S03]  /*16180*/  LDL.LU R4, [R1+0x58] ;  /* 0x0000580001047983 */ /* 0x002ea60000300800 */
[----:B------:R-:W-:Y:S01]  /*16190*/  SEL R190, R190, RZ, !P0 ;  /* 0x000000ffbebe7207 */ /* 0x000fe20004000000 */
[----:B------:R-:W-:-:S02]  /*161a0*/  IMAD.X R19, R19, 0x1, R182, P4 ;  /* 0x0000000113137824 */ /* 0x000fc400020e06b6 */
[----:B------:R-:W-:Y:S01]  /*161b0*/  LDGSTS.E [R187+0x8], desc[UR4][R14.64], P2 ;  /* 0x000080000ebb7fae */ /* 0x000fe20009121844 */
[----:B----4-:R-:W-:-:S03]  /*161c0*/  IADD3 R0, P4, R0, R183, RZ ;  /* 0x000000b700007210 */ /* 0x010fc60007f9e0ff */
[----:B------:R-:W-:Y:S01]  /*161d0*/  LDGSTS.E [R187+0x4008], desc[UR4][R16.64], P2 ;  /* 0x0400800010bb7fae */ /* 0x000fe20009121844 */
[----:B------:R-:W-:Y:S02]  /*161e0*/  ISETP.GT.AND P2, PT, R176, 0x20, PT ;  /* 0x00000020b000780c */ /* 0x000fe40003f44270 */
[----:B------:R-:W-:Y:S01]  /*161f0*/  ISETP.NE.U32.AND P1, PT, R190, RZ, PT ;  /* 0x000000ffbe00720c */ /* 0x000fe20003f25070 */
[----:B---3--:R-:W-:Y:S01]  /*16200*/  IMAD.X R3, R3, 0x1, R182, P4 ;  /* 0x0000000103037824 */ /* 0x008fe200020e06b6 */
[----:B------:R-:W-:Y:S01]  /*16210*/  SEL R190, RZ, 0x4, !P2 ;  /* 0x00000004ffbe7807 */ /* 0x000fe20005000000 */
[----:B------:R-:W-:Y:S03]  /*16220*/  STL [R1+0x54], R0 ;  /* 0x0000540001007387 */ /* 0x000fe60000100800 */
[----:B------:R-:W-:Y:S01]  /*16230*/  SEL R190, R190, RZ, !P0 ;  /* 0x000000ffbebe7207 */ /* 0x000fe20004000000 */
[----:B------:R1:W-:Y:S01]  /*16240*/  STL [R1+0x50], R3 ;  /* 0x0000500301007387 */ /* 0x0003e20000100800 */
[----:B------:R-:W-:-:S02]  /*16250*/  IMAD.MOV.U32 R191, RZ, RZ, R3 ;  /* 0x000000ffffbf7224 */ /* 0x000fc400078e0003 */
[----:B------:R-:W-:Y:S01]  /*16260*/  ISETP.NE.U32.AND P2, PT, R190, RZ, PT ;  /* 0x000000ffbe00720c */ /* 0x000fe20003f45070 */
[----:B------:R-:W3:Y:S01]  /*16270*/  LDL.LU R189, [R1+0x68] ;  /* 0x0000680001bd7983 */ /* 0x000ee20000300800 */
[----:B------:R-:W-:-:S03]  /*16280*/  IMAD.MOV.U32 R190, RZ, RZ, R0 ;  /* 0x000000ffffbe7224 */ /* 0x000fc600078e0000 */
[----:B------:R-:W4:Y:S04]  /*16290*/  LDL.LU R5, [R1+0x6c] ;  /* 0x00006c0001057983 */ /* 0x000f280000300800 */
[----:B-1----:R-:W3:Y:S04]  /*162a0*/  LDL.LU R3, [R1+0x70] ;  /* 0x0000700001037983 */ /* 0x002ee80000300800 */
[----:B------:R-:W3:Y:S01]  /*162b0*/  LDL.LU R0, [R1+0x74] ;  /* 0x0000740001007983 */ /* 0x000ee20000300800 */
[----:B------:R-:W-:-:S03]  /*162c0*/  IADD3 R20, P3, R20, R183, RZ ;  /* 0x000000b714147210 */ /* 0x000fc60007f7e0ff */
[----:B------:R-:W-:Y:S01]  /*162d0*/  LDGSTS.E [R187+0xc], desc[UR4][R18.64], P1 ;  /* 0x0000c00012bb7fae */ /* 0x000fe20008921844 */
[----:B------:R-:W-:-:S05]  /*162e0*/  IADD3.X R21, R21, R182, RZ, P3, !PT ;  /* 0x000000b615157210 */ /* 0x000fca0001ffe4ff */
[----:B------:R-:W-:Y:S01]  /*162f0*/  LDGSTS.E [R187+0x400c], desc[UR4][R20.64], P1 ;  /* 0x0400c00014bb7fae */ /* 0x000fe20008921844 */
[----:B------:R-:W-:-:S03]  /*16300*/  ISETP.GT.AND P1, PT, R176, 0x21, PT ;  /* 0x00000021b000780c */ /* 0x000fc60003f24270 */
[----:B------:R1:W-:Y:S01]  /*16310*/  LDGSTS.E [R187+0x8000], desc[UR4][R190.64], P2 ;  /* 0x08000000bebb7fae */ /* 0x0003e20009121844 */
[----:B--2---:R-:W-:Y:S02]  /*16320*/  IADD3 R2, P4, R2, R183, RZ ;  /* 0x000000b702027210 */ /* 0x004fe40007f9e0ff */
[----:B-1----:R-:W-:-:S04]  /*16330*/  SEL R190, RZ, 0x4, !P1 ;  /* 0x00000004ffbe7807 */ /* 0x002fc80004800000 */
[----:B------:R-:W-:Y:S01]  /*16340*/  SEL R190, R190, RZ, !P0 ;  /* 0x000000ffbebe7207 */ /* 0x000fe20004000000 */
[----:B------:R-:W-:-:S03]  /*16350*/  IMAD.X R188, R188, 0x1, R182, P4 ;  /* 0x00000001bcbc7824 */ /* 0x000fc600020e06b6 */
[----:B------:R-:W-:Y:S02]  /*16360*/  ISETP.NE.U32.AND P1, PT, R190, RZ, PT ;  /* 0x000000ffbe00720c */ /* 0x000fe40003f25070 */
[----:B------:R-:W-:-:S05]  /*16370*/  IADD3 R181, P3, R181, R183, RZ ;  /* 0x000000b7b5b57210 */ /* 0x000fca0007f7e0ff */
[----:B------:R-:W-:Y:S01]  /*16380*/  IMAD.MOV.U32 R190, RZ, RZ, R181 ;  /* 0x000000ffffbe7224 */ /* 0x000fe200078e00b5 */
[----:B------:R-:W-:Y:S01]  /*16390*/  STL [R1+0x5c], R181 ;  /* 0x00005cb501007387 */ /* 0x000fe20000100800 */
[----:B------:R-:W-:-:S05]  /*163a0*/  IADD3.X R4, R4, R182, RZ, P3, !PT ;  /* 0x000000b604047210 */ /* 0x000fca0001ffe4ff */
[----:B------:R-:W-:Y:S01]  /*163b0*/  IMAD.MOV.U32 R191, RZ, RZ, R4 ;  /* 0x000000ffffbf7224 */ /* 0x000fe200078e0004 */
[----:B------:R-:W-:Y:S04]  /*163c0*/  STL [R1+0x58], R4 ;  /* 0x0000580401007387 */ /* 0x000fe80000100800 */
[----:B------:R-:W-:Y:S04]  /*163d0*/  STL [R1+0x64], R2 ;  /* 0x0000640201007387 */ /* 0x000fe80000100800 */
[----:B------:R1:W-:Y:S04]  /*163e0*/  LDGSTS.E [R187+0xc000], desc[UR4][R190.64], P2 ;  /* 0x0c000000bebb7fae */ /* 0x0003e80009121844 */
[----:B------:R2:W-:Y:S01]  /*163f0*/  STL [R1+0x60], R188 ;  /* 0x000060bc01007387 */ /* 0x0005e20000100800 */
[----:B------:R-:W-:Y:S01]  /*16400*/  ISETP.GT.AND P2, PT, R176, 0x22, PT ;  /* 0x00000022b000780c */ /* 0x000fe20003f44270 */
[----:B-1----:R-:W-:-:S02]  /*16410*/  IMAD.MOV.U32 R191, RZ, RZ, R188 ;  /* 0x000000ffffbf7224 */ /* 0x002fc400078e00bc */
[----:B--2---:R-:W2:Y:S01]  /*16420*/  LDL.LU R188, [R1+0x78] ;  /* 0x0000780001bc7983 */ /* 0x004ea20000300800 */
[----:B------:R-:W-:-:S03]  /*16430*/  MOV R190, R2 ;  /* 0x0000000200be7202 */ /* 0x000fc60000000f00 */
[----:B------:R-:W2:Y:S04]  /*16440*/  LDL.LU R181, [R1+0x7c] ;  /* 0x00007c0001b57983 */ /* 0x000ea80000300800 */
[----:B------:R-:W2:Y:S04]  /*16450*/  LDL.LU R4, [R1+0x80] ;  /* 0x0000800001047983 */ /* 0x000ea80000300800 */
[----:B------:R-:W2:Y:S01]  /*16460*/  LDL.LU R2, [R1+0x84] ;  /* 0x0000840001027983 */ /* 0x000ea20000300800 */
[----:B----4-:R-:W-:-:S03]  /*16470*/  IADD3 R5, P3, R5, R183, RZ ;  /* 0x000000b705057210 */ /* 0x010fc60007f7e0ff */
[----:B------:R1:W-:Y:S01]  /*16480*/  LDGSTS.E [R187+0x8004], desc[UR4][R190.64], P1 ;  /* 0x08004000bebb7fae */ /* 0x0003e20008921844 */
[----:B---3--:R-:W-:Y:S01]  /*16490*/  IADD3 R0, P4, R0, R183, RZ ;  /* 0x000000b700007210 */ /* 0x008fe20007f9e0ff */
[----:B------:R-:W-:Y:S01]  /*164a0*/  IMAD.X R189, R189, 0x1, R182, P3 ;  /* 0x00000001bdbd7824 */ /* 0x000fe200018e06b6 */
[----:B-1----:R-:W-:-:S03]  /*164b0*/  SEL R190, RZ, 0x4, !P2 ;  /* 0x00000004ffbe7807 */ /* 0x002fc60005000000 */
[----:B------:R-:W-:Y:S01]  /*164c0*/  IMAD.X R3, R3, 0x1, R182, P4 ;  /* 0x0000000103037824 */ /* 0x000fe200020e06b6 */
[----:B------:R-:W-:Y:S01]  /*164d0*/  SEL R190, R190, RZ, !P0 ;  /* 0x000000ffbebe7207 */ /* 0x000fe20004000000 */
[----:B------:R-:W-:Y:S01]  /*164e0*/  STL [R1+0x6c], R5 ;  /* 0x00006c0501007387 */ /* 0x000fe20000100800 */
[----:B------:R-:W-:Y:S02]  /*164f0*/  IMAD.MOV.U32 R191, RZ, RZ, R189 ;  /* 0x000000ffffbf7224 */ /* 0x000fe400078e00bd */
[----:B------:R-:W-:Y:S01]  /*16500*/  ISETP.NE.U32.AND P2, PT, R190, RZ, PT ;  /* 0x000000ffbe00720c */ /* 0x000fe20003f45070 */
[----:B------:R1:W-:Y:S01]  /*16510*/  STL [R1+0x68], R189 ;  /* 0x000068bd01007387 */ /* 0x0003e20000100800 */
[----:B------:R-:W-:-:S03]  /*16520*/  MOV R190, R5 ;  /* 0x0000000500be7202 */ /* 0x000fc60000000f00 */
[----:B------:R-:W-:Y:S04]  /*16530*/  STL [R1+0x74], R0 ;  /* 0x0000740001007387 */ /* 0x000fe80000100800 */
[----:B------:R3:W-:Y:S04]  /*16540*/  STL [R1+0x70], R3 ;  /* 0x0000700301007387 */ /* 0x0007e80000100800 */
[----:B-1----:R-:W4:Y:S04]  /*16550*/  LDL.LU R189, [R1+0x88] ;  /* 0x0000880001bd7983 */ /* 0x002f280000300800 */
[----:B------:R1:W-:Y:S04]  /*16560*/  LDGSTS.E [R187+0xc004], desc[UR4][R190.64], P1 ;  /* 0x0c004000bebb7fae */ /* 0x0003e80008921844 */
[----:B------:R-:W4:Y:S01]  /*16570*/  LDL.LU R5, [R1+0x8c] ;  /* 0x00008c0001057983 */ /* 0x000f220000300800 */
[----:B-1----:R-:W-:-:S02]  /*16580*/  IMAD.MOV.U32 R191, RZ, RZ, R3 ;  /* 0x000000ffffbf7224 */ /* 0x002fc400078e0003 */
[----:B------:R-:W-:Y:S01]  /*16590*/  IMAD.MOV.U32 R190, RZ, RZ, R0 ;  /* 0x000000ffffbe7224 */ /* 0x000fe200078e0000 */
[----:B---3--:R-:W3:Y:S04]  /*165a0*/  LDL.LU R3, [R1+0x250] ;  /* 0x0002500001037983 */ /* 0x008ee80000300800 */
[----:B------:R-:W3:Y:S01]  /*165b0*/  LDL.LU R0, [R1+0x254] ;  /* 0x0002540001007983 */ /* 0x000ee20000300800 */
[----:B------:R-:W-:-:S03]  /*165c0*/  ISETP.GT.AND P1, PT, R176, 0x23, PT ;  /* 0x00000023b000780c */ /* 0x000fc60003f24270 */
[----:B------:R1:W-:Y:S02]  /*165d0*/  LDGSTS.E [R187+0x8008], desc[UR4][R190.64], P2 ;  /* 0x08008000bebb7fae */ /* 0x0003e40009121844 */
[----:B-1----:R-:W-:-:S04]  /*165e0*/  SEL R190, RZ, 0x4, !P1 ;  /* 0x00000004ffbe7807 */ /* 0x002fc80004800000 */
[----:B------:R-:W-:-:S04]  /*165f0*/  SEL R190, R190, RZ, !P0 ;  /* 0x000000ffbebe7207 */ /* 0x000fc80004000000 */
[----:B------:R-:W-:Y:S02]  /*16600*/  ISETP.NE.U32.AND P1, PT, R190, RZ, PT ;  /* 0x000000ffbe00720c */ /* 0x000fe40003f25070 */
[----:B--2---:R-:W-:-:S04]  /*16610*/  IADD3 R181, P3, R181, R183, RZ ;  /* 0x000000b7b5b57210 */ /* 0x004fc80007f7e0ff */
[----:B------:R-:W-:Y:S02]  /*16620*/  IADD3.X R188, R188, R182, RZ, P3, !PT ;  /* 0x000000b6bcbc7210 */ /* 0x000fe40001ffe4ff */
[----:B------:R-:W-:Y:S01]  /*16630*/  IADD3 R2, P4, R2, R183, RZ ;  /* 0x000000b702027210 */ /* 0x000fe20007f9e0ff */
[----:B------:R-:W-:Y:S01]  /*16640*/  IMAD.MOV.U32 R190, RZ, RZ, R181 ;  /* 0x000000ffffbe7224 */ /* 0x000fe200078e00b5 */
[----:B------:R-:W-:Y:S01]  /*16650*/  STL [R1+0x7c], R181 ;  /* 0x00007cb501007387 */ /* 0x000fe20000100800 */
[----:B------:R-:W-:Y:S02]  /*16660*/  IMAD.MOV.U32 R191, RZ, RZ, R188 ;  /* 0x000000ffffbf7224 */ /* 0x000fe400078e00bc */
[----:B------:R-:W-:Y:S01]  /*16670*/  IMAD.X R4, R4, 0x1, R182, P4 ;  /* 0x0000000104047824 */ /* 0x000fe200020e06b6 */
[----:B------:R1:W-:Y:S04]  /*16680*/  STL [R1+0x78], R188 ;  /* 0x000078bc01007387 */ /* 0x0003e80000100800 */
[----:B------:R-:W-:Y:S04]  /*16690*/  STL [R1+0x84], R2 ;  /* 0x0000840201007387 */ /* 0x000fe80000100800 */
[----:B------:R2:W-:Y:S04]  /*166a0*/  STL [R1+0x80], R4 ;  /* 0x0000800401007387 */ /* 0x0005e80000100800 */
[----:B------:R2:W-:Y:S01]  /*166b0*/  LDGSTS.E [R187+0xc008], desc[UR4][R190.64], P2 ;  /* 0x0c008000bebb7fae */ /* 0x0005e20009121844 */
[----:B------:R-:W-:-:S03]  /*166c0*/  ISETP.GT.AND P2, PT, R176, 0x40, PT ;  /* 0x00000040b000780c */ /* 0x000fc60003f44270 */
[----:B-1----:R-:W3:Y:S04]  /*166d0*/  LDL.LU R188, [R1+0x258] ;  /* 0x0002580001bc7983 */ /* 0x002ee80000300800 */
[----:B------:R-:W3:Y:S01]  /*166e0*/  LDL.LU R181, [R1+0x25c] ;  /* 0x00025c0001b57983 */ /* 0x000ee20000300800 */
[----:B--2---:R-:W-:Y:S01]  /*166f0*/  MOV R190, R2 ;  /* 0x0000000200be7202 */ /* 0x004fe20000000f00 */
[----:B------:R-:W-:Y:S02]  /*16700*/  IMAD.MOV.U32 R191, RZ, RZ, R4 ;  /* 0x000000ffffbf7224 */ /* 0x000fe400078e0004 */
[----:B------:R-:W2:Y:S04]  /*16710*/  LDL.LU R4, [R1+0x260] ;  /* 0x0002600001047983 */ /* 0x000ea80000300800 */
[----:B------:R-:W2:Y:S04]  /*16720*/  LDL.LU R2, [R1+0x264] ;  /* 0x0002640001027983 */ /* 0x000ea80000300800 */
[----:B------:R1:W-:Y:S01]  /*16730*/  LDGSTS.E [R187+0x800c], desc[UR4][R190.64], P1 ;  /* 0x0800c000bebb7fae */ /* 0x0003e20008921844 */
[----:B----4-:R-:W-:-:S02]  /*16740*/  IADD3 R5, P3, R5, R183, RZ ;  /* 0x000000b705057210 */ /* 0x010fc40007f7e0ff */
[----:B-1----:R-:W-:-:S03]  /*16750*/  SEL R190, RZ, 0x4, !P2 ;  /* 0x00000004ffbe7807 */ /* 0x002fc60005000000 */
[--C-:B------:R-:W-:Y:S01]  /*16760*/  IMAD.X R189, R189, 0x1, R182.reuse, P3 ;  /* 0x00000001bdbd7824 */ /* 0x100fe200018e06b6 */
[----:B------:R-:W-:Y:S02]  /*16770*/  SEL R190, R190, RZ, !P0 ;  /* 0x000000ffbebe7207 */ /* 0x000fe40004000000 */
[----:B---3--:R-:W-:Y:S01]  /*16780*/  IADD3 R0, P4, R0, R183, RZ ;  /* 0x000000b700007210 */ /* 0x008fe20007f9e0ff */
[----:B------:R-:W-:Y:S01]  /*16790*/  IMAD.MOV.U32 R191, RZ, RZ, R189 ;  /* 0x000000ffffbf7224 */ /* 0x000fe200078e00bd */
[----:B------:R-:W-:Y:S01]  /*167a0*/  ISETP.NE.U32.AND P2, PT, R190, RZ, PT ;  /* 0x000000ffbe00720c */ /* 0x000fe20003f45070 */
[----:B------:R-:W-:Y:S01]  /*167b0*/  STL [R1+0x8c], R5 ;  /* 0x00008c0501007387 */ /* 0x000fe20000100800 */
[----:B------:R-:W-:Y:S01]  /*167c0*/  MOV R190, R5 ;  /* 0x0000000500be7202 */ /* 0x000fe20000000f00 */
[----:B------:R-:W-:Y:S02]  /*167d0*/  IMAD.X R3, R3, 0x1, R182, P4 ;  /* 0x0000000103037824 */ /* 0x000fe400020e06b6 */
[----:B------:R1:W-:Y:S04]  /*167e0*/  STL [R1+0x88], R189 ;  /* 0x000088bd01007387 */ /* 0x0003e80000100800 */
[----:B------:R-:W-:Y:S04]  /*167f0*/  STL [R1+0x254], R0 ;  /* 0x0002540001007387 */ /* 0x000fe80000100800 */
[----:B------:R3:W-:Y:S04]  /*16800*/  STL [R1+0x250], R3 ;  /* 0x0002500301007387 */ /* 0x0007e80000100800 */
[----:B------:R4:W-:Y:S04]  /*16810*/  LDGSTS.E [R187+0xc00c], desc[UR4][R190.64], P1 ;  /* 0x0c00c000bebb7fae */ /* 0x0009e80008921844 */
[----:B-1----:R-:W2:Y:S04]  /*16820*/  LDL.LU R189, [R1+0x268] ;  /* 0x0002680001bd7983 */ /* 0x002ea80000300800 */
[----:B------:R-:W2:Y:S01]  /*16830*/  LDL.LU R5, [R1+0x26c] ;  /* 0x00026c0001057983 */ /* 0x000ea20000300800 */
[----:B----4-:R-:W-:-:S02]  /*16840*/  IMAD.MOV.U32 R191, RZ, RZ, R3 ;  /* 0x000000ffffbf7224 */ /* 0x010fc400078e0003 */
[----:B------:R-:W-:Y:S01]  /*16850*/  IMAD.MOV.U32 R190, RZ, RZ, R0 ;  /* 0x000000ffffbe7224 */ /* 0x000fe200078e0000 */
[----:B---3--:R-:W3:Y:S04]  /*16860*/  LDL.LU R3, [R1+0x270] ;  /* 0x0002700001037983 */ /* 0x008ee80000300800 */
[----:B------:R-:W4:Y:S01]  /*16870*/  LDL.LU R0, [R1+0x274] ;  /* 0x0002740001007983 */ /* 0x000f220000300800 */
[----:B------:R-:W-:-:S03]  /*16880*/  ISETP.GT.AND P1, PT, R176, 0x41, PT ;  /* 0x00000041b000780c */ /* 0x000fc60003f24270 */
[----:B------:R1:W-:Y:S02]  /*16890*/  LDGSTS.E [R187+0x10000], desc[UR4][R190.64], P2 ;  /* 0x10000000bebb7fae */ /* 0x0003e40009121844 */
[----:B-1----:R-:W-:-:S04]  /*168a0*/  SEL R190, RZ, 0x4, !P1 ;  /* 0x00000004ffbe7807 */ /* 0x002fc80004800000 */
[----:B------:R-:W-:-:S04]  /*168b0*/  SEL R190, R190, RZ, !P0 ;  /* 0x000000ffbebe7207 */ /* 0x000fc80004000000 */
[----:B------:R-:W-:Y:S02]  /*168c0*/  ISETP.NE.U32.AND P1, PT, R190, RZ, PT ;  /* 0x000000ffbe00720c */ /* 0x000fe40003f25070 */
[----:B------:R-:W-:-:S04]  /*168d0*/  IADD3 R181, P3, R181, R183, RZ ;  /* 0x000000b7b5b57210 */ /* 0x000fc80007f7e0ff */
[----:B------:R-:W-:Y:S02]  /*168e0*/  IADD3.X R188, R188, R182, RZ, P3, !PT ;  /* 0x000000b6bcbc7210 */ /* 0x000fe40001ffe4ff */
[----:B--2---:R-:W-:Y:S01]  /*168f0*/  IADD3 R2, P4, R2, R183, RZ ;  /* 0x000000b702027210 */ /* 0x004fe20007f9e0ff */
[----:B------:R-:W-:Y:S01]  /*16900*/  STL [R1+0x25c], R181 ;  /* 0x00025cb501007387 */ /* 0x000fe20000100800 */
[----:B------:R-:W-:-:S03]  /*16910*/  IMAD.MOV.U32 R190, RZ, RZ, R181 ;  /* 0x000000ffffbe7224 */ /* 0x000fc600078e00b5 */
[----:B------:R-:W-:Y:S01]  /*16920*/  IMAD.X R4, R4, 0x1, R182, P4 ;  /* 0x0000000104047824 */ /* 0x000fe200020e06b6 */
[----:B------:R1:W-:Y:S01]  /*16930*/  STL [R1+0x258], R188 ;  /* 0x000258bc01007387 */ /* 0x0003e20000100800 */
[----:B------:R-:W-:-:S03]  /*16940*/  IMAD.MOV.U32 R191, RZ, RZ, R188 ;  /* 0x000000ffffbf7224 */ /* 0x000fc600078e00bc */
[----:B------:R-:W-:Y:S04]  /*16950*/  STL [R1+0x264], R2 ;  /* 0x0002640201007387 */ /* 0x000fe80000100800 */
[----:B------:R2:W-:Y:S04]  /*16960*/  STL [R1+0x260], R4 ;  /* 0x0002600401007387 */ /* 0x0005e80000100800 */
[----:B-1----:R-:W3:Y:S04]  /*16970*/  LDL.LU R188, [R1+0x278] ;  /* 0x0002780001bc7983 */ /* 0x002ee80000300800 */
[----:B------:R1:W-:Y:S04]  /*16980*/  LDGSTS.E [R187+0x14000], desc[UR4][R190.64], P2 ;  /* 0x14000000bebb7fae */ /* 0x0003e80009121844 */
[----:B------:R-:W3:Y:S01]  /*16990*/  LDL.LU R181, [R1+0x27c] ;  /* 0x00027c0001b57983 */ /* 0x000ee20000300800 */
[----:B------:R-:W-:Y:S01]  /*169a0*/  ISETP.GT.AND P2, PT, R176, 0x42, PT ;  /* 0x00000042b000780c */ /* 0x000fe20003f44270 */
[----:B-1----:R-:W-:Y:S01]  /*169b0*/  IMAD.MOV.U32 R191, RZ, RZ, R4 ;  /* 0x000000ffffbf7224 */ /* 0x002fe200078e0004 */
[----:B------:R-:W-:Y:S01]  /*169c0*/  MOV R190, R2 ;  /* 0x0000000200be7202 */ /* 0x000fe20000000f00 */
[----:B--2---:R-:W2:Y:S04]  /*169d0*/  LDL.LU R4, [R1+0x280] ;  /* 0x0002800001047983 */ /* 0x004ea80000300800 */
[----:B------:R-:W2:Y:S04]  /*169e0*/  LDL.LU R2, [R1+0x284] ;  /* 0x0002840001027983 */ /* 0x000ea80000300800 */
[----:B------:R1:W-:Y:S01]  /*169f0*/  LDGSTS.E [R187+0x10004], desc[UR4][R190.64], P1 ;  /* 0x10004000bebb7fae */ /* 0x0003e20008921844 */
[----:B------:R-:W-:-:S02]  /*16a00*/  IADD3 R5, P3, R5, R183, RZ ;  /* 0x000000b705057210 */ /* 0x000fc40007f7e0ff */
[----:B-1----:R-:W-:-:S03]  /*16a10*/  SEL R190, RZ, 0x4, !P2 ;  /* 0x00000004ffbe7807 */ /* 0x002fc60005000000 */
[--C-:B------:R-:W-:Y:S01]  /*16a20*/  IMAD.X R189, R189, 0x1, R182.reuse, P3 ;  /* 0x00000001bdbd7824 */ /* 0x100fe200018e06b6 */
[----:B----4-:R-:W-:Y:S02]  /*16a30*/  IADD3 R0, P4, R0, R183, RZ ;  /* 0x000000b700007210 */ /* 0x010fe40007f9e0ff */
[----:B------:R-:W-:Y:S01]  /*16a40*/  SEL R190, R190, RZ, !P0 ;  /* 0x000000ffbebe7207 */ /* 0x000fe20004000000 */
[----:B------:R-:W-:Y:S02]  /*16a50*/  STL [R1+0x26c], R5 ;  /* 0x00026c0501007387 */ /* 0x000fe40000100800 */
[----:B---3--:R-:W-:Y:S01]  /*16a60*/  IMAD.X R3, R3, 0x1, R182, P4 ;  /* 0x0000000103037824 */ /* 0x008fe200020e06b6 */
[----:B------:R-:W-:Y:S01]  /*16a70*/  ISETP.NE.U32.AND P2, PT, R190, RZ, PT ;  /* 0x000000ffbe00720c */ /* 0x000fe20003f45070 */
[----:B------:R1:W-:Y:S01]  /*16a80*/  STL [R1+0x268], R189 ;  /* 0x000268bd01007387 */ /* 0x0003e20000100800 */
[----:B------:R-:W-:Y:S01]  /*16a90*/  MOV R190, R5 ;  /* 0x0000000500be7202 */ /* 0x000fe20000000f00 */
[----:B------:R-:W-:-:S02]  /*16aa0*/  IMAD.MOV.U32 R191, RZ, RZ, R189 ;  /* 0x000000ffffbf7224 */ /* 0x000fc400078e00bd */
[----:B------:R-:W-:Y:S04]  /*16ab0*/  STL [R1+0x274], R0 ;  /* 0x0002740001007387 */ /* 0x000fe80000100800 */
[----:B------:R3:W-:Y:S04]  /*16ac0*/  STL [R1+0x270], R3 ;  /* 0x0002700301007387 */ /* 0x0007e80000100800 */
[----:B-1----:R-:W4:Y:S04]  /*16ad0*/  LDL.LU R189, [R1+0x288] ;  /* 0x0002880001bd7983 */ /* 0x002f280000300800 */
[----:B------:R-:W4:Y:S04]  /*16ae0*/  LDL.LU R5, [R1+0x28c] ;  /* 0x00028c0001057983 */ /* 0x000f280000300800 */
[----:B------:R1:W-:Y:S02]  /*16af0*/  LDGSTS.E [R187+0x14004], desc[UR4][R190.64], P1 ;  /* 0x14004000bebb7fae */ /* 0x0003e40008921844 */
        /* <DEDUP_REMOVED lines=9> */
[----:B------:R-:W-:-:S04]  /*16b90*/  IADD3 R181, P3, R181, R183, RZ ;  /* 0x000000b7b5b57210 */ /* 0x000fc80007f7e0ff */
[----:B------:R-:W-:Y:S01]  /*16ba0*/  IADD3.X R188, R188, R182, RZ, P3, !PT ;  /* 0x000000b6bcbc7210 */ /* 0x000fe20001ffe4ff */
[----:B------:R-:W-:Y:S01]  /*16bb0*/  IMAD.MOV.U32 R190, RZ, RZ, R181 ;  /* 0x000000ffffbe7224 */ /* 0x000fe200078e00b5 */
[----:B------:R-:W-:Y:S01]  /*16bc0*/  STL [R1+0x27c], R181 ;  /* 0x00027cb501007387 */ /* 0x000fe20000100800 */
[----:B--2---:R-:W-:Y:S02]  /*16bd0*/  IADD3 R2, P4, R2, R183, RZ ;  /* 0x000000b702027210 */ /* 0x004fe40007f9e0ff */
[----:B------:R-:W-:Y:S01]  /*16be0*/  IMAD.MOV.U32 R191, RZ, RZ, R188 ;  /* 0x000000ffffbf7224 */ /* 0x000fe200078e00bc */
[----:B------:R1:W-:Y:S02]  /*16bf0*/  STL [R1+0x278], R188 ;  /* 0x000278bc01007387 */ /* 0x0003e40000100800 */
[----:B------:R-:W-:Y:S02]  /*16c00*/  IMAD.X R4, R4, 0x1, R182, P4 ;  /* 0x0000000104047824 */ /* 0x000fe400020e06b6 */
        /* <DEDUP_REMOVED lines=13> */
[----:B------:R-:W-:Y:S01]  /*16ce0*/  IMAD.X R189, R189, 0x1, R182, P3 ;  /* 0x00000001bdbd7824 */ /* 0x000fe200018e06b6 */
[----:B------:R-:W-:-:S03]  /*16cf0*/  SEL R190, R190, RZ, !P0 ;  /* 0x000000ffbebe7207 */ /* 0x000fc60004000000 */
[----:B------:R-:W-:Y:S01]  /*16d00*/  IMAD.MOV.U32 R191, RZ, RZ, R189 ;  /* 0x000000ffffbf7224 */ /* 0x000fe200078e00bd */
[----:B------:R-:W-:Y:S02]  /*16d10*/  ISETP.NE.U32.AND P2, PT, R190, RZ, PT ;  /* 0x000000ffbe00720c */ /* 0x000fe40003f45070 */
[----:B------:R-:W-:Y:S01]  /*16d20*/  MOV R190, R5 ;  /* 0x0000000500be7202 */ /* 0x000fe20000000f00 */
[----:B------:R1:W-:Y:S01]  /*16d30*/  STL [R1+0x28c], R5 ;  /* 0x00028c0501007387 */ /* 0x0003e20000100800 */
[----:B---3--:R-:W-:-:S03]  /*16d40*/  IADD3 R0, P4, R0, R183, RZ ;  /* 0x000000b700007210 */ /* 0x008fc60007f9e0ff */
[----:B------:R-:W-:Y:S02]  /*16d50*/  STL [R1+0x288], R189 ;  /* 0x000288bd01007387 */ /* 0x000fe40000100800 */
[----:B------:R-:W-:Y:S02]  /*16d60*/  IMAD.X R3, R3, 0x1, R182, P4 ;  /* 0x0000000103037824 */ /* 0x000fe400020e06b6 */
[----:B------:R-:W-:Y:S04]  /*16d70*/  STL [R1+0x454], R0 ;  /* 0x0004540001007387 */ /* 0x000fe80000100800 */
[----:B------:R3:W-:Y:S04]  /*16d80*/  LDGSTS.E [R187+0x1400c], desc[UR4][R190.64], P1 ;  /* 0x1400c000bebb7fae */ /* 0x0007e80008921844 */
[----:B------:R4:W-:Y:S04]  /*16d90*/  STL [R1+0x450], R3 ;  /* 0x0004500301007387 */ /* 0x0009e80000100800 */
[----:B-1----:R-:W2:Y:S01]  /*16da0*/  LDL.LU R5, [R1+0x468] ;  /* 0x0004680001057983 */ /* 0x002ea20000300800 */
[----:B---3--:R-:W-:-:S03]  /*16db0*/  IMAD.MOV.U32 R191, RZ, RZ, R3 ;  /* 0x000000ffffbf7224 */ /* 0x008fc600078e0003 */
[----:B----4-:R-:W3:Y:S01]  /*16dc0*/  LDL.LU R3, [R1+0x46c] ;  /* 0x00046c0001037983 */ /* 0x010ee20000300800 */
[----:B------:R-:W-:-:S03]  /*16dd0*/  IMAD.MOV.U32 R190, RZ, RZ, R0 ;  /* 0x000000ffffbe7224 */ /* 0x000fc600078e0000 */
[----:B------:R-:W4:Y:S04]  /*16de0*/  LDL.LU R189, [R1+0x470] ;  /* 0x0004700001bd7983 */ /* 0x000f280000300800 */
        /* <DEDUP_REMOVED lines=9> */
[----:B------:R-:W-:Y:S04]  /*16e80*/  STL [R1+0x45c], R181 ;  /* 0x00045cb501007387 */ /* 0x000fe80000100800 */
[----:B------:R-:W-:Y:S01]  /*16e90*/  IMAD.X R4, R4, 0x1, R182, P4 ;  /* 0x0000000104047824 */ /* 0x000fe200020e06b6 */
[----:B------:R1:W-:Y:S01]  /*16ea0*/  STL [R1+0x458], R188 ;  /* 0x000458bc01007387 */ /* 0x0003e20000100800 */
[----:B------:R-:W-:-:S03]  /*16eb0*/  IMAD.MOV.U32 R191, RZ, RZ, R188 ;  /* 0x000000ffffbf7224 */ /* 0x000fc600078e00bc */
[----:B------:R-:W-:Y:S01]  /*16ec0*/  STL [R1+0x464], R2 ;  /* 0x0004640201007387 */ /* 0x000fe20000100800 */
[----:B------:R-:W-:-:S03]  /*16ed0*/  IMAD.MOV.U32 R190, RZ, RZ, R181 ;  /* 0x000000ffffbe7224 */ /* 0x000fc600078e00b5 */
[----:B------:R2:W-:Y:S04]  /*16ee0*/  STL [R1+0x460], R4 ;  /* 0x0004600401007387 */ /* 0x0005e80000100800 */
[----:B-1----:R-:W4:Y:S04]  /*16ef0*/  LDL.LU R188, [R1+0x478] ;  /* 0x0004780001bc7983 */ /* 0x002f280000300800 */
[----:B------:R-:W4:Y:S04]  /*16f00*/  LDL.LU R181, [R1+0x47c] ;  /* 0x00047c0001b57983 */ /* 0x000f280000300800 */
[----:B------:R1:W-:Y:S01]  /*16f10*/  LDGSTS.E [R187+0x1c000], desc[UR4][R190.64], P2 ;  /* 0x1c000000bebb7fae */ /* 0x0003e20009121844 */
[----:B------:R-:W-:-:S02]  /*16f20*/  ISETP.GT.AND P2, PT, R176, 0x62, PT ;  /* 0x00000062b000780c */ /* 0x000fc40003f44270 */
[----:B-1----:R-:W-:Y:S01]  /*16f30*/  MOV R190, R2 ;  /* 0x0000000200be7202 */ /* 0x002fe20000000f00 */
[----:B------:R-:W-:Y:S02]  /*16f40*/  IMAD.MOV.U32 R191, RZ, RZ, R4 ;  /* 0x000000ffffbf7224 */ /* 0x000fe400078e0004 */
[----:B--2---:R-:W2:Y:S04]  /*16f50*/  LDL.LU R4, [R1+0x484] ;  /* 0x0004840001047983 */ /* 0x004ea80000300800 */
[----:B------:R1:W-:Y:S04]  /*16f60*/  LDGSTS.E [R187+0x18004], desc[UR4][R190.64], P1 ;  /* 0x18004000bebb7fae */ /* 0x0003e80008921844 */
[----:B------:R-:W2:Y:S01]  /*16f70*/  LDL.LU R2, [R1+0x48c] ;  /* 0x00048c0001027983 */ /* 0x000ea20000300800 */
[----:B---3--:R-:W-:-:S02]  /*16f80*/  IADD3 R3, P3, R3, R183, RZ ;  /* 0x000000b703037210 */ /* 0x008fc40007f7e0ff */
[----:B-1----:R-:W-:-:S03]  /*16f90*/  SEL R190, RZ, 0x4, !P2 ;  /* 0x00000004ffbe7807 */ /* 0x002fc60005000000 */
[--C-:B------:R-:W-:Y:S01]  /*16fa0*/  IMAD.X R5, R5, 0x1, R182.reuse, P3 ;  /* 0x0000000105057824 */ /* 0x100fe200018e06b6 */
[----:B----4-:R-:W-:Y:S01]  /*16fb0*/  IADD3 R0, P4, R0, R183, RZ ;  /* 0x000000b700007210 */ /* 0x010fe20007f9e0ff */
[----:B------:R-:W-:Y:S02]  /*16fc0*/  STL [R1+0x46c], R3 ;  /* 0x00046c0301007387 */ /* 0x000fe40000100800 */
[----:B------:R-:W-:Y:S01]  /*16fd0*/  IMAD.MOV.U32 R191, RZ, RZ, R5 ;  /* 0x000000ffffbf7224 */ /* 0x000fe200078e0005 */
[----:B------:R-:W-:Y:S01]  /*16fe0*/  SEL R190, R190, RZ, !P0 ;  /* 0x000000ffbebe7207 */ /* 0x000fe20004000000 */
[----:B------:R1:W-:Y:S01]  /*16ff0*/  STL [R1+0x468], R5 ;  /* 0x0004680501007387 */ /* 0x0003e20000100800 */
[----:B------:R-:W-:-:S03]  /*17000*/  IMAD.X R189, R189, 0x1, R182, P4 ;  /* 0x00000001bdbd7824 */ /* 0x000fc600020e06b6 */
[----:B------:R3:W-:Y:S01]  /*17010*/  STL [R1+0x474], R0 ;  /* 0x0004740001007387 */ /* 0x0007e20000100800 */
[----:B------:R-:W-:-:S03]  /*17020*/  ISETP.NE.U32.AND P2, PT, R190, RZ, PT ;  /* 0x000000ffbe00720c */ /* 0x000fc60003f45070 */
[----:B-1----:R-:W4:Y:S01]  /*17030*/  LDL.LU R5, [R1+0x480] ;  /* 0x0004800001057983 */ /* 0x002f220000300800 */
[----:B------:R-:W-:-:S03]  /*17040*/  MOV R190, R3 ;  /* 0x0000000300be7202 */ /* 0x000fc60000000f00 */
[----:B------:R-:W-:Y:S04]  /*17050*/  STL [R1+0x470], R189 ;  /* 0x000470bd01007387 */ /* 0x000fe80000100800 */
[----:B------:R-:W4:Y:S04]  /*17060*/  LDL.LU R3, [R1+0x488] ;  /* 0x0004880001037983 */ /* 0x000f280000300800 */
[----:B------:R1:W-:Y:S02]  /*17070*/  LDGSTS.E [R187+0x1c004], desc[UR4][R190.64], P1 ;  /* 0x1c004000bebb7fae */ /* 0x0003e40008921844 */
[----:B-1----:R-:W-:-:S02]  /*17080*/  IMAD.MOV.U32 R190, RZ, RZ, R0 ;  /* 0x000000ffffbe7224 */ /* 0x002fc400078e0000 */
[----:B---3--:R-:W3:Y:S01]  /*17090*/  LDL R0, [R1+0xc48] ;  /* 0x000c480001007983 */ /* 0x008ee20000100800 */
[----:B------:R-:W-:Y:S01]  /*170a0*/  IMAD.MOV.U32 R191, RZ, RZ, R189 ;  /* 0x000000ffffbf7224 */ /* 0x000fe200078e00bd */
[----:B------:R-:W-:-:S04]  /*170b0*/  ISETP.GT.AND P1, PT, R176, 0x63, PT ;  /* 0x00000063b000780c */ /* 0x000fc80003f24270 */
[----:B------:R1:W-:Y:S02]  /*170c0*/  LDGSTS.E [R187+0x18008], desc[UR4][R190.64], P2 ;  /* 0x18008000bebb7fae */ /* 0x0003e40009121844 */
[----:B-1----:R-:W-:-:S04]  /*170d0*/  SEL R190, RZ, 0x4, !P1 ;  /* 0x00000004ffbe7807 */ /* 0x002fc80004800000 */
[----:B------:R-:W-:-:S04]  /*170e0*/  SEL R190, R190, RZ, !P0 ;  /* 0x000000ffbebe7207 */ /* 0x000fc80004000000 */
[----:B------:R-:W-:Y:S02]  /*170f0*/  ISETP.NE.U32.AND P1, PT, R190, RZ, PT ;  /* 0x000000ffbe00720c */ /* 0x000fe40003f25070 */
[----:B------:R-:W-:-:S04]  /*17100*/  IADD3 R181, P3, R181, R183, RZ ;  /* 0x000000b7b5b57210 */ /* 0x000fc80007f7e0ff */
[----:B------:R-:W-:Y:S01]  /*17110*/  IADD3.X R188, R188, R182, RZ, P3, !PT ;  /* 0x000000b6bcbc7210 */ /* 0x000fe20001ffe4ff */
[----:B------:R-:W-:-:S04]  /*17120*/  IMAD.MOV.U32 R190, RZ, RZ, R181 ;  /* 0x000000ffffbe7224 */ /* 0x000fc800078e00b5 */
[----:B------:R-:W-:-:S05]  /*17130*/  IMAD.MOV.U32 R191, RZ, RZ, R188 ;  /* 0x000000ffffbf7224 */ /* 0x000fca00078e00bc */
[----:B------:R1:W-:Y:S01]  /*17140*/  LDGSTS.E [R187+0x1c008], desc[UR4][R190.64], P2 ;  /* 0x1c008000bebb7fae */ /* 0x0003e20009121844 */
[-C--:B--2---:R-:W-:Y:S02]  /*17150*/  IADD3 R4, P2, R4, R183.reuse, RZ ;  /* 0x000000b704047210 */ /* 0x084fe40007f5e0ff */
[----:B------:R-:W-:-:S03]  /*17160*/  IADD3 R2, P3, R2, R183, RZ ;  /* 0x000000b702027210 */ /* 0x000fc60007f7e0ff */
[----:B-1----:R-:W-:Y:S01]  /*17170*/  IMAD.MOV.U32 R190, RZ, RZ, R4 ;  /* 0x000000ffffbe7224 */ /* 0x002fe200078e0004 */
[----:B------:R-:W-:Y:S04]  /*17180*/  STL [R1+0x47c], R181 ;  /* 0x00047cb501007387 */ /* 0x000fe80000100800 */
[----:B------:R-:W-:Y:S01]  /*17190*/  STL [R1+0x478], R188 ;  /* 0x000478bc01007387 */ /* 0x000fe20000100800 */
[----:B----4-:R-:W-:-:S04]  /*171a0*/  IMAD.X R5, R5, 0x1, R182, P2 ;  /* 0x0000000105057824 */ /* 0x010fc800010e06b6 */
[----:B------:R-:W-:Y:S01]  /*171b0*/  IMAD.MOV.U32 R191, RZ, RZ, R5 ;  /* 0x000000ffffbf7224 */ /* 0x000fe200078e0005 */
[----:B------:R-:W-:-:S04]  /*171c0*/  IADD3.X R3, R3, R182, RZ, P3, !PT ;  /* 0x000000b603037210 */ /* 0x000fc80001ffe4ff */
[----:B------:R1:W-:Y:S02]  /*171d0*/  LDGSTS.E [R187+0x1800c], desc[UR4][R190.64], P1 ;  /* 0x1800c000bebb7fae */ /* 0x0003e40008921844 */
[----:B-1----:R-:W-:Y:S01]  /*171e0*/  IMAD.MOV.U32 R190, RZ, RZ, R2 ;  /* 0x000000ffffbe7224 */ /* 0x002fe200078e0002 */
[----:B------:R-:W-:-:S05]  /*171f0*/  MOV R191, R3 ;  /* 0x0000000300bf7202 */ /* 0x000fca0000000f00 */
[----:B------:R1:W-:Y:S01]  /*17200*/  LDGSTS.E [R187+0x1c00c], desc[UR4][R190.64], P1 ;  /* 0x1c00c000bebb7fae */ /* 0x0003e20008921844 */
[----:B------:R-:W-:-:S03]  /*17210*/  ISETP.GT.AND P1, PT, R176, 0x4, PT ;  /* 0x00000004b000780c */ /* 0x000fc60003f24270 */
[----:B------:R-:W-:Y:S01]  /*17220*/  STL [R1+0x484], R4 ;  /* 0x0004840401007387 */ /* 0x000fe20000100800 */
[----:B-1----:R-:W-:-:S03]  /*17230*/  SEL R187, RZ, 0x4, !P1 ;  /* 0x00000004ffbb7807 */ /* 0x002fc60004800000 */
[----:B------:R-:W-:Y:S01]  /*17240*/  STL [R1+0x480], R5 ;  /* 0x0004800501007387 */ /* 0x000fe20000100800 */
[----:B------:R-:W-:-:S03]  /*17250*/  SEL R187, R187, RZ, !P0 ;  /* 0x000000ffbbbb7207 */ /* 0x000fc60004000000 */
[----:B------:R-:W-:Y:S01]  /*17260*/  STL [R1+0x48c], R2 ;  /* 0x00048c0201007387 */ /* 0x000fe20000100800 */
[----:B------:R-:W-:-:S03]  /*17270*/  ISETP.NE.U32.AND P2, PT, R187, RZ, PT ;  /* 0x000000ffbb00720c */ /* 0x000fc60003f45070 */
[----:B------:R1:W-:Y:S01]  /*17280*/  STL [R1+0x488], R3 ;  /* 0x0004880301007387 */ /* 0x0003e20000100800 */
[----:B---3--:R-:W-:-:S03]  /*17290*/  VIADD R187, R0, UR8 ;  /* 0x0000000800bb7c36 */ /* 0x008fc60008000000 */
[----:B-1----:R-:W2:Y:S04]  /*172a0*/  LDL.LU R3, [R1+0x90] ;  /* 0x0000900001037983 */ /* 0x002ea80000300800 */
[----:B------:R-:W3:Y:S01]  /*172b0*/  LDL.LU R0, [R1+0x94] ;  /* 0x0000940001007983 */ /* 0x000ee20000300800 */
[-C--:B------:R-:W-:Y:S02]  /*172c0*/  IADD3 R186, P1, R186, R183.reuse, RZ ;  /* 0x000000b7baba7210 */ /* 0x080fe40007f3e0ff */
[----:B------:R-:W-:Y:S01]  /*172d0*/  IADD3 R179, P3, R179, R183, RZ ;  /* 0x000000b7b3b37210 */ /* 0x000fe20007f7e0ff */
[----:B------:R-:W4:Y:S02]  /*172e0*/  LDL.LU R188, [R1+0x98] ;  /* 0x0000980001bc7983 */ /* 0x000f240000300800 */
[----:B------:R-:W-:-:S02]  /*172f0*/  IMAD.X R22, R22, 0x1, R182, P1 ;  /* 0x0000000116167824 */ /* 0x000fc400008e06b6 */
[----:B------:R-:W-:Y:S01]  /*17300*/  IMAD.MOV.U32 R190, RZ, RZ, R186 ;  /* 0x000000ffffbe7224 */ /* 0x000fe200078e00ba */
[----:B------:R-:W-:Y:S01]  /*17310*/  ISETP.GT.AND P1, PT, R176, 0x5, PT ;  /* 0x00000005b000780c */ /* 0x000fe20003f24270 */
[----:B------:R-:W-:Y:S01]  /*17320*/  IMAD.X R154, R154, 0x1, R182, P3 ;  /* 0x000000019a9a7824 */ /* 0x000fe200018e06b6 */
[----:B------:R-:W-:Y:S01]  /*17330*/  MOV R191, R22 ;  /* 0x0000001600bf7202 */ /* 0x000fe20000000f00 */
[----:B------:R-:W4:Y:S04]  /*17340*/  LDL.LU R181, [R1+0x9c] ;  /* 0x00009c0001b57983 */ /* 0x000f280000300800 */
[----:B------:R1:W-:Y:S01]  /*17350*/  LDGSTS.E [R187], desc[UR4][R190.64], P2 ;  /* 0x00000000bebb7fae */ /* 0x0003e20009121844 */
[-C--:B------:R-:W-:Y:S02]  /*17360*/  IADD3 R155, P3, R155, R183.reuse, RZ ;  /* 0x000000b79b9b7210 */ /* 0x080fe40007f7e0ff */
[----:B------:R-:W-:Y:S01]  /*17370*/  IADD3 R152, P4, R152, R183, RZ ;  /* 0x000000b798987210 */ /* 0x000fe20007f9e0ff */
[----:B------:R-:W4:Y:S01]  /*17380*/  LDL.LU R4, [R1+0xa0] ;  /* 0x0000a00001047983 */ /* 0x000f220000300800 */
[----:B-1----:R-:W-:-:S02]  /*17390*/  SEL R190, RZ, 0x4, !P1 ;  /* 0x00000004ffbe7807 */ /* 0x002fc40004800000 */
[----:B------:R-:W-:Y:S01]  /*173a0*/  MOV R191, R154 ;  /* 0x0000009a00bf7202 */ /* 0x000fe20000000f00 */
[--C-:B------:R-:W-:Y:S01]  /*173b0*/  IMAD.X R158, R158, 0x1, R182.reuse, P3 ;  /* 0x000000019e9e7824 */ /* 0x100fe200018e06b6 */
[----:B------:R-:W-:Y:S01]  /*173c0*/  SEL R190, R190, RZ, !P0 ;  /* 0x000000ffbebe7207 */ /* 0x000fe20004000000 */
[----:B------:R-:W-:Y:S01]  /*173d0*/  IMAD.X R153, R153, 0x1, R182, P4 ;  /* 0x0000000199997824 */ /* 0x000fe200020e06b6 */
[----:B------:R-:W4:Y:S02]  /*173e0*/  LDL.LU R2, [R1+0xa4] ;  /* 0x0000a40001027983 */ /* 0x000f240000300800 */
[----:B------:R-:W-:Y:S01]  /*173f0*/  ISETP.NE.U32.AND P1, PT, R190, RZ, PT ;  /* 0x000000ffbe00720c */ /* 0x000fe20003f25070 */
[----:B------:R-:W-:-:S05]  /*17400*/  IMAD.MOV.U32 R190, RZ, RZ, R179 ;  /* 0x000000ffffbe7224 */ /* 0x000fca00078e00b3 */
[----:B------:R1:W-:Y:S01]  /*17410*/  LDGSTS.E [R187+0x4000], desc[UR4][R190.64], P2 ;  /* 0x04000000bebb7fae */ /* 0x0003e20009121844 */
[----:B------:R-:W-:-:S06]  /*17420*/  ISETP.GT.AND P2, PT, R176, 0x6, PT ;  /* 0x00000006b000780c */ /* 0x000fcc0003f44270 */
[----:B------:R-:W-:Y:S01]  /*17430*/  LDGSTS.E [R187+0x4], desc[UR4][R152.64], P1 ;  /* 0x0000400098bb7fae */ /* 0x000fe20008921844 */
[----:B-1----:R-:W-:-:S04]  /*17440*/  SEL R190, RZ, 0x4, !P2 ;  /* 0x00000004ffbe7807 */ /* 0x002fc80005000000 */
[----:B------:R-:W-:Y:S02]  /*17450*/  SEL R190, R190, RZ, !P0 ;  /* 0x000000ffbebe7207 */ /* 0x000fe40004000000 */
[----:B------:R-:W-:Y:S02]  /*17460*/  MOV R191, R158 ;  /* 0x0000009e00bf7202 */ /* 0x000fe40000000f00 */
[----:B------:R-:W-:Y:S01]  /*17470*/  ISETP.NE.U32.AND P2, PT, R190, RZ, PT ;  /* 0x000000ffbe00720c */ /* 0x000fe20003f45070 */
[----:B------:R-:W-:Y:S01]  /*17480*/  IMAD.MOV.U32 R190, RZ, RZ, R155 ;  /* 0x000000ffffbe7224 */ /* 0x000fe200078e009b */
[----:B------:R-:W-:-:S04]  /*17490*/  IADD3 R159, P3, R159, R183, RZ ;  /* 0x000000b79f9f7210 */ /* 0x000fc80007f7e0ff */
[----:B------:R1:W-:Y:S01]  /*174a0*/  LDGSTS.E [R187+0x4004], desc[UR4][R190.64], P1 ;  /* 0x04004000bebb7fae */ /* 0x0003e20008921844 */
[----:B------:R-:W-:Y:S01]  /*174b0*/  ISETP.GT.AND P1, PT, R176, 0x7, PT ;  /* 0x00000007b000780c */ /* 0x000fe20003f24270 */
[----:B------:R-:W-:Y:S01]  /*174c0*/  IMAD.X R162, R162, 0x1, R182, P3 ;  /* 0x00000001a2a27824 */ /* 0x000fe200018e06b6 */
[----:B------:R-:W-:Y:S02]  /*174d0*/  IADD3 R156, P4, R156, R183, RZ ;  /* 0x000000b79c9c7210 */ /* 0x000fe40007f9e0ff */
[----:B-1----:R-:W-:-:S04]  /*174e0*/  SEL R190, RZ, 0x4, !P1 ;  /* 0x00000004ffbe7807 */ /* 0x002fc80004800000 */
[----:B------:R-:W-:Y:S01]  /*174f0*/  SEL R190, R190, RZ, !P0 ;  /* 0x000000ffbebe7207 */ /* 0x000fe20004000000 */
[----:B------:R-:W-:Y:S01]  /*17500*/  IMAD.X R157, R157, 0x1, R182, P4 ;  /* 0x000000019d9d7824 */ /* 0x000fe200020e06b6 */
[----:B------:R-:W-:Y:S02]  /*17510*/  MOV R191, R162 ;  /* 0x000000a200bf7202 */ /* 0x000fe40000000f00 */
[----:B------:R-:W-:Y:S01]  /*17520*/  ISETP.NE.U32.AND P1, PT, R190, RZ, PT ;  /* 0x000000ffbe00720c */ /* 0x000fe20003f25070 */
[----:B------:R-:W-:Y:S01]  /*17530*/  IMAD.MOV.U32 R190, RZ, RZ, R159 ;  /* 0x000000ffffbe7224 */ /* 0x000fe200078e009f */
[----:B------:R-:W-:Y:S01]  /*17540*/  LDGSTS.E [R187+0x8], desc[UR4][R156.64], P2 ;  /* 0x000080009cbb7fae */ /* 0x000fe20009121844 */
[----:B------:R-:W-:-:S03]  /*17550*/  IADD3 R160, P4, R160, R183, RZ ;  /* 0x000000b7a0a07210 */ /* 0x000fc60007f9e0ff */
[----:B------:R1:W-:Y:S01]  /*17560*/  LDGSTS.E [R187+0x4008], desc[UR4][R190.64], P2 ;  /* 0x04008000bebb7fae */ /* 0x0003e20009121844 */
[----:B------:R-:W-:Y:S02]  /*17570*/  ISETP.GT.AND P2, PT, R176, 0x24, PT ;  /* 0x00000024b000780c */ /* 0x000fe40003f44270 */
[----:B------:R-:W-:Y:S01]  /*17580*/  IADD3 R163, P3, R163, R183, RZ ;  /* 0x000000b7a3a37210 */ /* 0x000fe20007f7e0ff */
[----:B------:R-:W-:-:S04]  /*17590*/  IMAD.X R161, R161, 0x1, R182, P4 ;  /* 0x00000001a1a17824 */ /* 0x000fc800020e06b6 */
[----:B------:R-:W-:Y:S01]  /*175a0*/  IMAD.X R177, R177, 0x1, R182, P3 ;  /* 0x00000001b1b17824 */ /* 0x000fe200018e06b6 */
[----:B------:R-:W-:Y:S01]  /*175b0*/  LDGSTS.E [R187+0xc], desc[UR4][R160.64], P1 ;  /* 0x0000c000a0bb7fae */ /* 0x000fe20008921844 */
[----:B-1----:R-:W-:-:S04]  /*175c0*/  SEL R190, RZ, 0x4, !P2 ;  /* 0x00000004ffbe7807 */ /* 0x002fc80005000000 */
[----:B------:R-:W-:Y:S02]  /*175d0*/  SEL R190, R190, RZ, !P0 ;  /* 0x000000ffbebe7207 */ /* 0x000fe40004000000 */
[----:B------:R-:W-:Y:S02]  /*175e0*/  MOV R191, R177 ;  /* 0x000000b100bf7202 */ /* 0x000fe40000000f00 */
[----:B------:R-:W-:Y:S01]  /*175f0*/  ISETP.NE.U32.AND P2, PT, R190, RZ, PT ;  /* 0x000000ffbe00720c */ /* 0x000fe20003f45070 */
[----:B------:R-:W-:-:S05]  /*17600*/  IMAD.MOV.U32 R190, RZ, RZ, R163 ;  /* 0x000000ffffbe7224 */ /* 0x000fca00078e00a3 */
[----:B------:R1:W-:Y:S01]  /*17610*/  LDGSTS.E [R187+0x400c], desc[UR4][R190.64], P1 ;  /* 0x0400c000bebb7fae */ /* 0x0003e20008921844 */
[----:B---3--:R-:W-:-:S05]  /*17620*/  IADD3 R0, P4, R0, R183, RZ ;  /* 0x000000b700007210 */ /* 0x008fca0007f9e0ff */
[----:B--2---:R-:W-:Y:S01]  /*17630*/  IMAD.X R3, R3, 0x1, R182, P4 ;  /* 0x0000000103037824 */ /* 0x004fe200020e06b6 */
[----:B------:R-:W-:Y:S01]  /*17640*/  STL [R1+0x94], R0 ;  /* 0x0000940001007387 */ /* 0x000fe20000100800 */
[----:B-1----:R-:W-:-:S03]  /*17650*/  IMAD.MOV.U32 R190, RZ, RZ, R0 ;  /* 0x000000ffffbe7224 */ /* 0x002fc600078e0000 */
[----:B------:R1:W-:Y:S01]  /*17660*/  STL [R1+0x90], R3 ;  /* 0x0000900301007387 */ /* 0x0003e20000100800 */
[----:B------:R-:W-:-:S03]  /*17670*/  IMAD.MOV.U32 R191, RZ, RZ, R3 ;  /* 0x000000ffffbf7224 */ /* 0x000fc600078e0003 */
[----:B------:R-:W2:Y:S04]  /*17680*/  LDL.LU R189, [R1+0xa8] ;  /* 0x0000a80001bd7983 */ /* 0x000ea80000300800 */
[----:B------:R-:W3:Y:S04]  /*17690*/  LDL.LU R5, [R1+0xac] ;  /* 0x0000ac0001057983 */ /* 0x000ee80000300800 */
[----:B-1----:R-:W2:Y:S04]  /*176a0*/  LDL.LU R3, [R1+0xb0] ;  /* 0x0000b00001037983 */ /* 0x002ea80000300800 */
[----:B------:R-:W2:Y:S01]  /*176b0*/  LDL.LU R0, [R1+0xb4] ;  /* 0x0000b40001007983 */ /* 0x000ea20000300800 */
[----:B------:R-:W-:-:S03]  /*176c0*/  ISETP.GT.AND P1, PT, R176, 0x25, PT ;  /* 0x00000025b000780c */ /* 0x000fc60003f24270 */
[----:B------:R1:W-:Y:S01]  /*176d0*/  LDGSTS.E [R187+0x8000], desc[UR4][R190.64], P2 ;  /* 0x08000000bebb7fae */ /* 0x0003e20009121844 */
[-C--:B----4-:R-:W-:Y:S02]  /*176e0*/  IADD3 R181, P3, R181, R183.reuse, RZ ;  /* 0x000000b7b5b57210 */ /* 0x090fe40007f7e0ff */
[----:B------:R-:W-:-:S03]  /*176f0*/  IADD3 R2, P4, R2, R183, RZ ;  /* 0x000000b702027210 */ /* 0x000fc60007f9e0ff */
[----:B------:R-:W-:Y:S01]  /*17700*/  IMAD.X R188, R188, 0x1, R182, P3 ;  /* 0x00000001bcbc7824 */ /* 0x000fe200018e06b6 */
[----:B-1----:R-:W-:-:S04]  /*17710*/  SEL R190, RZ, 0x4, !P1 ;  /* 0x00000004ffbe7807 */ /* 0x002fc80004800000 */
[----:B------:R-:W-:Y:S02]  /*17720*/  SEL R190, R190, RZ, !P0 ;  /* 0x000000ffbebe7207 */ /* 0x000fe40004000000 */
[----:B------:R-:W-:Y:S02]  /*17730*/  IADD3.X R4, R4, R182, RZ, P4, !PT ;  /* 0x000000b604047210 */ /* 0x000fe400027fe4ff */
[----:B------:R-:W-:Y:S01]  /*17740*/  ISETP.NE.U32.AND P1, PT, R190, RZ, PT ;  /* 0x000000ffbe00720c */ /* 0x000fe20003f25070 */
[----:B------:R-:W-:Y:S01]  /*17750*/  STL [R1+0x9c], R181 ;  /* 0x00009cb501007387 */ /* 0x000fe20000100800 */
[----:B------:R-:W-:Y:S02]  /*17760*/  IMAD.MOV.U32 R190, RZ, RZ, R181 ;  /* 0x000000ffffbe7224 */ /* 0x000fe400078e00b5 */
[----:B------:R-:W-:Y:S01]  /*17770*/  IMAD.MOV.U32 R191, RZ, RZ, R188 ;  /* 0x000000ffffbf7224 */ /* 0x000fe200078e00bc */
[----:B------:R1:W-:Y:S04]  /*17780*/  STL [R1+0x98], R188 ;  /* 0x000098bc01007387 */ /* 0x0003e80000100800 */
[----:B------:R-:W-:Y:S04]  /*17790*/  STL [R1+0xa4], R2 ;  /* 0x0000a40201007387 */ /* 0x000fe80000100800 */
[----:B------:R4:W-:Y:S04]  /*177a0*/  STL [R1+0xa0], R4 ;  /* 0x0000a00401007387 */ /* 0x0009e80000100800 */
[----:B-1----:R-:W2:Y:S04]  /*177b0*/  LDL.LU R188, [R1+0xb8] ;  /* 0x0000b80001bc7983 */ /* 0x002ea80000300800 */
[----:B------:R1:W-:Y:S01]  /*177c0*/  LDGSTS.E [R187+0xc000], desc[UR4][R190.64], P2 ;  /* 0x0c000000bebb7fae */ /* 0x0003e20009121844 */
[----:B------:R-:W-:-:S03]  /*177d0*/  ISETP.GT.AND P2, PT, R176, 0x26, PT ;  /* 0x00000026b000780c */ /* 0x000fc60003f44270 */
[----:B------:R-:W2:Y:S01]  /*177e0*/  LDL.LU R181, [R1+0xbc] ;  /* 0x0000bc0001b57983 */ /* 0x000ea20000300800 */
[----:B-1----:R-:W-:Y:S01]  /*177f0*/  IMAD.MOV.U32 R190, RZ, RZ, R2 ;  /* 0x000000ffffbe7224 */ /* 0x002fe200078e0002 */
[----:B------:R-:W-:Y:S02]  /*17800*/  MOV R191, R4 ;  /* 0x0000000400bf7202 */ /* 0x000fe40000000f00 */
[----:B----4-:R-:W4:Y:S04]  /*17810*/  LDL.LU R4, [R1+0xc0] ;  /* 0x0000c00001047983 */ /* 0x010f280000300800 */
[----:B------:R-:W4:Y:S04]  /*17820*/  LDL.LU R2, [R1+0xc4] ;  /* 0x0000c40001027983 */ /* 0x000f280000300800 */
[----:B------:R1:W-:Y:S02]  /*17830*/  LDGSTS.E [R187+0x8004], desc[UR4][R190.64], P1 ;  /* 0x08004000bebb7fae */ /* 0x0003e40008921844 */
[----:B-1----:R-:W-:-:S04]  /*17840*/  SEL R190, RZ, 0x4, !P2 ;  /* 0x00000004ffbe7807 */ /* 0x002fc80005000000 */
[----:B------:R-:W-:-:S04]  /*17850*/  SEL R190, R190, RZ, !P0 ;  /* 0x000000ffbebe7207 */ /* 0x000fc80004000000 */
[----:B------:R-:W-:Y:S02]  /*17860*/  ISETP.NE.U32.AND P2, PT, R190, RZ, PT ;  /* 0x000000ffbe00720c */ /* 0x000fe40003f45070 */
[----:B---3--:R-:W-:-:S05]  /*17870*/  IADD3 R5, P3, R5, R183, RZ ;  /* 0x000000b705057210 */ /* 0x008fca0007f7e0ff */
[----:B--2---:R-:W-:Y:S01]  /*17880*/  IMAD.X R189, R189, 0x1, R182, P3 ;  /* 0x00000001bdbd7824 */ /* 0x004fe200018e06b6 */
[----:B------:R-:W-:Y:S01]  /*17890*/  IADD3 R0, P4, R0, R183, RZ ;  /* 0x000000b700007210 */ /* 0x000fe20007f9e0ff */
[----:B------:R-:W-:Y:S01]  /*178a0*/  STL [R1+0xac], R5 ;  /* 0x0000ac0501007387 */ /* 0x000fe20000100800 */
[----:B------:R-:W-:-:S03]  /*178b0*/  IMAD.MOV.U32 R190, RZ, RZ, R5 ;  /* 0x000000ffffbe7224 */ /* 0x000fc600078e0005 */
[----:B------:R-:W-:Y:S01]  /*178c0*/  IMAD.X R3, R3, 0x1, R182, P4 ;  /* 0x0000000103037824 */ /* 0x000fe200020e06b6 */
[----:B------:R1:W-:Y:S01]  /*178d0*/  STL [R1+0xa8], R189 ;  /* 0x0000a8bd01007387 */ /* 0x0003e20000100800 */
[----:B------:R-:W-:-:S03]  /*178e0*/  MOV R191, R189 ;  /* 0x000000bd00bf7202 */ /* 0x000fc60000000f00 */
[----:B------:R-:W-:Y:S04]  /*178f0*/  STL [R1+0xb4], R0 ;  /* 0x0000b40001007387 */ /* 0x000fe80000100800 */
[----:B------:R2:W-:Y:S04]  /*17900*/  STL [R1+0xb0], R3 ;  /* 0x0000b00301007387 */ /* 0x0005e80000100800 */
[----:B-1----:R-:W3:Y:S04]  /*17910*/  LDL.LU R189, [R1+0xc8] ;  /* 0x0000c80001bd7983 */ /* 0x002ee80000300800 */
[----:B------:R-:W3:Y:S04]  /*17920*/  LDL.LU R5, [R1+0xcc] ;  /* 0x0000cc0001057983 */ /* 0x000ee80000300800 */
[----:B------:R1:W-:Y:S02]  /*17930*/  LDGSTS.E [R187+0xc004], desc[UR4][R190.64], P1 ;  /* 0x0c004000bebb7fae */ /* 0x0003e40008921844 */
[----:B-1----:R-:W-:-:S02]  /*17940*/  IMAD.MOV.U32 R191, RZ, RZ, R3 ;  /* 0x000000ffffbf7224 */ /* 0x002fc400078e0003 */
[----:B------:R-:W-:Y:S01]  /*17950*/  IMAD.MOV.U32 R190, RZ, RZ, R0 ;  /* 0x000000ffffbe7224 */ /* 0x000fe200078e0000 */
[----:B--2---:R-:W2:Y:S04]  /*17960*/  LDL.LU R3, [R1+0x290] ;  /* 0x0002900001037983 */ /* 0x004ea80000300800 */
[----:B------:R-:W2:Y:S01]  /*17970*/  LDL.LU R0, [R1+0x294] ;  /* 0x0002940001007983 */ /* 0x000ea20000300800 */
[----:B------:R-:W-:-:S03]  /*17980*/  ISETP.GT.AND P1, PT, R176, 0x27, PT ;  /* 0x00000027b000780c */ /* 0x000fc60003f24270 */
[----:B------:R1:W-:Y:S01]  /*17990*/  LDGSTS.E [R187+0x8008], desc[UR4][R190.64], P2 ;  /* 0x08008000bebb7fae */ /* 0x0003e20009121844 */
[----:B------:R-:W-:-:S05]  /*179a0*/  IADD3 R181, P3, R181, R183, RZ ;  /* 0x000000b7b5b57210 */ /* 0x000fca0007f7e0ff */
[----:B------:R-:W-:Y:S01]  /*179b0*/  IMAD.X R188, R188, 0x1, R182, P3 ;  /* 0x00000001bcbc7824 */ /* 0x000fe200018e06b6 */
[----:B-1----:R-:W-:-:S04]  /*179c0*/  SEL R190, RZ, 0x4, !P1 ;  /* 0x00000004ffbe7807 */ /* 0x002fc80004800000 */
[----:B------:R-:W-:Y:S02]  /*179d0*/  SEL R190, R190, RZ, !P0 ;  /* 0x000000ffbebe7207 */ /* 0x000fe40004000000 */
[----:B----4-:R-:W-:Y:S02]  /*179e0*/  IADD3 R2, P4, R2, R183, RZ ;  /* 0x000000b702027210 */ /* 0x010fe40007f9e0ff */
[----:B------:R-:W-:Y:S01]  /*179f0*/  ISETP.NE.U32.AND P1, PT, R190, RZ, PT ;  /* 0x000000ffbe00720c */ /* 0x000fe20003f25070 */
[----:B------:R-:W-:Y:S01]  /*17a00*/  IMAD.MOV.U32 R190, RZ, RZ, R181 ;  /* 0x000000ffffbe7224 */ /* 0x000fe200078e00b5 */
[----:B------:R-:W-:Y:S01]  /*17a10*/  IADD3.X R4, R4, R182, RZ, P4, !PT ;  /* 0x000000b604047210 */ /* 0x000fe200027fe4ff */
[----:B------:R-:W-:Y:S01]  /*17a20*/  IMAD.MOV.U32 R191, RZ, RZ, R188 ;  /* 0x000000ffffbf7224 */ /* 0x000fe200078e00bc */
[----:B------:R-:W-:Y:S04]  /*17a30*/  STL [R1+0xbc], R181 ;  /* 0x0000bcb501007387 */ /* 0x000fe80000100800 */
[----:B------:R1:W-:Y:S04]  /*17a40*/  STL [R1+0xb8], R188 ;  /* 0x0000b8bc01007387 */ /* 0x0003e80000100800 */
[----:B------:R-:W-:Y:S04]  /*17a50*/  STL [R1+0xc4], R2 ;  /* 0x0000c40201007387 */ /* 0x000fe80000100800 */
[----:B------:R4:W-:Y:S01]  /*17a60*/  LDGSTS.E [R187+0xc008], desc[UR4][R190.64], P2 ;  /* 0x0c008000bebb7fae */ /* 0x0009e20009121844 */
[----:B------:R-:W-:-:S03]  /*17a70*/  ISETP.GT.AND P2, PT, R176, 0x44, PT ;  /* 0x00000044b000780c */ /* 0x000fc60003f44270 */
[----:B------:R4:W-:Y:S04]  /*17a80*/  STL [R1+0xc0], R4 ;  /* 0x0000c00401007387 */ /* 0x0009e80000100800 */
[----:B-1----:R-:W2:Y:S01]  /*17a90*/  LDL.LU R188, [R1+0x298] ;  /* 0x0002980001bc7983 */ /* 0x002ea20000300800 */
[----:B----4-:R-:W-:Y:S01]  /*17aa0*/  IMAD.MOV.U32 R190, RZ, RZ, R2 ;  /* 0x000000ffffbe7224 */ /* 0x010fe200078e0002 */
[----:B------:R-:W-:Y:S02]  /*17ab0*/  MOV R191, R4 ;  /* 0x0000000400bf7202 */ /* 0x000fe40000000f00 */
[----:B------:R-:W4:Y:S04]  /*17ac0*/  LDL.LU R181, [R1+0x29c] ;  /* 0x00029c0001b57983 */ /* 0x000f280000300800 */
[----:B------:R-:W4:Y:S04]  /*17ad0*/  LDL.LU R4, [R1+0x2a0] ;  /* 0x0002a00001047983 */ /* 0x000f280000300800 */
[----:B------:R-:W4:Y:S04]  /*17ae0*/  LDL.LU R2, [R1+0x2a4] ;  /* 0x0002a40001027983 */ /* 0x000f280000300800 */
[----:B------:R1:W-:Y:S02]  /*17af0*/  LDGSTS.E [R187+0x800c], desc[UR4][R190.64], P1 ;  /* 0x0800c000bebb7fae */ /* 0x0003e40008921844 */
[----:B-1----:R-:W-:-:S04]  /*17b00*/  SEL R190, RZ, 0x4, !P2 ;  /* 0x00000004ffbe7807 */ /* 0x002fc80005000000 */
[----:B------:R-:W-:-:S04]  /*17b10*/  SEL R190, R190, RZ, !P0 ;  /* 0x000000ffbebe7207 */ /* 0x000fc80004000000 */
[----:B------:R-:W-:Y:S02]  /*17b20*/  ISETP.NE.U32.AND P2, PT, R190, RZ, PT ;  /* 0x000000ffbe00720c */ /* 0x000fe40003f45070 */
[----:B---3--:R-:W-:-:S05]  /*17b30*/  IADD3 R5, P3, R5, R183, RZ ;  /* 0x000000b705057210 */ /* 0x008fca0007f7e0ff */
[----:B------:R-:W-:Y:S01]  /*17b40*/  IMAD.X R189, R189, 0x1, R182, P3 ;  /* 0x00000001bdbd7824 */ /* 0x000fe200018e06b6 */
[----:B------:R-:W-:Y:S01]  /*17b50*/  STL [R1+0xcc], R5 ;  /* 0x0000cc0501007387 */ /* 0x000fe20000100800 */
[----:B------:R-:W-:-:S03]  /*17b60*/  IMAD.MOV.U32 R190, RZ, RZ, R5 ;  /* 0x000000ffffbe7224 */ /* 0x000fc600078e0005 */
[----:B------:R-:W-:Y:S01]  /*17b70*/  MOV R191, R189 ;  /* 0x000000bd00bf7202 */ /* 0x000fe20000000f00 */
[----:B------:R1:W-:Y:S04]  /*17b80*/  STL [R1+0xc8], R189 ;  /* 0x0000c8bd01007387 */ /* 0x0003e80000100800 */
[----:B------:R3:W-:Y:S01]  /*17b90*/  LDGSTS.E [R187+0xc00c], desc[UR4][R190.64], P1 ;  /* 0x0c00c000bebb7fae */ /* 0x0007e20008921844 */
[----:B--2---:R-:W-:-:S05]  /*17ba0*/  IADD3 R0, P4, R0, R183, RZ ;  /* 0x000000b700007210 */ /* 0x004fca0007f9e0ff */
[----:B------:R-:W-:Y:S01]  /*17bb0*/  IMAD.X R3, R3, 0x1, R182, P4 ;  /* 0x0000000103037824 */ /* 0x000fe200020e06b6 */
[----:B------:R-:W-:Y:S01]  /*17bc0*/  STL [R1+0x294], R0 ;  /* 0x0002940001007387 */ /* 0x000fe20000100800 */
[----:B---3--:R-:W-:-:S03]  /*17bd0*/  IMAD.MOV.U32 R190, RZ, RZ, R0 ;  /* 0x000000ffffbe7224 */ /* 0x008fc600078e0000 */
[----:B------:R2:W-:Y:S01]  /*17be0*/  STL [R1+0x290], R3 ;  /* 0x0002900301007387 */ /* 0x0005e20000100800 */
[----:B------:R-:W-:-:S03]  /*17bf0*/  IMAD.MOV.U32 R191, RZ, RZ, R3 ;  /* 0x000000ffffbf7224 */ /* 0x000fc600078e0003 */
[----:B-1----:R-:W3:Y:S04]  /*17c00*/  LDL.LU R189, [R1+0x2a8] ;  /* 0x0002a80001bd7983 */ /* 0x002ee80000300800 */
[----:B------:R-:W3:Y:S04]  /*17c10*/  LDL.LU R5, [R1+0x2ac] ;  /* 0x0002ac0001057983 */ /* 0x000ee80000300800 */
[----:B--2---:R-:W2:Y:S04]  /*17c20*/  LDL.LU R3, [R1+0x2b0] ;  /* 0x0002b00001037983 */ /* 0x004ea80000300800 */
[----:B------:R-:W2:Y:S01]  /*17c30*/  LDL.LU R0, [R1+0x2b4] ;  /* 0x0002b40001007983 */ /* 0x000ea20000300800 */
[----:B------:R-:W-:-:S03]  /*17c40*/  ISETP.GT.AND P1, PT, R176, 0x45, PT ;  /* 0x00000045b000780c */ /* 0x000fc60003f24270 */
[----:B------:R1:W-:Y:S02]  /*17c50*/  LDGSTS.E [R187+0x10000], desc[UR4][R190.64], P2 ;  /* 0x10000000bebb7fae */ /* 0x0003e40009121844 */
[----:B-1----:R-:W-:-:S04]  /*17c60*/  SEL R190, RZ, 0x4, !P1 ;  /* 0x00000004ffbe7807 */ /* 0x002fc80004800000 */
[----:B------:R-:W-:Y:S02]  /*17c70*/  SEL R190, R190, RZ, !P0 ;  /* 0x000000ffbebe7207 */ /* 0x000fe40004000000 */
[----:B----4-:R-:W-:Y:S02]  /*17c80*/  IADD3 R181, P3, R181, R183, RZ ;  /* 0x000000b7b5b57210 */ /* 0x010fe40007f7e0ff */
[----:B------:R-:W-:-:S03]  /*17c90*/  ISETP.NE.U32.AND P1, PT, R190, RZ, PT ;  /* 0x000000ffbe00720c */ /* 0x000fc60003f25070 */
[----:B------:R-:W-:Y:S01]  /*17ca0*/  IMAD.X R188, R188, 0x1, R182, P3 ;  /* 0x00000001bcbc7824 */ /* 0x000fe200018e06b6 */
[----:B------:R-:W-:Y:S01]  /*17cb0*/  IADD3 R2, P4, R2, R183, RZ ;  /* 0x000000b702027210 */ /* 0x000fe20007f9e0ff */
[----:B------:R-:W-:Y:S03]  /*17cc0*/  STL [R1+0x29c], R181 ;  /* 0x00029cb501007387 */ /* 0x000fe60000100800 */
[----:B------:R-:W-:Y:S01]  /*17cd0*/  IADD3.X R4, R4, R182, RZ, P4, !PT ;  /* 0x000000b604047210 */ /* 0x000fe200027fe4ff */
[----:B------:R1:W-:Y:S01]  /*17ce0*/  STL [R1+0x298], R188 ;  /* 0x000298bc01007387 */ /* 0x0003e20000100800 */
[----:B------:R-:W-:Y:S02]  /*17cf0*/  IMAD.MOV.U32 R190, RZ, RZ, R181 ;  /* 0x000000ffffbe7224 */ /* 0x000fe400078e00b5 */
[----:B------:R-:W-:Y:S01]  /*17d00*/  IMAD.MOV.U32 R191, RZ, RZ, R188 ;  /* 0x000000ffffbf7224 */ /* 0x000fe200078e00bc */
[----:B------:R-:W-:Y:S04]  /*17d10*/  STL [R1+0x2a4], R2 ;  /* 0x0002a40201007387 */ /* 0x000fe80000100800 */
[----:B------:R4:W-:Y:S04]  /*17d20*/  STL [R1+0x2a0], R4 ;  /* 0x0002a00401007387 */ /* 0x0009e80000100800 */
[----:B-1----:R-:W2:Y:S04]  /*17d30*/  LDL.LU R188, [R1+0x2b8] ;  /* 0x0002b80001bc7983 */ /* 0x002ea80000300800 */
[----:B------:R-:W2:Y:S04]  /*17d40*/  LDL.LU R181, [R1+0x2bc] ;  /* 0x0002bc0001b57983 */ /* 0x000ea80000300800 */
[----:B------:R1:W-:Y:S01]  /*17d50*/  LDGSTS.E [R187+0x14000], desc[UR4][R190.64], P2 ;  /* 0x14000000bebb7fae */ /* 0x0003e20009121844 */
[----:B------:R-:W-:Y:S01]  /*17d60*/  ISETP.GT.AND P2, PT, R176, 0x46, PT ;  /* 0x00000046b000780c */ /* 0x000fe20003f44270 */
[----:B-1----:R-:W-:Y:S01]  /*17d70*/  IMAD.MOV.U32 R190, RZ, RZ, R2 ;  /* 0x000000ffffbe7224 */ /* 0x002fe200078e0002 */
[----:B------:R-:W-:-:S02]  /*17d80*/  MOV R191, R4 ;  /* 0x0000000400bf7202 */ /* 0x000fc40000000f00 */
[----:B----4-:R-:W4:Y:S04]  /*17d90*/  LDL.LU R4, [R1+0x2c0] ;  /* 0x0002c00001047983 */ /* 0x010f280000300800 */
[----:B------:R-:W4:Y:S04]  /*17da0*/  LDL.LU R2, [R1+0x2c4] ;  /* 0x0002c40001027983 */ /* 0x000f280000300800 */
[----:B------:R1:W-:Y:S02]  /*17db0*/  LDGSTS.E [R187+0x10004], desc[UR4][R190.64], P1 ;  /* 0x10004000bebb7fae */ /* 0x0003e40008921844 */
[----:B-1----:R-:W-:-:S04]  /*17dc0*/  SEL R190, RZ, 0x4, !P2 ;  /* 0x00000004ffbe7807 */ /* 0x002fc80005000000 */
[----:B------:R-:W-:-:S04]  /*17dd0*/  SEL R190, R190, RZ, !P0 ;  /* 0x000000ffbebe7207 */ /* 0x000fc80004000000 */
[----:B------:R-:W-:Y:S02]  /*17de0*/  ISETP.NE.U32.AND P2, PT, R190, RZ, PT ;  /* 0x000000ffbe00720c */ /* 0x000fe40003f45070 */
[----:B---3--:R-:W-:-:S05]  /*17df0*/  IADD3 R5, P3, R5, R183, RZ ;  /* 0x000000b705057210 */ /* 0x008fca0007f7e0ff */
[--C-:B------:R-:W-:Y:S01]  /*17e00*/  IMAD.X R189, R189, 0x1, R182.reuse, P3 ;  /* 0x00000001bdbd7824 */ /* 0x100fe200018e06b6 */
[----:B--2---:R-:W-:Y:S01]  /*17e10*/  IADD3 R0, P4, R0, R183, RZ ;  /* 0x000000b700007210 */ /* 0x004fe20007f9e0ff */
[----:B------:R-:W-:Y:S04]  /*17e20*/  STL [R1+0x2ac], R5 ;  /* 0x0002ac0501007387 */ /* 0x000fe80000100800 */
[----:B------:R-:W-:Y:S01]  /*17e30*/  IMAD.X R3, R3, 0x1, R182, P4 ;  /* 0x0000000103037824 */ /* 0x000fe200020e06b6 */
[----:B------:R1:W-:Y:S01]  /*17e40*/  STL [R1+0x2a8], R189 ;  /* 0x0002a8bd01007387 */ /* 0x0003e20000100800 */
[----:B------:R-:W-:Y:S01]  /*17e50*/  IMAD.MOV.U32 R190, RZ, RZ, R5 ;  /* 0x000000ffffbe7224 */ /* 0x000fe200078e0005 */
[----:B------:R-:W-:Y:S02]  /*17e60*/  MOV R191, R189 ;  /* 0x000000bd00bf7202 */ /* 0x000fe40000000f00 */
        /* <DEDUP_REMOVED lines=11> */
[----:B------:R-:W-:Y:S02]  /*17f20*/  IADD3 R181, P3, R181, R183, RZ ;  /* 0x000000b7b5b57210 */ /* 0x000fe40007f7e0ff */
[----:B-1----:R-:W-:-:S03]  /*17f30*/  SEL R190, RZ, 0x4, !P1 ;  /* 0x00000004ffbe7807 */ /* 0x002fc60004800000 */
[----:B------:R-:W-:Y:S01]  /*17f40*/  IMAD.X R188, R188, 0x1, R182, P3 ;  /* 0x00000001bcbc7824 */ /* 0x000fe200018e06b6 */
[----:B------:R-:W-:-:S03]  /*17f50*/  SEL R190, R190, RZ, !P0 ;  /* 0x000000ffbebe7207 */ /* 0x000fc60004000000 */
[----:B------:R-:W-:Y:S01]  /*17f60*/  IMAD.MOV.U32 R191, RZ, RZ, R188 ;  /* 0x000000ffffbf7224 */ /* 0x000fe200078e00bc */
[----:B------:R-:W-:Y:S01]  /*17f70*/  ISETP.NE.U32.AND P1, PT, R190, RZ, PT ;  /* 0x000000ffbe00720c */ /* 0x000fe20003f25070 */
[----:B------:R-:W-:Y:S01]  /*17f80*/  IMAD.MOV.U32 R190, RZ, RZ, R181 ;  /* 0x000000ffffbe7224 */ /* 0x000fe200078e00b5 */
[----:B------:R-:W-:Y:S01]  /*17f90*/  STL [R1+0x2bc], R181 ;  /* 0x0002bcb501007387 */ /* 0x000fe20000100800 */
[----:B----4-:R-:W-:-:S03]  /*17fa0*/  IADD3 R2, P4, R2, R183, RZ ;  /* 0x000000b702027210 */ /* 0x010fc60007f9e0ff */
[----:B------:R1:W-:Y:S01]  /*17fb0*/  STL [R1+0x2b8], R188 ;  /* 0x0002b8bc01007387 */ /* 0x0003e20000100800 */
[----:B------:R-:W-:-:S03]  /*17fc0*/  IADD3.X R4, R4, R182, RZ, P4, !PT ;  /* 0x000000b604047210 */ /* 0x000fc600027fe4ff */
[----:B------:R-:W-:Y:S04]  /*17fd0*/  STL [R1+0x2c4], R2 ;  /* 0x0002c40201007387 */ /* 0x000fe80000100800 */
[----:B------:R4:W-:Y:S04]  /*17fe0*/  STL [R1+0x2c0], R4 ;  /* 0x0002c00401007387 */ /* 0x0009e80000100800 */
[----:B------:R4:W-:Y:S01]  /*17ff0*/  LDGSTS.E [R187+0x14008], desc[UR4][R190.64], P2 ;  /* 0x14008000bebb7fae */ /* 0x0009e20009121844 */
[----:B------:R-:W-:-:S03]  /*18000*/  ISETP.GT.AND P2, PT, R176, 0x64, PT ;  /* 0x00000064b000780c */ /* 0x000fc60003f44270 */
[----:B-1----:R-:W2:Y:S04]  /*18010*/  LDL.LU R188, [R1+0x498] ;  /* 0x0004980001bc7983 */ /* 0x002ea80000300800 */
[----:B------:R-:W2:Y:S01]  /*18020*/  LDL.LU R181, [R1+0x49c] ;  /* 0x00049c0001b57983 */ /* 0x000ea20000300800 */
[----:B----4-:R-:W-:Y:S01]  /*18030*/  IMAD.MOV.U32 R190, RZ, RZ, R2 ;  /* 0x000000ffffbe7224 */ /* 0x010fe200078e0002 */
[----:B------:R-:W-:Y:S02]  /*18040*/  MOV R191, R4 ;  /* 0x0000000400bf7202 */ /* 0x000fe40000000f00 */
[----:B------:R-:W4:Y:S04]  /*18050*/  LDL.LU R4, [R1+0x4a0] ;  /* 0x0004a00001047983 */ /* 0x000f280000300800 */
[----:B------:R-:W4:Y:S04]  /*18060*/  LDL.LU R2, [R1+0x4a4] ;  /* 0x0004a40001027983 */ /* 0x000f280000300800 */
[----:B------:R1:W-:Y:S02]  /*18070*/  LDGSTS.E [R187+0x1000c], desc[UR4][R190.64], P1 ;  /* 0x1000c000bebb7fae */ /* 0x0003e40008921844 */
[----:B-1----:R-:W-:-:S04]  /*18080*/  SEL R190, RZ, 0x4, !P2 ;  /* 0x00000004ffbe7807 */ /* 0x002fc80005000000 */
[----:B------:R-:W-:-:S04]  /*18090*/  SEL R190, R190, RZ, !P0 ;  /* 0x000000ffbebe7207 */ /* 0x000fc80004000000 */
[----:B------:R-:W-:Y:S02]  /*180a0*/  ISETP.NE.U32.AND P2, PT, R190, RZ, PT ;  /* 0x000000ffbe00720c */ /* 0x000fe40003f45070 */
[----:B---3--:R-:W-:-:S05]  /*180b0*/  IADD3 R5, P3, R5, R183, RZ ;  /* 0x000000b705057210 */ /* 0x008fca0007f7e0ff */
[----:B------:R-:W-:Y:S02]  /*180c0*/  IMAD.X R189, R189, 0x1, R182, P3 ;  /* 0x00000001bdbd7824 */ /* 0x000fe400018e06b6 */
[----:B------:R-:W-:Y:S01]  /*180d0*/  IMAD.MOV.U32 R190, RZ, RZ, R5 ;  /* 0x000000ffffbe7224 */ /* 0x000fe200078e0005 */
[----:B------:R1:W-:Y:S02]  /*180e0*/  STL [R1+0x2cc], R5 ;  /* 0x0002cc0501007387 */ /* 0x0003e40000100800 */
[----:B------:R-:W-:Y:S02]  /*180f0*/  MOV R191, R189 ;  /* 0x000000bd00bf7202 */ /* 0x000fe40000000f00 */
[----:B------:R-:W-:Y:S04]  /*18100*/  STL [R1+0x2c8], R189 ;  /* 0x0002c8bd01007387 */ /* 0x000fe80000100800 */
[----:B------:R3:W-:Y:S01]  /*18110*/  LDGSTS.E [R187+0x1400c], desc[UR4][R190.64], P1 ;  /* 0x1400c000bebb7fae */ /* 0x0007e20008921844 */
[----:B--2---:R-:W-:-:S05]  /*18120*/  IADD3 R0, P4, R0, R183, RZ ;  /* 0x000000b700007210 */ /* 0x004fca0007f9e0ff */
[----:B------:R-:W-:Y:S01]  /*18130*/  IMAD.X R3, R3, 0x1, R182, P4 ;  /* 0x0000000103037824 */ /* 0x000fe200020e06b6 */
[----:B------:R-:W-:Y:S03]  /*18140*/  STL [R1+0x494], R0 ;  /* 0x0004940001007387 */ /* 0x000fe60000100800 */
[----:B---3--:R-:W-:Y:S01]  /*18150*/  IMAD.MOV.U32 R191, RZ, RZ, R3 ;  /* 0x000000ffffbf7224 */ /* 0x008fe200078e0003 */
[----:B------:R2:W-:Y:S04]  /*18160*/  STL [R1+0x490], R3 ;  /* 0x0004900301007387 */ /* 0x0005e80000100800 */
[----:B-1----:R-:W3:Y:S01]  /*18170*/  LDL.LU R5, [R1+0x4a8] ;  /* 0x0004a80001057983 */ /* 0x002ee20000300800 */
[----:B------:R-:W-:-:S03]  /*18180*/  IMAD.MOV.U32 R190, RZ, RZ, R0 ;  /* 0x000000ffffbe7224 */ /* 0x000fc600078e0000 */
[----:B--2---:R-:W2:Y:S04]  /*18190*/  LDL.LU R3, [R1+0x4ac] ;  /* 0x0004ac0001037983 */ /* 0x004ea80000300800 */
[----:B------:R-:W3:Y:S04]  /*181a0*/  LDL.LU R189, [R1+0x4b0] ;  /* 0x0004b00001bd7983 */ /* 0x000ee80000300800 */
[----:B------:R-:W3:Y:S01]  /*181b0*/  LDL.LU R0, [R1+0x4b4] ;  /* 0x0004b40001007983 */ /* 0x000ee20000300800 */
[----:B------:R-:W-:-:S03]  /*181c0*/  ISETP.GT.AND P1, PT, R176, 0x65, PT ;  /* 0x00000065b000780c */ /* 0x000fc60003f24270 */
[----:B------:R1:W-:Y:S02]  /*181d0*/  LDGSTS.E [R187+0x18000], desc[UR4][R190.64], P2 ;  /* 0x18000000bebb7fae */ /* 0x0003e40009121844 */
[----:B-1----:R-:W-:-:S04]  /*181e0*/  SEL R190, RZ, 0x4, !P1 ;  /* 0x00000004ffbe7807 */ /* 0x002fc80004800000 */
[----:B------:R-:W-:Y:S02]  /*181f0*/  SEL R190, R190, RZ, !P0 ;  /* 0x000000ffbebe7207 */ /* 0x000fe40004000000 */
[----:B------:R-:W-:-:S05]  /*18200*/  IADD3 R181, P3, R181, R183, RZ ;  /* 0x000000b7b5b57210 */ /* 0x000fca0007f7e0ff */
[----:B------:R-:W-:Y:S01]  /*18210*/  IMAD.X R188, R188, 0x1, R182, P3 ;  /* 0x00000001bcbc7824 */ /* 0x000fe200018e06b6 */
[----:B----4-:R-:W-:Y:S01]  /*18220*/  IADD3 R2, P4, R2, R183, RZ ;  /* 0x000000b702027210 */ /* 0x010fe20007f9e0ff */
[----:B------:R-:W-:Y:S03]  /*18230*/  STL [R1+0x49c], R181 ;  /* 0x00049cb501007387 */ /* 0x000fe60000100800 */
[----:B------:R-:W-:Y:S01]  /*18240*/  IADD3.X R4, R4, R182, RZ, P4, !PT ;  /* 0x000000b604047210 */ /* 0x000fe200027fe4ff */
[----:B------:R1:W-:Y:S01]  /*18250*/  STL [R1+0x498], R188 ;  /* 0x000498bc01007387 */ /* 0x0003e20000100800 */
[----:B------:R-:W-:Y:S01]  /*18260*/  ISETP.NE.U32.AND P1, PT, R190, RZ, PT ;  /* 0x000000ffbe00720c */ /* 0x000fe20003f25070 */
[----:B------:R-:W-:Y:S02]  /*18270*/  IMAD.MOV.U32 R191, RZ, RZ, R188 ;  /* 0x000000ffffbf7224 */ /* 0x000fe400078e00bc */
[----:B------:R-:W-:Y:S01]  /*18280*/  STL [R1+0x4a4], R2 ;  /* 0x0004a40201007387 */ /* 0x000fe20000100800 */
[----:B------:R-:W-:-:S03]  /*18290*/  IMAD.MOV.U32 R190, RZ, RZ, R181 ;  /* 0x000000ffffbe7224 */ /* 0x000fc600078e00b5 */
[----:B------:R4:W-:Y:S04]  /*182a0*/  STL [R1+0x4a0], R4 ;  /* 0x0004a00401007387 */ /* 0x0009e80000100800 */
[----:B-1----:R-:W3:Y:S04]  /*182b0*/  LDL.LU R188, [R1+0x4b8] ;  /* 0x0004b80001bc7983 */ /* 0x002ee80000300800 */
[----:B------:R-:W3:Y:S04]  /*182c0*/  LDL.LU R181, [R1+0x4bc] ;  /* 0x0004bc0001b57983 */ /* 0x000ee80000300800 */
[----:B------:R1:W-:Y:S01]  /*182d0*/  LDGSTS.E [R187+0x1c000], desc[UR4][R190.64], P2 ;  /* 0x1c000000bebb7fae */ /* 0x0003e20009121844 */
[----:B------:R-:W-:Y:S01]  /*182e0*/  ISETP.GT.AND P2, PT, R176, 0x66, PT ;  /* 0x00000066b000780c */ /* 0x000fe20003f44270 */
[----:B-1----:R-:W-:Y:S01]  /*182f0*/  IMAD.MOV.U32 R190, RZ, RZ, R2 ;  /* 0x000000ffffbe7224 */ /* 0x002fe200078e0002 */
[----:B------:R-:W-:-:S02]  /*18300*/  MOV R191, R4 ;  /* 0x0000000400bf7202 */ /* 0x000fc40000000f00 */
[----:B----4-:R-:W4:Y:S04]  /*18310*/  LDL.LU R4, [R1+0x4c4] ;  /* 0x0004c40001047983 */ /* 0x010f280000300800 */
[----:B------:R1:W-:Y:S04]  /*18320*/  LDGSTS.E [R187+0x18004], desc[UR4][R190.64], P1 ;  /* 0x18004000bebb7fae */ /* 0x0003e80008921844 */
[----:B------:R-:W4:Y:S01]  /*18330*/  LDL.LU R2, [R1+0x4cc] ;  /* 0x0004cc0001027983 */ /* 0x000f220000300800 */
[----:B-1----:R-:W-:-:S04]  /*18340*/  SEL R190, RZ, 0x4, !P2 ;  /* 0x00000004ffbe7807 */ /* 0x002fc80005000000 */
[----:B------:R-:W-:-:S04]  /*18350*/  SEL R190, R190, RZ, !P0 ;  /* 0x000000ffbebe7207 */ /* 0x000fc80004000000 */
[----:B------:R-:W-:Y:S02]  /*18360*/  ISETP.NE.U32.AND P2, PT, R190, RZ, PT ;  /* 0x000000ffbe00720c */ /* 0x000fe40003f45070 */
[----:B--2---:R-:W-:-:S05]  /*18370*/  IADD3 R3, P3, R3, R183, RZ ;  /* 0x000000b703037210 */ /* 0x004fca0007f7e0ff */
[--C-:B---3--:R-:W-:Y:S01]  /*18380*/  IMAD.X R5, R5, 0x1, R182.reuse, P3 ;  /* 0x0000000105057824 */ /* 0x108fe200018e06b6 */
[----:B------:R-:W-:Y:S01]  /*18390*/  IADD3 R0, P4, R0, R183, RZ ;  /* 0x000000b700007210 */ /* 0x000fe20007f9e0ff */
[----:B------:R-:W-:Y:S03]  /*183a0*/  STL [R1+0x4ac], R3 ;  /* 0x0004ac0301007387 */ /* 0x000fe60000100800 */
[----:B------:R-:W-:Y:S01]  /*183b0*/  MOV R191, R5 ;  /* 0x0000000500bf7202 */ /* 0x000fe20000000f00 */
[----:B------:R1:W-:Y:S01]  /*183c0*/  STL [R1+0x4a8], R5 ;  /* 0x0004a80501007387 */ /* 0x0003e20000100800 */
[----:B------:R-:W-:-:S03]  /*183d0*/  IMAD.X R189, R189, 0x1, R182, P4 ;  /* 0x00000001bdbd7824 */ /* 0x000fc600020e06b6 */
[----:B------:R2:W-:Y:S01]  /*183e0*/  STL [R1+0x4b4], R0 ;  /* 0x0004b40001007387 */ /* 0x0005e20000100800 */
[----:B------:R-:W-:-:S03]  /*183f0*/  IMAD.MOV.U32 R190, RZ, RZ, R3 ;  /* 0x000000ffffbe7224 */ /* 0x000fc600078e0003 */
[----:B-1----:R-:W3:Y:S04]  /*18400*/  LDL.LU R5, [R1+0x4c0] ;  /* 0x0004c00001057983 */ /* 0x002ee80000300800 */
[----:B------:R-:W-:Y:S04]  /*18410*/  STL [R1+0x4b0], R189 ;  /* 0x0004b0bd01007387 */ /* 0x000fe80000100800 */
[----:B------:R-:W3:Y:S04]  /*18420*/  LDL.LU R3, [R1+0x4c8] ;  /* 0x0004c80001037983 */ /* 0x000ee80000300800 */
[----:B------:R1:W-:Y:S02]  /*18430*/  LDGSTS.E [R187+0x1c004], desc[UR4][R190.64], P1 ;  /* 0x1c004000bebb7fae */ /* 0x0003e40008921844 */
[----:B-1----:R-:W-:-:S02]  /*18440*/  IMAD.MOV.U32 R190, RZ, RZ, R0 ;  /* 0x000000ffffbe7224 */ /* 0x002fc400078e0000 */
[----:B--2---:R-:W2:Y:S01]  /*18450*/  LDL R0, [R1+0xc44] ;  /* 0x000c440001007983 */ /* 0x004ea20000100800 */
[----:B------:R-:W-:Y:S01]  /*18460*/  IMAD.MOV.U32 R191, RZ, RZ, R189 ;  /* 0x000000ffffbf7224 */ /* 0x000fe200078e00bd */
[----:B------:R-:W-:-:S04]  /*18470*/  ISETP.GT.AND P1, PT, R176, 0x67, PT ;  /* 0x00000067b000780c */ /* 0x000fc80003f24270 */
[----:B------:R1:W-:Y:S02]  /*18480*/  LDGSTS.E [R187+0x18008], desc[UR4][R190.64], P2 ;  /* 0x18008000bebb7fae */ /* 0x0003e40009121844 */
[----:B-1----:R-:W-:Y:S02]  /*18490*/  SEL R190, RZ, 0x4, !P1 ;  /* 0x00000004ffbe7807 */ /* 0x002fe40004800000 */
[----:B------:R-:W-:Y:S02]  /*184a0*/  IADD3 R181, P3, R181, R183, RZ ;  /* 0x000000b7b5b57210 */ /* 0x000fe40007f7e0ff */
[----:B------:R-:W-:-:S03]  /*184b0*/  SEL R190, R190, RZ, !P0 ;  /* 0x000000ffbebe7207 */ /* 0x000fc60004000000 */
[----:B------:R-:W-:Y:S01]  /*184c0*/  IMAD.X R188, R188, 0x1, R182, P3 ;  /* 0x00000001bcbc7824 */ /* 0x000fe200018e06b6 */
[----:B------:R-:W-:Y:S02]  /*184d0*/  ISETP.NE.U32.AND P1, PT, R190, RZ, PT ;  /* 0x000000ffbe00720c */ /* 0x000fe40003f25070 */
[----:B------:R-:W-:Y:S01]  /*184e0*/  MOV R190, R181 ;  /* 0x000000b500be7202 */ /* 0x000fe20000000f00 */
[----:B------:R-:W-:-:S05]  /*184f0*/  IMAD.MOV.U32 R191, RZ, RZ, R188 ;  /* 0x000000ffffbf7224 */ /* 0x000fca00078e00bc */
[----:B------:R1:W-:Y:S01]  /*18500*/  LDGSTS.E [R187+0x1c008], desc[UR4][R190.64], P2 ;  /* 0x1c008000bebb7fae */ /* 0x0003e20009121844 */
[-C--:B----4-:R-:W-:Y:S02]  /*18510*/  IADD3 R4, P2, R4, R183.reuse, RZ ;  /* 0x000000b704047210 */ /* 0x090fe40007f5e0ff */
[----:B------:R-:W-:Y:S02]  /*18520*/  IADD3 R2, P3, R2, R183, RZ ;  /* 0x000000b702027210 */ /* 0x000fe40007f7e0ff */
[----:B-1----:R-:W-:Y:S01]  /*18530*/  MOV R190, R4 ;  /* 0x0000000400be7202 */ /* 0x002fe20000000f00 */
[----:B------:R-:W-:Y:S04]  /*18540*/  STL [R1+0x4bc], R181 ;  /* 0x0004bcb501007387 */ /* 0x000fe80000100800 */
[----:B------:R-:W-:Y:S04]  /*18550*/  STL [R1+0x4b8], R188 ;  /* 0x0004b8bc01007387 */ /* 0x000fe80000100800 */
[----:B------:R-:W-:Y:S01]  /*18560*/  STL [R1+0x4c4], R4 ;  /* 0x0004c40401007387 */ /* 0x000fe20000100800 */
[----:B---3--:R-:W-:-:S04]  /*18570*/  IMAD.X R5, R5, 0x1, R182, P2 ;  /* 0x0000000105057824 */ /* 0x008fc800010e06b6 */
[----:B------:R-:W-:Y:S02]  /*18580*/  IMAD.MOV.U32 R191, RZ, RZ, R5 ;  /* 0x000000ffffbf7224 */ /* 0x000fe400078e0005 */
[----:B------:R-:W-:-:S03]  /*18590*/  IMAD.X R3, R3, 0x1, R182, P3 ;  /* 0x0000000103037824 */ /* 0x000fc600018e06b6 */
        /* <DEDUP_REMOVED lines=9> */
[----:B------:R1:W-:Y:S01]  /*18630*/  STL [R1+0x4c8], R3 ;  /* 0x0004c80301007387 */ /* 0x0003e20000100800 */
[----:B------:R-:W-:Y:S01]  /*18640*/  ISETP.NE.U32.AND P2, PT, R187, RZ, PT ;  /* 0x000000ffbb00720c */ /* 0x000fe20003f45070 */
[----:B--2---:R-:W-:Y:S02]  /*18650*/  VIADD R187, R0, UR8 ;  /* 0x0000000800bb7c36 */ /* 0x004fe40008000000 */
[----:B-1----:R-:W2:Y:S04]  /*18660*/  LDL.LU R3, [R1+0xd0] ;  /* 0x0000d00001037983 */ /* 0x002ea80000300800 */
[----:B------:R-:W3:Y:S01]  /*18670*/  LDL.LU R0, [R1+0xd4] ;  /* 0x0000d40001007983 */ /* 0x000ee20000300800 */
[-C--:B------:R-:W-:Y:S02]  /*18680*/  IADD3 R23, P1, R23, R183.reuse, RZ ;  /* 0x000000b717177210 */ /* 0x080fe40007f3e0ff */
[----:B------:R-:W-:Y:S01]  /*18690*/  IADD3 R180, P3, R180, R183, RZ ;  /* 0x000000b7b4b47210 */ /* 0x000fe20007f7e0ff */
[----:B------:R-:W4:Y:S02]  /*186a0*/  LDL.LU R188, [R1+0xd8] ;  /* 0x0000d80001bc7983 */ /* 0x000f240000300800 */
[--C-:B------:R-:W-:Y:S01]  /*186b0*/  IMAD.X R164, R164, 0x1, R182.reuse, P1 ;  /* 0x00000001a4a47824 */ /* 0x100fe200008e06b6 */
[----:B------:R-:W-:Y:S01]  /*186c0*/  MOV R190, R23 ;  /* 0x0000001700be7202 */ /* 0x000fe20000000f00 */
[----:B------:R-:W-:Y:S01]  /*186d0*/  IMAD.X R167, R167, 0x1, R182, P3 ;  /* 0x00000001a7a77824 */ /* 0x000fe200018e06b6 */
[----:B------:R-:W-:Y:S01]  /*186e0*/  IADD3 R165, P4, R165, R183, RZ ;  /* 0x000000b7a5a57210 */ /* 0x000fe20007f9e0ff */
[----:B------:R-:W-:Y:S01]  /*186f0*/  IMAD.MOV.U32 R191, RZ, RZ, R164 ;  /* 0x000000ffffbf7224 */ /* 0x000fe200078e00a4 */
[----:B------:R-:W-:Y:S01]  /*18700*/  ISETP.GT.AND P1, PT, R176, 0x9, PT ;  /* 0x00000009b000780c */ /* 0x000fe20003f24270 */
[----:B------:R-:W4:Y:S04]  /*18710*/  LDL.LU R181, [R1+0xdc] ;  /* 0x0000dc0001b57983 */ /* 0x000f280000300800 */
[----:B------:R1:W-:Y:S01]  /*18720*/  LDGSTS.E [R187], desc[UR4][R190.64], P2 ;  /* 0x00000000bebb7fae */ /* 0x0003e20009121844 */
[----:B------:R-:W-:-:S02]  /*18730*/  IADD3.X R166, R166, R182, RZ, P4, !PT ;  /* 0x000000b6a6a67210 */ /* 0x000fc400027fe4ff */
[-C--:B------:R-:W-:Y:S01]  /*18740*/  IADD3 R168, P3, R168, R183.reuse, RZ ;  /* 0x000000b7a8a87210 */ /* 0x080fe20007f7e0ff */
[----:B------:R-:W4:Y:S01]  /*18750*/  LDL.LU R4, [R1+0xe0] ;  /* 0x0000e00001047983 */ /* 0x000f220000300800 */
[----:B-1----:R-:W-:Y:S01]  /*18760*/  SEL R190, RZ, 0x4, !P1 ;  /* 0x00000004ffbe7807 */ /* 0x002fe20004800000 */
[----:B------:R-:W-:Y:S01]  /*18770*/  IMAD.MOV.U32 R191, RZ, RZ, R167 ;  /* 0x000000ffffbf7224 */ /* 0x000fe200078e00a7 */
[----:B------:R-:W-:Y:S01]  /*18780*/  IADD3 R169, P4, R169, R183, RZ ;  /* 0x000000b7a9a97210 */ /* 0x000fe20007f9e0ff */
[----:B------:R-:W-:Y:S01]  /*18790*/  IMAD.X R171, R171, 0x1, R182, P3 ;  /* 0x00000001abab7824 */ /* 0x000fe200018e06b6 */
[----:B------:R-:W-:Y:S01]  /*187a0*/  SEL R190, R190, RZ, !P0 ;  /* 0x000000ffbebe7207 */ /* 0x000fe20004000000 */
[----:B------:R-:W4:Y:S03]  /*187b0*/  LDL.LU R2, [R1+0xe4] ;  /* 0x0000e40001027983 */ /* 0x000f260000300800 */
[----:B------:R-:W-:Y:S01]  /*187c0*/  ISETP.NE.U32.AND P1, PT, R190, RZ, PT ;  /* 0x000000ffbe00720c */ /* 0x000fe20003f25070 */
[----:B------:R-:W-:-:S05]  /*187d0*/  IMAD.MOV.U32 R190, RZ, RZ, R180 ;  /* 0x000000ffffbe7224 */ /* 0x000fca00078e00b4 */
[----:B------:R1:W-:Y:S01]  /*187e0*/  LDGSTS.E [R187+0x4000], desc[UR4][R190.64], P2 ;  /* 0x04000000bebb7fae */ /* 0x0003e20009121844 */
[----:B------:R-:W-:Y:S02]  /*187f0*/  ISETP.GT.AND P2, PT, R176, 0xa, PT ;  /* 0x0000000ab000780c */ /* 0x000fe40003f44270 */
[----:B-1----:R-:W-:Y:S01]  /*18800*/  MOV R190, R165 ;  /* 0x000000a500be7202 */ /* 0x002fe20000000f00 */
[----:B------:R-:W-:-:S05]  /*18810*/  IMAD.MOV.U32 R191, RZ, RZ, R166 ;  /* 0x000000ffffbf7224 */ /* 0x000fca00078e00a6 */
[----:B------:R1:W-:Y:S01]  /*18820*/  LDGSTS.E [R187+0x4], desc[UR4][R190.64], P1 ;  /* 0x00004000bebb7fae */ /* 0x0003e20008921844 */
[----:B------:R-:W-:Y:S02]  /*18830*/  IADD3.X R170, R170, R182, RZ, P4, !PT ;  /* 0x000000b6aaaa7210 */ /* 0x000fe400027fe4ff */
[----:B-1----:R-:W-:-:S04]  /*18840*/  SEL R190, RZ, 0x4, !P2 ;  /* 0x00000004ffbe7807 */ /* 0x002fc80005000000 */
[----:B------:R-:W-:Y:S01]  /*18850*/  SEL R190, R190, RZ, !P0 ;  /* 0x000000ffbebe7207 */ /* 0x000fe20004000000 */
[----:B------:R-:W-:-:S03]  /*18860*/  IMAD.MOV.U32 R191, RZ, RZ, R171 ;  /* 0x000000ffffbf7224 */ /* 0x000fc600078e00ab */
[----:B------:R-:W-:Y:S01]  /*18870*/  ISETP.NE.U32.AND P2, PT, R190, RZ, PT ;  /* 0x000000ffbe00720c */ /* 0x000fe20003f45070 */
[----:B------:R-:W-:-:S05]  /*18880*/  IMAD.MOV.U32 R190, RZ, RZ, R168 ;  /* 0x000000ffffbe7224 */ /* 0x000fca00078e00a8 */
[----:B------:R1:W-:Y:S01]  /*18890*/  LDGSTS.E [R187+0x4004], desc[UR4][R190.64], P1 ;  /* 0x04004000bebb7fae */ /* 0x0003e20008921844 */
[----:B------:R-:W-:Y:S02]  /*188a0*/  ISETP.GT.AND P1, PT, R176, 0xb, PT ;  /* 0x0000000bb000780c */ /* 0x000fe40003f24270 */
[----:B------:R-:W-:Y:S02]  /*188b0*/  IADD3 R172, P3, R172, R183, RZ ;  /* 0x000000b7acac7210 */ /* 0x000fe40007f7e0ff */
[----:B-1----:R-:W-:Y:S01]  /*188c0*/  MOV R190, R169 ;  /* 0x000000a900be7202 */ /* 0x002fe20000000f00 */
[----:B------:R-:W-:-:S05]  /*188d0*/  IMAD.MOV.U32 R191, RZ, RZ, R170 ;  /* 0x000000ffffbf7224 */ /* 0x000fca00078e00aa */
[----:B------:R1:W-:Y:S01]  /*188e0*/  LDGSTS.E [R187+0x8], desc[UR4][R190.64], P2 ;  /* 0x00008000bebb7fae */ /* 0x0003e20009121844 */
[----:B------:R-:W-:Y:S01]  /*188f0*/  IMAD.X R175, R175, 0x1, R182, P3 ;  /* 0x00000001afaf7824 */ /* 0x000fe200018e06b6 */
[----:B------:R-:W-:Y:S02]  /*18900*/  IADD3 R173, P4, R173, R183, RZ ;  /* 0x000000b7adad7210 */ /* 0x000fe40007f9e0ff */
[----:B-1----:R-:W-:-:S04]  /*18910*/  SEL R190, RZ, 0x4, !P1 ;  /* 0x00000004ffbe7807 */ /* 0x002fc80004800000 */
[----:B------:R-:W-:Y:S01]  /*18920*/  SEL R190, R190, RZ, !P0 ;  /* 0x000000ffbebe7207 */ /* 0x000fe20004000000 */
[----:B------:R-:W-:-:S03]  /*18930*/  IMAD.MOV.U32 R191, RZ, RZ, R175 ;  /* 0x000000ffffbf7224 */ /* 0x000fc600078e00af */
[----:B------:R-:W-:Y:S01]  /*18940*/  ISETP.NE.U32.AND P1, PT, R190, RZ, PT ;  /* 0x000000ffbe00720c */ /* 0x000fe20003f25070 */
[----:B------:R-:W-:Y:S01]  /*18950*/  IMAD.MOV.U32 R190, RZ, RZ, R172 ;  /* 0x000000ffffbe7224 */ /* 0x000fe200078e00ac */
[----:B------:R-:W-:-:S04]  /*18960*/  IADD3.X R174, R174, R182, RZ, P4, !PT ;  /* 0x000000b6aeae7210 */ /* 0x000fc800027fe4ff */
[----:B------:R1:W-:Y:S01]  /*18970*/  LDGSTS.E [R187+0x4008], desc[UR4][R190.64], P2 ;  /* 0x04008000bebb7fae */ /* 0x0003e20009121844 */
[----:B------:R-:W-:Y:S02]  /*18980*/  ISETP.GT.AND P2, PT, R176, 0x28, PT ;  /* 0x00000028b000780c */ /* 0x000fe40003f44270 */
[----:B------:R-:W-:Y:S02]  /*18990*/  IADD3 R192, P3, R192, R183, RZ ;  /* 0x000000b7c0c07210 */ /* 0x000fe40007f7e0ff */
[----:B-1----:R-:W-:Y:S01]  /*189a0*/  MOV R190, R173 ;  /* 0x000000ad00be7202 */ /* 0x002fe20000000f00 */
[----:B------:R-:W-:-:S05]  /*189b0*/  IMAD.MOV.U32 R191, RZ, RZ, R174 ;  /* 0x000000ffffbf7224 */ /* 0x000fca00078e00ae */
[----:B------:R1:W-:Y:S01]  /*189c0*/  LDGSTS.E [R187+0xc], desc[UR4][R190.64], P1 ;  /* 0x0000c000bebb7fae */ /* 0x0003e20008921844 */
[----:B------:R-:W-:Y:S01]  /*189d0*/  IMAD.X R178, R178, 0x1, R182, P3 ;  /* 0x00000001b2b27824 */ /* 0x000fe200018e06b6 */
[----:B-1----:R-:W-:-:S04]  /*189e0*/  SEL R190, RZ, 0x4, !P2 ;  /* 0x00000004ffbe7807 */ /* 0x002fc80005000000 */
[----:B------:R-:W-:Y:S01]  /*189f0*/  SEL R190, R190, RZ, !P0 ;  /* 0x000000ffbebe7207 */ /* 0x000fe20004000000 */
[----:B------:R-:W-:-:S03]  /*18a00*/  IMAD.MOV.U32 R191, RZ, RZ, R178 ;  /* 0x000000ffffbf7224 */ /* 0x000fc600078e00b2 */
[----:B------:R-:W-:Y:S01]  /*18a10*/  ISETP.NE.U32.AND P2, PT, R190, RZ, PT ;  /* 0x000000ffbe00720c */ /* 0x000fe20003f45070 */
[----:B------:R-:W-:-:S05]  /*18a20*/  IMAD.MOV.U32 R190, RZ, RZ, R192 ;  /* 0x000000ffffbe7224 */ /* 0x000fca00078e00c0 */
[----:B------:R1:W-:Y:S01]  /*18a30*/  LDGSTS.E [R187+0x400c], desc[UR4][R190.64], P1 ;  /* 0x0400c000bebb7fae */ /* 0x0003e20008921844 */
[----:B---3--:R-:W-:-:S04]  /*18a40*/  IADD3 R0, P4, R0, R183, RZ ;  /* 0x000000b700007210 */ /* 0x008fc80007f9e0ff */
[----:B--2---:R-:W-:Y:S01]  /*18a50*/  IADD3.X R3, R3, R182, RZ, P4, !PT ;  /* 0x000000b603037210 */ /* 0x004fe200027fe4ff */
[----:B------:R-:W-:Y:S04]  /*18a60*/  STL [R1+0xd4], R0 ;  /* 0x0000d40001007387 */ /* 0x000fe80000100800 */
[----:B------:R2:W-:Y:S01]  /*18a70*/  STL [R1+0xd0], R3 ;  /* 0x0000d00301007387 */ /* 0x0005e20000100800 */
[----:B-1----:R-:W-:-:S03]  /*18a80*/  IMAD.MOV.U32 R191, RZ, RZ, R3 ;  /* 0x000000ffffbf7224 */ /* 0x002fc600078e0003 */
[----:B------:R-:W3:Y:S01]  /*18a90*/  LDL.LU R189, [R1+0xe8] ;  /* 0x0000e80001bd7983 */ /* 0x000ee20000300800 */
[----:B------:R-:W-:-:S03]  /*18aa0*/  MOV R190, R0 ;  /* 0x0000000000be7202 */ /* 0x000fc60000000f00 */
[----:B------:R-:W3:Y:S04]  /*18ab0*/  LDL.LU R5, [R1+0xec] ;  /* 0x0000ec0001057983 */ /* 0x000ee80000300800 */
[----:B--2---:R-:W2:Y:S04]  /*18ac0*/  LDL.LU R3, [R1+0xf0] ;  /* 0x0000f00001037983 */ /* 0x004ea80000300800 */
        /* <DEDUP_REMOVED lines=20> */
[----:B-1----:R-:W-:Y:S01]  /*18c10*/  MOV R190, R2 ;  /* 0x0000000200be7202 */ /* 0x002fe20000000f00 */
[----:B------:R-:W-:Y:S02]  /*18c20*/  IMAD.MOV.U32 R191, RZ, RZ, R4 ;  /* 0x000000ffffbf7224 */ /* 0x000fe400078e0004 */
[----:B----4-:R-:W4:Y:S04]  /*18c30*/  LDL.LU R4, [R1+0x100] ;  /* 0x0001000001047983 */ /* 0x010f280000300800 */
[----:B------:R-:W4:Y:S04]  /*18c40*/  LDL.LU R2, [R1+0x104] ;  /* 0x0001040001027983 */ /* 0x000f280000300800 */
[----:B------:R1:W-:Y:S02]  /*18c50*/  LDGSTS.E [R187+0x8004], desc[UR4][R190.64], P1 ;  /* 0x08004000bebb7fae */ /* 0x0003e40008921844 */
[----:B-1----:R-:W-:-:S04]  /*18c60*/  SEL R190, RZ, 0x4, !P2 ;  /* 0x00000004ffbe7807 */ /* 0x002fc80005000000 */
[----:B------:R-:W-:-:S04]  /*18c70*/  SEL R190, R190, RZ, !P0 ;  /* 0x000000ffbebe7207 */ /* 0x000fc80004000000 */
[----:B------:R-:W-:Y:S02]  /*18c80*/  ISETP.NE.U32.AND P2, PT, R190, RZ, PT ;  /* 0x000000ffbe00720c */ /* 0x000fe40003f45070 */
[----:B---3--:R-:W-:-:S05]  /*18c90*/  IADD3 R5, P3, R5, R183, RZ ;  /* 0x000000b705057210 */ /* 0x008fca0007f7e0ff */
[----:B------:R-:W-:Y:S01]  /*18ca0*/  IMAD.X R189, R189, 0x1, R182, P3 ;  /* 0x00000001bdbd7824 */ /* 0x000fe200018e06b6 */
[----:B--2---:R-:W-:Y:S01]  /*18cb0*/  IADD3 R0, P4, R0, R183, RZ ;  /* 0x000000b700007210 */ /* 0x004fe20007f9e0ff */
[----:B------:R-:W-:Y:S01]  /*18cc0*/  STL [R1+0xec], R5 ;  /* 0x0000ec0501007387 */ /* 0x000fe20000100800 */
[----:B------:R-:W-:Y:S02]  /*18cd0*/  IMAD.MOV.U32 R190, RZ, RZ, R5 ;  /* 0x000000ffffbe7224 */ /* 0x000fe400078e0005 */
[----:B------:R-:W-:Y:S01]  /*18ce0*/  IADD3.X R3, R3, R182, RZ, P4, !PT ;  /* 0x000000b603037210 */ /* 0x000fe200027fe4ff */
[----:B------:R-:W-:Y:S01]  /*18cf0*/  IMAD.MOV.U32 R191, RZ, RZ, R189 ;  /* 0x000000ffffbf7224 */ /* 0x000fe200078e00bd */
[----:B------:R1:W-:Y:S04]  /*18d00*/  STL [R1+0xe8], R189 ;  /* 0x0000e8bd01007387 */ /* 0x0003e80000100800 */
[----:B------:R-:W-:Y:S04]  /*18d10*/  STL [R1+0xf4], R0 ;  /* 0x0000f40001007387 */ /* 0x000fe80000100800 */
[----:B------:R2:W-:Y:S04]  /*18d20*/  STL [R1+0xf0], R3 ;  /* 0x0000f00301007387 */ /* 0x0005e80000100800 */
[----:B-1----:R-:W3:Y:S04]  /*18d30*/  LDL.LU R189, [R1+0x108] ;  /* 0x0001080001bd7983 */ /* 0x002ee80000300800 */
[----:B------:R1:W-:Y:S04]  /*18d40*/  LDGSTS.E [R187+0xc004], desc[UR4][R190.64], P1 ;  /* 0x0c004000bebb7fae */ /* 0x0003e80008921844 */
[----:B------:R-:W3:Y:S01]  /*18d50*/  LDL.LU R5, [R1+0x10c] ;  /* 0x00010c0001057983 */ /* 0x000ee20000300800 */
[----:B-1----:R-:W-:Y:S01]  /*18d60*/  IMAD.MOV.U32 R191, RZ, RZ, R3 ;  /* 0x000000ffffbf7224 */ /* 0x002fe200078e0003 */
[----:B------:R-:W-:-:S02]  /*18d70*/  MOV R190, R0 ;  /* 0x0000000000be7202 */ /* 0x000fc40000000f00 */
[----:B--2---:R-:W2:Y:S04]  /*18d80*/  LDL.LU R3, [R1+0x2d0] ;  /* 0x0002d00001037983 */ /* 0x004ea80000300800 */
[----:B------:R-:W2:Y:S01]  /*18d90*/  LDL.LU R0, [R1+0x2d4] ;  /* 0x0002d40001007983 */ /* 0x000ea20000300800 */
[----:B------:R-:W-:-:S03]  /*18da0*/  ISETP.GT.AND P1, PT, R176, 0x2b, PT ;  /* 0x0000002bb000780c */ /* 0x000fc60003f24270 */
[----:B------:R1:W-:Y:S01]  /*18db0*/  LDGSTS.E [R187+0x8008], desc[UR4][R190.64], P2 ;  /* 0x08008000bebb7fae */ /* 0x0003e20009121844 */
[----:B------:R-:W-:Y:S02]  /*18dc0*/  IADD3 R181, P3, R181, R183, RZ ;  /* 0x000000b7b5b57210 */ /* 0x000fe40007f7e0ff */
[----:B-1----:R-:W-:-:S03]  /*18dd0*/  SEL R190, RZ, 0x4, !P1 ;  /* 0x00000004ffbe7807 */ /* 0x002fc60004800000 */
[----:B------:R-:W-:Y:S01]  /*18de0*/  IMAD.X R188, R188, 0x1, R182, P3 ;  /* 0x00000001bcbc7824 */ /* 0x000fe200018e06b6 */
[----:B------:R-:W-:Y:S02]  /*18df0*/  SEL R190, R190, RZ, !P0 ;  /* 0x000000ffbebe7207 */ /* 0x000fe40004000000 */
[----:B----4-:R-:W-:Y:S02]  /*18e00*/  IADD3 R2, P4, R2, R183, RZ ;  /* 0x000000b702027210 */ /* 0x010fe40007f9e0ff */
[----:B------:R-:W-:Y:S02]  /*18e10*/  ISETP.NE.U32.AND P1, PT, R190, RZ, PT ;  /* 0x000000ffbe00720c */ /* 0x000fe40003f25070 */
[----:B------:R-:W-:Y:S01]  /*18e20*/  IADD3.X R4, R4, R182, RZ, P4, !PT ;  /* 0x000000b604047210 */ /* 0x000fe200027fe4ff */
        /* <DEDUP_REMOVED lines=21> */
[----:B------:R-:W-:Y:S01]  /*18f80*/  IMAD.MOV.U32 R190, RZ, RZ, R5 ;  /* 0x000000ffffbe7224 */ /* 0x000fe200078e0005 */
[----:B--2---:R-:W-:Y:S01]  /*18f90*/  IADD3 R0, P4, R0, R183, RZ ;  /* 0x000000b700007210 */ /* 0x004fe20007f9e0ff */
[----:B------:R-:W-:-:S03]  /*18fa0*/  IMAD.MOV.U32 R191, RZ, RZ, R189 ;  /* 0x000000ffffbf7224 */ /* 0x000fc600078e00bd */
[----:B------:R-:W-:Y:S01]  /*18fb0*/  IADD3.X R3, R3, R182, RZ, P4, !PT ;  /* 0x000000b603037210 */ /* 0x000fe200027fe4ff */
        /* <DEDUP_REMOVED lines=15> */
[----:B------:R-:W-:Y:S01]  /*190b0*/  SEL R190, R190, RZ, !P0 ;  /* 0x000000ffbebe7207 */ /* 0x000fe20004000000 */
[----:B------:R-:W-:Y:S01]  /*190c0*/  STL [R1+0x2dc], R181 ;  /* 0x0002dcb501007387 */ /* 0x000fe20000100800 */
[----:B----4-:R-:W-:-:S03]  /*190d0*/  IADD3 R2, P4, R2, R183, RZ ;  /* 0x000000b702027210 */ /* 0x010fc60007f9e0ff */
[----:B------:R1:W-:Y:S01]  /*190e0*/  STL [R1+0x2d8], R188 ;  /* 0x0002d8bc01007387 */ /* 0x0003e20000100800 */
[----:B------:R-:W-:Y:S02]  /*190f0*/  ISETP.NE.U32.AND P1, PT, R190, RZ, PT ;  /* 0x000000ffbe00720c */ /* 0x000fe40003f25070 */
[----:B------:R-:W-:Y:S01]  /*19100*/  IADD3.X R4, R4, R182, RZ, P4, !PT ;  /* 0x000000b604047210 */ /* 0x000fe200027fe4ff */
[----:B------:R-:W-:Y:S01]  /*19110*/  IMAD.MOV.U32 R190, RZ, RZ, R181 ;  /* 0x000000ffffbe7224 */ /* 0x000fe200078e00b5 */
[----:B------:R-:W-:Y:S01]  /*19120*/  STL [R1+0x2e4], R2 ;  /* 0x0002e40201007387 */ /* 0x000fe20000100800 */
[----:B------:R-:W-:-:S03]  /*19130*/  IMAD.MOV.U32 R191, RZ, RZ, R188 ;  /* 0x000000ffffbf7224 */ /* 0x000fc600078e00bc */
[----:B------:R4:W-:Y:S04]  /*19140*/  STL [R1+0x2e0], R4 ;  /* 0x0002e00401007387 */ /* 0x0009e80000100800 */
[----:B-1----:R-:W2:Y:S04]  /*19150*/  LDL.LU R188, [R1+0x2f8] ;  /* 0x0002f80001bc7983 */ /* 0x002ea80000300800 */
[----:B------:R-:W2:Y:S04]  /*19160*/  LDL.LU R181, [R1+0x2fc] ;  /* 0x0002fc0001b57983 */ /* 0x000ea80000300800 */
[----:B------:R1:W-:Y:S01]  /*19170*/  LDGSTS.E [R187+0x14000], desc[UR4][R190.64], P2 ;  /* 0x14000000bebb7fae */ /* 0x0003e20009121844 */
[----:B------:R-:W-:Y:S01]  /*19180*/  ISETP.GT.AND P2, PT, R176, 0x4a, PT ;  /* 0x0000004ab000780c */ /* 0x000fe20003f44270 */
[----:B-1----:R-:W-:Y:S01]  /*19190*/  IMAD.MOV.U32 R191, RZ, RZ, R4 ;  /* 0x000000ffffbf7224 */ /* 0x002fe200078e0004 */
[----:B------:R-:W-:Y:S01]  /*191a0*/  MOV R190, R2 ;  /* 0x0000000200be7202 */ /* 0x000fe20000000f00 */
        /* <DEDUP_REMOVED lines=9> */
[----:B--2---:R-:W-:-:S03]  /*19240*/  IADD3 R0, P4, R0, R183, RZ ;  /* 0x000000b700007210 */ /* 0x004fc60007f9e0ff */
[----:B------:R1:W-:Y:S01]  /*19250*/  STL [R1+0x2e8], R189 ;  /* 0x0002e8bd01007387 */ /* 0x0003e20000100800 */
[----:B------:R-:W-:Y:S01]  /*19260*/  IADD3.X R3, R3, R182, RZ, P4, !PT ;  /* 0x000000b603037210 */ /* 0x000fe200027fe4ff */
[----:B------:R-:W-:Y:S02]  /*19270*/  IMAD.MOV.U32 R190, RZ, RZ, R5 ;  /* 0x000000ffffbe7224 */ /* 0x000fe400078e0005 */
[----:B------:R-:W-:Y:S01]  /*19280*/  STL [R1+0x2f4], R0 ;  /* 0x0002f40001007387 */ /* 0x000fe20000100800 */
[----:B------:R-:W-:-:S03]  /*19290*/  IMAD.MOV.U32 R191, RZ, RZ, R189 ;  /* 0x000000ffffbf7224 */ /* 0x000fc600078e00bd */
[----:B------:R2:W-:Y:S04]  /*192a0*/  STL [R1+0x2f0], R3 ;  /* 0x0002f00301007387 */ /* 0x0005e80000100800 */
[----:B-1----:R-:W3:Y:S04]  /*192b0*/  LDL.LU R189, [R1+0x308] ;  /* 0x0003080001bd7983 */ /* 0x002ee80000300800 */
[----:B------:R-:W3:Y:S04]  /*192c0*/  LDL.LU R5, [R1+0x30c] ;  /* 0x00030c0001057983 */ /* 0x000ee80000300800 */
[----:B------:R1:W-:Y:S02]  /*192d0*/  LDGSTS.E [R187+0x14004], desc[UR4][R190.64], P1 ;  /* 0x14004000bebb7fae */ /* 0x0003e40008921844 */
[----:B-1----:R-:W-:Y:S01]  /*192e0*/  IMAD.MOV.U32 R191, RZ, RZ, R3 ;  /* 0x000000ffffbf7224 */ /* 0x002fe200078e0003 */
[----:B------:R-:W-:Y:S01]  /*192f0*/  MOV R190, R0 ;  /* 0x0000000000be7202 */ /* 0x000fe20000000f00 */
        /* <DEDUP_REMOVED lines=9> */
[----:B------:R-:W-:Y:S02]  /*19390*/  ISETP.NE.U32.AND P1, PT, R190, RZ, PT ;  /* 0x000000ffbe00720c */ /* 0x000fe40003f25070 */
[----:B----4-:R-:W-:Y:S01]  /*193a0*/  IADD3 R2, P4, R2, R183, RZ ;  /* 0x000000b702027210 */ /* 0x010fe20007f9e0ff */
[----:B------:R-:W-:Y:S01]  /*193b0*/  IMAD.MOV.U32 R190, RZ, RZ, R181 ;  /* 0x000000ffffbe7224 */ /* 0x000fe200078e00b5 */
[----:B------:R-:W-:Y:S02]  /*193c0*/  STL [R1+0x2fc], R181 ;  /* 0x0002fcb501007387 */ /* 0x000fe40000100800 */
[----:B------:R-:W-:Y:S02]  /*193d0*/  IADD3.X R4, R4, R182, RZ, P4, !PT ;  /* 0x000000b604047210 */ /* 0x000fe400027fe4ff */
[----:B------:R1:W-:Y:S04]  /*193e0*/  STL [R1+0x2f8], R188 ;  /* 0x0002f8bc01007387 */ /* 0x0003e80000100800 */
[----:B------:R-:W-:Y:S04]  /*193f0*/  STL [R1+0x304], R2 ;  /* 0x0003040201007387 */ /* 0x000fe80000100800 */
[----:B------:R4:W-:Y:S04]  /*19400*/  STL [R1+0x300], R4 ;  /* 0x0003000401007387 */ /* 0x0009e80000100800 */
[----:B------:R4:W-:Y:S01]  /*19410*/  LDGSTS.E [R187+0x14008], desc[UR4][R190.64], P2 ;  /* 0x14008000bebb7fae */ /* 0x0009e20009121844 */
[----:B------:R-:W-:-:S03]  /*19420*/  ISETP.GT.AND P2, PT, R176, 0x68, PT ;  /* 0x00000068b000780c */ /* 0x000fc60003f44270 */
[----:B-1----:R-:W2:Y:S04]  /*19430*/  LDL.LU R188, [R1+0x4d8] ;  /* 0x0004d80001bc7983 */ /* 0x002ea80000300800 */
[----:B------:R-:W2:Y:S01]  /*19440*/  LDL.LU R181, [R1+0x4dc] ;  /* 0x0004dc0001b57983 */ /* 0x000ea20000300800 */
[----:B----4-:R-:W-:Y:S01]  /*19450*/  MOV R190, R2 ;  /* 0x0000000200be7202 */ /* 0x010fe20000000f00 */
[----:B------:R-:W-:Y:S02]  /*19460*/  IMAD.MOV.U32 R191, RZ, RZ, R4 ;  /* 0x000000ffffbf7224 */ /* 0x000fe400078e0004 */
        /* <DEDUP_REMOVED lines=8> */
[----:B------:R-:W-:Y:S02]  /*194f0*/  IMAD.MOV.U32 R190, RZ, RZ, R5 ;  /* 0x000000ffffbe7224 */ /* 0x000fe400078e0005 */
[----:B------:R-:W-:Y:S01]  /*19500*/  IMAD.MOV.U32 R191, RZ, RZ, R189 ;  /* 0x000000ffffbf7224 */ /* 0x000fe200078e00bd */
[----:B------:R1:W-:Y:S04]  /*19510*/  STL [R1+0x30c], R5 ;  /* 0x00030c0501007387 */ /* 0x0003e80000100800 */
[----:B------:R-:W-:Y:S04]  /*19520*/  STL [R1+0x308], R189 ;  /* 0x000308bd01007387 */ /* 0x000fe80000100800 */
[----:B------:R3:W-:Y:S01]  /*19530*/  LDGSTS.E [R187+0x1400c], desc[UR4][R190.64], P1 ;  /* 0x1400c000bebb7fae */ /* 0x0007e20008921844 */
[----:B--2---:R-:W-:-:S04]  /*19540*/  IADD3 R0, P4, R0, R183, RZ ;  /* 0x000000b700007210 */ /* 0x004fc80007f9e0ff */
[----:B------:R-:W-:Y:S01]  /*19550*/  IADD3.X R3, R3, R182, RZ, P4, !PT ;  /* 0x000000b603037210 */ /* 0x000fe200027fe4ff */
[----:B------:R-:W-:Y:S04]  /*19560*/  STL [R1+0x4d4], R0 ;  /* 0x0004d40001007387 */ /* 0x000fe80000100800 */
[----:B------:R2:W-:Y:S01]  /*19570*/  STL [R1+0x4d0], R3 ;  /* 0x0004d00301007387 */ /* 0x0005e20000100800 */
[----:B---3--:R-:W-:-:S03]  /*19580*/  IMAD.MOV.U32 R191, RZ, RZ, R3 ;  /* 0x000000ffffbf7224 */ /* 0x008fc600078e0003 */
[----:B-1----:R-:W3:Y:S01]  /*19590*/  LDL.LU R5, [R1+0x4e8] ;  /* 0x0004e80001057983 */ /* 0x002ee20000300800 */
[----:B------:R-:W-:-:S03]  /*195a0*/  MOV R190, R0 ;  /* 0x0000000000be7202 */ /* 0x000fc60000000f00 */
        /* <DEDUP_REMOVED lines=21> */
[----:B------:R-:W-:-:S02]  /*19700*/  ISETP.GT.AND P2, PT, R176, 0x6a, PT ;  /* 0x0000006ab000780c */ /* 0x000fc40003f44270 */
[----:B-1----:R-:W-:Y:S01]  /*19710*/  MOV R190, R2 ;  /* 0x0000000200be7202 */ /* 0x002fe20000000f00 */
[----:B------:R-:W-:Y:S02]  /*19720*/  IMAD.MOV.U32 R191, RZ, RZ, R4 ;  /* 0x000000ffffbf7224 */ /* 0x000fe400078e0004 */
[----:B----4-:R-:W4:Y:S04]  /*19730*/  LDL.LU R4, [R1+0x504] ;  /* 0x0005040001047983 */ /* 0x010f280000300800 */
[----:B------:R1:W-:Y:S04]  /*19740*/  LDGSTS.E [R187+0x18004], desc[UR4][R190.64], P1 ;  /* 0x18004000bebb7fae */ /* 0x0003e80008921844 */
[----:B------:R-:W4:Y:S01]  /*19750*/  LDL.LU R2, [R1+0x50c] ;  /* 0x00050c0001027983 */ /* 0x000f220000300800 */
[----:B-1----:R-:W-:-:S04]  /*19760*/  SEL R190, RZ, 0x4, !P2 ;  /* 0x00000004ffbe7807 */ /* 0x002fc80005000000 */
[----:B------:R-:W-:-:S04]  /*19770*/  SEL R190, R190, RZ, !P0 ;  /* 0x000000ffbebe7207 */ /* 0x000fc80004000000 */
[----:B------:R-:W-:Y:S02]  /*19780*/  ISETP.NE.U32.AND P2, PT, R190, RZ, PT ;  /* 0x000000ffbe00720c */ /* 0x000fe40003f45070 */
[----:B--2---:R-:W-:-:S05]  /*19790*/  IADD3 R3, P3, R3, R183, RZ ;  /* 0x000000b703037210 */ /* 0x004fca0007f7e0ff */
[----:B---3--:R-:W-:Y:S01]  /*197a0*/  IMAD.X R5, R5, 0x1, R182, P3 ;  /* 0x0000000105057824 */ /* 0x008fe200018e06b6 */
[----:B------:R-:W-:Y:S01]  /*197b0*/  IADD3 R0, P4, R0, R183, RZ ;  /* 0x000000b700007210 */ /* 0x000fe20007f9e0ff */
[----:B------:R-:W-:Y:S02]  /*197c0*/  STL [R1+0x4ec], R3 ;  /* 0x0004ec0301007387 */ /* 0x000fe40000100800 */
[----:B------:R-:W-:Y:S01]  /*197d0*/  IMAD.MOV.U32 R191, RZ, RZ, R5 ;  /* 0x000000ffffbf7224 */ /* 0x000fe200078e0005 */
[----:B------:R-:W-:Y:S01]  /*197e0*/  IADD3.X R189, R189, R182, RZ, P4, !PT ;  /* 0x000000b6bdbd7210 */ /* 0x000fe200027fe4ff */
[----:B------:R1:W-:Y:S04]  /*197f0*/  STL [R1+0x4e8], R5 ;  /* 0x0004e80501007387 */ /* 0x0003e80000100800 */
[----:B------:R2:W-:Y:S01]  /*19800*/  STL [R1+0x4f4], R0 ;  /* 0x0004f40001007387 */ /* 0x0005e20000100800 */
[----:B------:R-:W-:-:S03]  /*19810*/  IMAD.MOV.U32 R190, RZ, RZ, R3 ;  /* 0x000000ffffbe7224 */ /* 0x000fc600078e0003 */
[----:B-1----:R-:W3:Y:S04]  /*19820*/  LDL.LU R5, [R1+0x500] ;  /* 0x0005000001057983 */ /* 0x002ee80000300800 */
[----:B------:R-:W-:Y:S04]  /*19830*/  STL [R1+0x4f0], R189 ;  /* 0x0004f0bd01007387 */ /* 0x000fe80000100800 */
[----:B------:R-:W3:Y:S04]  /*19840*/  LDL.LU R3, [R1+0x508] ;  /* 0x0005080001037983 */ /* 0x000ee80000300800 */
[----:B------:R1:W-:Y:S02]  /*19850*/  LDGSTS.E [R187+0x1c004], desc[UR4][R190.64], P1 ;  /* 0x1c004000bebb7fae */ /* 0x0003e40008921844 */
[----:B-1----:R-:W-:-:S02]  /*19860*/  MOV R190, R0 ;  /* 0x0000000000be7202 */ /* 0x002fc40000000f00 */
        /* <DEDUP_REMOVED lines=13> */
[----:B------:R-:W-:-:S03]  /*19940*/  IADD3 R2, P3, R2, R183, RZ ;  /* 0x000000b702027210 */ /* 0x000fc60007f7e0ff */
[----:B-1----:R-:W-:Y:S01]  /*19950*/  IMAD.MOV.U32 R190, RZ, RZ, R4 ;  /* 0x000000ffffbe7224 */ /* 0x002fe200078e0004 */
[----:B------:R-:W-:Y:S04]  /*19960*/  STL [R1+0x4fc], R181 ;  /* 0x0004fcb501007387 */ /* 0x000fe80000100800 */
[----:B------:R-:W-:Y:S04]  /*19970*/  STL [R1+0x4f8], R188 ;  /* 0x0004f8bc01007387 */ /* 0x000fe80000100800 */
[----:B------:R-:W-:Y:S01]  /*19980*/  STL [R1+0x504], R4 ;  /* 0x0005040401007387 */ /* 0x000fe20000100800 */
[----:B---3--:R-:W-:-:S04]  /*19990*/  IMAD.X R5, R5, 0x1, R182, P2 ;  /* 0x0000000105057824 */ /* 0x008fc800010e06b6 */
[----:B------:R-:W-:Y:S01]  /*199a0*/  IMAD.MOV.U32 R191, RZ, RZ, R5 ;  /* 0x000000ffffbf7224 */ /* 0x000fe200078e0005 */
[----:B------:R-:W-:-:S04]  /*199b0*/  IADD3.X R3, R3, R182, RZ, P3, !PT ;  /* 0x000000b603037210 */ /* 0x000fc80001ffe4ff */
[----:B------:R1:W-:Y:S02]  /*199c0*/  LDGSTS.E [R187+0x1800c], desc[UR4][R190.64], P1 ;  /* 0x1800c000bebb7fae */ /* 0x0003e40008921844 */
[----:B-1----:R-:W-:Y:S01]  /*199d0*/  MOV R190, R2 ;  /* 0x0000000200be7202 */ /* 0x002fe20000000f00 */
[----:B------:R-:W-:-:S05]  /*199e0*/  IMAD.MOV.U32 R191, RZ, RZ, R3 ;  /* 0x000000ffffbf7224 */ /* 0x000fca00078e0003 */
[----:B------:R1:W-:Y:S01]  /*199f0*/  LDGSTS.E [R187+0x1c00c], desc[UR4][R190.64], P1 ;  /* 0x1c00c000bebb7fae */ /* 0x0003e20008921844 */
[----:B------:R-:W-:-:S03]  /*19a00*/  ISETP.GT.AND P1, PT, R176, 0xc, PT ;  /* 0x0000000cb000780c */ /* 0x000fc60003f24270 */
[----:B------:R-:W-:Y:S01]  /*19a10*/  STL [R1+0x500], R5 ;  /* 0x0005000501007387 */ /* 0x000fe20000100800 */
[----:B-1----:R-:W-:-:S03]  /*19a20*/  SEL R187, RZ, 0x4, !P1 ;  /* 0x00000004ffbb7807 */ /* 0x002fc60004800000 */
[----:B------:R-:W-:Y:S01]  /*19a30*/  STL [R1+0x50c], R2 ;  /* 0x00050c0201007387 */ /* 0x000fe20000100800 */
[----:B------:R-:W-:-:S03]  /*19a40*/  SEL R187, R187, RZ, !P0 ;  /* 0x000000ffbbbb7207 */ /* 0x000fc60004000000 */
[----:B------:R1:W-:Y:S01]  /*19a50*/  STL [R1+0x508], R3 ;  /* 0x0005080301007387 */ /* 0x0003e20000100800 */
[----:B------:R-:W-:Y:S02]  /*19a60*/  ISETP.NE.U32.AND P2, PT, R187, RZ, PT ;  /* 0x000000ffbb00720c */ /* 0x000fe40003f45070 */
[----:B--2---:R-:W-:Y:S01]  /*19a70*/  IADD3 R187, R0, UR8, RZ ;  /* 0x0000000800bb7c10 */ /* 0x004fe2000fffe0ff */
[----:B-1----:R-:W2:Y:S04]  /*19a80*/  LDL.LU R3, [R1+0x110] ;  /* 0x0001100001037983 */ /* 0x002ea80000300800 */
[----:B------:R-:W3:Y:S01]  /*19a90*/  LDL.LU R0, [R1+0x114] ;  /* 0x0001140001007983 */ /* 0x000ee20000300800 */
[-C--:B------:R-:W-:Y:S02]  /*19aa0*/  IADD3 R194, P1, R194, R183.reuse, RZ ;  /* 0x000000b7c2c27210 */ /* 0x080fe40007f3e0ff */
[----:B------:R-:W-:Y:S01]  /*19ab0*/  IADD3 R196, P3, R196, R183, RZ ;  /* 0x000000b7c4c47210 */ /* 0x000fe20007f7e0ff */
[----:B------:R-:W4:Y:S02]  /*19ac0*/  LDL.LU R188, [R1+0x118] ;  /* 0x0001180001bc7983 */ /* 0x000f240000300800 */
[----:B------:R-:W-:-:S02]  /*19ad0*/  IMAD.X R193, R193, 0x1, R182, P1 ;  /* 0x00000001c1c17824 */ /* 0x000fc400008e06b6 */
[----:B------:R-:W-:Y:S01]  /*19ae0*/  IMAD.MOV.U32 R190, RZ, RZ, R194 ;  /* 0x000000ffffbe7224 */ /* 0x000fe200078e00c2 */
[----:B------:R-:W-:Y:S01]  /*19af0*/  IADD3.X R195, R195, R182, RZ, P3, !PT ;  /* 0x000000b6c3c37210 */ /* 0x000fe20001ffe4ff */
[----:B------:R-:W-:Y:S01]  /*19b00*/  IMAD.MOV.U32 R191, RZ, RZ, R193 ;  /* 0x000000ffffbf7224 */ /* 0x000fe200078e00c1 */
[----:B------:R-:W-:Y:S01]  /*19b10*/  ISETP.GT.AND P1, PT, R176, 0xd, PT ;  /* 0x0000000db000780c */ /* 0x000fe20003f24270 */
[----:B------:R-:W4:Y:S04]  /*19b20*/  LDL.LU R181, [R1+0x11c] ;  /* 0x00011c0001b57983 */ /* 0x000f280000300800 */
[----:B------:R1:W-:Y:S01]  /*19b30*/  LDGSTS.E [R187], desc[UR4][R190.64], P2 ;  /* 0x00000000bebb7fae */ /* 0x0003e20009121844 */
[-C--:B------:R-:W-:Y:S02]  /*19b40*/  IADD3 R198, P4, R198, R183.reuse, RZ ;  /* 0x000000b7c6c67210 */ /* 0x080fe40007f9e0ff */
[----:B------:R-:W-:Y:S01]  /*19b50*/  IADD3 R200, P3, R200, R183, RZ ;  /* 0x000000b7c8c87210 */ /* 0x000fe20007f7e0ff */
[----:B------:R-:W4:Y:S01]  /*19b60*/  LDL.LU R4, [R1+0x120] ;  /* 0x0001200001047983 */ /* 0x000f220000300800 */
[----:B-1----:R-:W-:-:S02]  /*19b70*/  SEL R190, RZ, 0x4, !P1 ;  /* 0x00000004ffbe7807 */ /* 0x002fc40004800000 */
[----:B------:R-:W-:Y:S01]  /*19b80*/  MOV R191, R195 ;  /* 0x000000c300bf7202 */ /* 0x000fe20000000f00 */
[----:B------:R-:W-:Y:S01]  /*19b90*/  IMAD.X R197, R197, 0x1, R182, P4 ;  /* 0x00000001c5c57824 */ /* 0x000fe200020e06b6 */
[----:B------:R-:W-:Y:S01]  /*19ba0*/  SEL R190, R190, RZ, !P0 ;  /* 0x000000ffbebe7207 */ /* 0x000fe20004000000 */
[----:B------:R-:W4:Y:S03]  /*19bb0*/  LDL.LU R2, [R1+0x124] ;  /* 0x0001240001027983 */ /* 0x000f260000300800 */
[----:B------:R-:W-:Y:S01]  /*19bc0*/  ISETP.NE.U32.AND P1, PT, R190, RZ, PT ;  /* 0x000000ffbe00720c */ /* 0x000fe20003f25070 */
[----:B------:R-:W-:-:S05]  /*19bd0*/  IMAD.MOV.U32 R190, RZ, RZ, R196 ;  /* 0x000000ffffbe7224 */ /* 0x000fca00078e00c4 */
[----:B------:R1:W-:Y:S01]  /*19be0*/  LDGSTS.E [R187+0x4000], desc[UR4][R190.64], P2 ;  /* 0x04000000bebb7fae */ /* 0x0003e20009121844 */
[----:B------:R-:W-:Y:S01]  /*19bf0*/  ISETP.GT.AND P2, PT, R176, 0xe, PT ;  /* 0x0000000eb000780c */ /* 0x000fe20003f44270 */
[----:B-1----:R-:W-:Y:S02]  /*19c00*/  IMAD.MOV.U32 R190, RZ, RZ, R198 ;  /* 0x000000ffffbe7224 */ /* 0x002fe400078e00c6 */
[----:B------:R-:W-:-:S05]  /*19c10*/  IMAD.MOV.U32 R191, RZ, RZ, R197 ;  /* 0x000000ffffbf7224 */ /* 0x000fca00078e00c5 */
[----:B------:R1:W-:Y:S01]  /*19c20*/  LDGSTS.E [R187+0x4], desc[UR4][R190.64], P1 ;  /* 0x00004000bebb7fae */ /* 0x0003e20008921844 */
[----:B------:R-:W-:Y:S02]  /*19c30*/  IADD3.X R199, R199, R182, RZ, P3, !PT ;  /* 0x000000b6c7c77210 */ /* 0x000fe40001ffe4ff */
[----:B------:R-:W-:Y:S02]  /*19c40*/  IADD3 R202, P4, R202, R183, RZ ;  /* 0x000000b7caca7210 */ /* 0x000fe40007f9e0ff */
[----:B-1----:R-:W-:-:S04]  /*19c50*/  SEL R190, RZ, 0x4, !P2 ;  /* 0x00000004ffbe7807 */ /* 0x002fc80005000000 */
[----:B------:R-:W-:Y:S02]  /*19c60*/  SEL R190, R190, RZ, !P0 ;  /* 0x000000ffbebe7207 */ /* 0x000fe40004000000 */
[----:B------:R-:W-:Y:S02]  /*19c70*/  MOV R191, R199 ;  /* 0x000000c700bf7202 */ /* 0x000fe40000000f00 */
[----:B------:R-:W-:Y:S01]  /*19c80*/  ISETP.NE.U32.AND P2, PT, R190, RZ, PT ;  /* 0x000000ffbe00720c */ /* 0x000fe20003f45070 */
[----:B------:R-:W-:Y:S02]  /*19c90*/  IMAD.MOV.U32 R190, RZ, RZ, R200 ;  /* 0x000000ffffbe7224 */ /* 0x000fe400078e00c8 */
[----:B------:R-:W-:-:S03]  /*19ca0*/  IMAD.X R201, R201, 0x1, R182, P4 ;  /* 0x00000001c9c97824 */ /* 0x000fc600020e06b6 */
[----:B------:R1:W-:Y:S01]  /*19cb0*/  LDGSTS.E [R187+0x4004], desc[UR4][R190.64], P1 ;  /* 0x04004000bebb7fae */ /* 0x0003e20008921844 */
[----:B------:R-:W-:Y:S02]  /*19cc0*/  ISETP.GT.AND P1, PT, R176, 0xf, PT ;  /* 0x0000000fb000780c */ /* 0x000fe40003f24270 */
[----:B------:R-:W-:Y:S01]  /*19cd0*/  IADD3 R204, P3, R204, R183, RZ ;  /* 0x000000b7cccc7210 */ /* 0x000fe20007f7e0ff */
        /* <DEDUP_REMOVED lines=37> */
[----:B------:R-:W-:Y:S02]  /*19f30*/  IADD3 R2, P4, R2, R183, RZ ;  /* 0x000000b702027210 */ /* 0x000fe40007f9e0ff */
[----:B------:R-:W-:Y:S02]  /*19f40*/  IADD3.X R188, R188, R182, RZ, P3, !PT ;  /* 0x000000b6bcbc7210 */ /* 0x000fe40001ffe4ff */
[----:B-1----:R-:W-:-:S04]  /*19f50*/  SEL R190, RZ, 0x4, !P1 ;  /* 0x00000004ffbe7807 */ /* 0x002fc80004800000 */
[----:B------:R-:W-:Y:S01]  /*19f60*/  SEL R190, R190, RZ, !P0 ;  /* 0x000000ffbebe7207 */ /* 0x000fe20004000000 */
[----:B------:R-:W-:Y:S01]  /*19f70*/  IMAD.X R4, R4, 0x1, R182, P4 ;  /* 0x0000000104047824 */ /* 0x000fe200020e06b6 */
[----:B------:R-:W-:Y:S02]  /*19f80*/  MOV R191, R188 ;  /* 0x000000bc00bf7202 */ /* 0x000fe40000000f00 */
[----:B------:R-:W-:Y:S01]  /*19f90*/  ISETP.NE.U32.AND P1, PT, R190, RZ, PT ;  /* 0x000000ffbe00720c */ /* 0x000fe20003f25070 */
[----:B------:R-:W-:Y:S01]  /*19fa0*/  IMAD.MOV.U32 R190, RZ, RZ, R181 ;  /* 0x000000ffffbe7224 */ /* 0x000fe200078e00b5 */
[----:B------:R-:W-:Y:S04]  /*19fb0*/  STL [R1+0x11c], R181 ;  /* 0x00011cb501007387 */ /* 0x000fe80000100800 */
[----:B------:R1:W-:Y:S04]  /*19fc0*/  STL [R1+0x118], R188 ;  /* 0x000118bc01007387 */ /* 0x0003e80000100800 */
[----:B------:R-:W-:Y:S04]  /*19fd0*/  STL [R1+0x124], R2 ;  /* 0x0001240201007387 */ /* 0x000fe80000100800 */
[----:B------:R4:W-:Y:S04]  /*19fe0*/  STL [R1+0x120], R4 ;  /* 0x0001200401007387 */ /* 0x0009e80000100800 */
[----:B------:R4:W-:Y:S01]  /*19ff0*/  LDGSTS.E [R187+0xc000], desc[UR4][R190.64], P2 ;  /* 0x0c000000bebb7fae */ /* 0x0009e20009121844 */
[----:B------:R-:W-:-:S03]  /*1a000*/  ISETP.GT.AND P2, PT, R176, 0x2e, PT ;  /* 0x0000002eb000780c */ /* 0x000fc60003f44270 */
[----:B-1----:R-:W2:Y:S04]  /*1a010*/  LDL.LU R188, [R1+0x138] ;  /* 0x0001380001bc7983 */ /* 0x002ea80000300800 */
[----:B------:R-:W2:Y:S01]  /*1a020*/  LDL.LU R181, [R1+0x13c] ;  /* 0x00013c0001b57983 */ /* 0x000ea20000300800 */
[----:B----4-:R-:W-:Y:S02]  /*1a030*/  IMAD.MOV.U32 R190, RZ, RZ, R2 ;  /* 0x000000ffffbe7224 */ /* 0x010fe400078e0002 */
[----:B------:R-:W-:Y:S02]  /*1a040*/  IMAD.MOV.U32 R191, RZ, RZ, R4 ;  /* 0x000000ffffbf7224 */ /* 0x000fe400078e0004 */
[----:B------:R-:W4:Y:S04]  /*1a050*/  LDL.LU R4, [R1+0x140] ;  /* 0x0001400001047983 */ /* 0x000f280000300800 */
[----:B------:R-:W4:Y:S04]  /*1a060*/  LDL.LU R2, [R1+0x144] ;  /* 0x0001440001027983 */ /* 0x000f280000300800 */
[----:B------:R1:W-:Y:S02]  /*1a070*/  LDGSTS.E [R187+0x8004], desc[UR4][R190.64], P1 ;  /* 0x08004000bebb7fae */ /* 0x0003e40008921844 */
[----:B-1----:R-:W-:-:S04]  /*1a080*/  SEL R190, RZ, 0x4, !P2 ;  /* 0x00000004ffbe7807 */ /* 0x002fc80005000000 */
[----:B------:R-:W-:-:S04]  /*1a090*/  SEL R190, R190, RZ, !P0 ;  /* 0x000000ffbebe7207 */ /* 0x000fc80004000000 */
[----:B------:R-:W-:Y:S02]  /*1a0a0*/  ISETP.NE.U32.AND P2, PT, R190, RZ, PT ;  /* 0x000000ffbe00720c */ /* 0x000fe40003f45070 */
[----:B---3--:R-:W-:-:S04]  /*1a0b0*/  IADD3 R5, P3, R5, R183, RZ ;  /* 0x000000b705057210 */ /* 0x008fc80007f7e0ff */
[----:B--2---:R-:W-:Y:S02]  /*1a0c0*/  IADD3.X R189, R189, R182, RZ, P3, !PT ;  /* 0x000000b6bdbd7210 */ /* 0x004fe40001ffe4ff */
[----:B------:R-:W-:Y:S01]  /*1a0d0*/  IADD3 R0, P4, R0, R183, RZ ;  /* 0x000000b700007210 */ /* 0x000fe20007f9e0ff */
[----:B------:R-:W-:Y:S01]  /*1a0e0*/  IMAD.MOV.U32 R190, RZ, RZ, R5 ;  /* 0x000000ffffbe7224 */ /* 0x000fe200078e0005 */
[----:B------:R-:W-:Y:S01]  /*1a0f0*/  MOV R191, R189 ;  /* 0x000000bd00bf7202 */ /* 0x000fe20000000f00 */
[----:B------:R-:W-:Y:S02]  /*1a100*/  STL [R1+0x12c], R5 ;  /* 0x00012c0501007387 */ /* 0x000fe40000100800 */
[----:B------:R-:W-:Y:S02]  /*1a110*/  IMAD.X R3, R3, 0x1, R182, P4 ;  /* 0x0000000103037824 */ /* 0x000fe400020e06b6 */
[----:B------:R1:W-:Y:S04]  /*1a120*/  STL [R1+0x128], R189 ;  /* 0x000128bd01007387 */ /* 0x0003e80000100800 */
[----:B------:R-:W-:Y:S04]  /*1a130*/  STL [R1+0x134], R0 ;  /* 0x0001340001007387 */ /* 0x000fe80000100800 */
[----:B------:R2:W-:Y:S04]  /*1a140*/  STL [R1+0x130], R3 ;  /* 0x0001300301007387 */ /* 0x0005e80000100800 */
[----:B------:R3:W-:Y:S04]  /*1a150*/  LDGSTS.E [R187+0xc004], desc[UR4][R190.64], P1 ;  /* 0x0c004000bebb7fae */ /* 0x0007e80008921844 */
[----:B-1----:R-:W4:Y:S04]  /*1a160*/  LDL.LU R189, [R1+0x148] ;  /* 0x0001480001bd7983 */ /* 0x002f280000300800 */
[----:B------:R-:W4:Y:S01]  /*1a170*/  LDL.LU R5, [R1+0x14c] ;  /* 0x00014c0001057983 */ /* 0x000f220000300800 */
[----:B---3--:R-:W-:-:S02]  /*1a180*/  IMAD.MOV.U32 R191, RZ, RZ, R3 ;  /* 0x000000ffffbf7224 */ /* 0x008fc400078e0003 */
[----:B------:R-:W-:Y:S01]  /*1a190*/  IMAD.MOV.U32 R190, RZ, RZ, R0 ;  /* 0x000000ffffbe7224 */ /* 0x000fe200078e0000 */
[----:B--2---:R-:W2:Y:S04]  /*1a1a0*/  LDL.LU R3, [R1+0x310] ;  /* 0x0003100001037983 */ /* 0x004ea80000300800 */
[----:B------:R-:W3:Y:S01]  /*1a1b0*/  LDL.LU R0, [R1+0x314] ;  /* 0x0003140001007983 */ /* 0x000ee20000300800 */
[----:B------:R-:W-:-:S03]  /*1a1c0*/  ISETP.GT.AND P1, PT, R176, 0x2f, PT ;  /* 0x0000002fb000780c */ /* 0x000fc60003f24270 */
[----:B------:R1:W-:Y:S01]  /*1a1d0*/  LDGSTS.E [R187+0x8008], desc[UR4][R190.64], P2 ;  /* 0x08008000bebb7fae */ /* 0x0003e20009121844 */
[-C--:B------:R-:W-:Y:S02]  /*1a1e0*/  IADD3 R181, P3, R181, R183.reuse, RZ ;  /* 0x000000b7b5b57210 */ /* 0x080fe40007f7e0ff */
[----:B-1----:R-:W-:Y:S02]  /*1a1f0*/  SEL R190, RZ, 0x4, !P1 ;  /* 0x00000004ffbe7807 */ /* 0x002fe40004800000 */
[----:B------:R-:W-:Y:S02]  /*1a200*/  IADD3.X R188, R188, R182, RZ, P3, !PT ;  /* 0x000000b6bcbc7210 */ /* 0x000fe40001ffe4ff */
[----:B------:R-:W-:Y:S02]  /*1a210*/  SEL R190, R190, RZ, !P0 ;  /* 0x000000ffbebe7207 */ /* 0x000fe40004000000 */
[----:B----4-:R-:W-:Y:S02]  /*1a220*/  IADD3 R2, P4, R2, R183, RZ ;  /* 0x000000b702027210 */ /* 0x010fe40007f9e0ff */
[----:B------:R-:W-:Y:S01]  /*1a230*/  ISETP.NE.U32.AND P1, PT, R190, RZ, PT ;  /* 0x000000ffbe00720c */ /* 0x000fe20003f25070 */
[----:B------:R-:W-:Y:S01]  /*1a240*/  IMAD.MOV.U32 R190, RZ, RZ, R181 ;  /* 0x000000ffffbe7224 */ /* 0x000fe200078e00b5 */
[----:B------:R-:W-:Y:S01]  /*1a250*/  MOV R191, R188 ;  /* 0x000000bc00bf7202 */ /* 0x000fe20000000f00 */
[----:B------:R-:W-:Y:S01]  /*1a260*/  IMAD.X R4, R4, 0x1, R182, P4 ;  /* 0x0000000104047824 */ /* 0x000fe200020e06b6 */
        /* <DEDUP_REMOVED lines=16> */
[----:B------:R-:W-:-:S04]  /*1a370*/  IADD3 R5, P3, R5, R183, RZ ;  /* 0x000000b705057210 */ /* 0x000fc80007f7e0ff */
[----:B------:R-:W-:Y:S01]  /*1a380*/  IADD3.X R189, R189, R182, RZ, P3, !PT ;  /* 0x000000b6bdbd7210 */ /* 0x000fe20001ffe4ff */
[----:B------:R-:W-:Y:S01]  /*1a390*/  IMAD.MOV.U32 R190, RZ, RZ, R5 ;  /* 0x000000ffffbe7224 */ /* 0x000fe200078e0005 */
[----:B---3--:R-:W-:Y:S01]  /*1a3a0*/  IADD3 R0, P4, R0, R183, RZ ;  /* 0x000000b700007210 */ /* 0x008fe20007f9e0ff */
[----:B------:R-:W-:Y:S01]  /*1a3b0*/  STL [R1+0x14c], R5 ;  /* 0x00014c0501007387 */ /* 0x000fe20000100800 */
[----:B------:R-:W-:-:S03]  /*1a3c0*/  MOV R191, R189 ;  /* 0x000000bd00bf7202 */ /* 0x000fc60000000f00 */
[----:B--2---:R-:W-:Y:S01]  /*1a3d0*/  IMAD.X R3, R3, 0x1, R182, P4 ;  /* 0x0000000103037824 */ /* 0x004fe200020e06b6 */
        /* <DEDUP_REMOVED lines=11> */
[----:B------:R1:W-:Y:S02]  /*1a490*/  LDGSTS.E [R187+0x10000], desc[UR4][R190.64], P2 ;  /* 0x10000000bebb7fae */ /* 0x0003e40009121844 */
[----:B-1----:R-:W-:Y:S02]  /*1a4a0*/  SEL R190, RZ, 0x4, !P1 ;  /* 0x00000004ffbe7807 */ /* 0x002fe40004800000 */
[----:B------:R-:W-:Y:S02]  /*1a4b0*/  IADD3 R181, P3, R181, R183, RZ ;  /* 0x000000b7b5b57210 */ /* 0x000fe40007f7e0ff */
[----:B------:R-:W-:Y:S02]  /*1a4c0*/  SEL R190, R190, RZ, !P0 ;  /* 0x000000ffbebe7207 */ /* 0x000fe40004000000 */
[----:B------:R-:W-:Y:S02]  /*1a4d0*/  IADD3.X R188, R188, R182, RZ, P3, !PT ;  /* 0x000000b6bcbc7210 */ /* 0x000fe40001ffe4ff */
[----:B------:R-:W-:-:S02]  /*1a4e0*/  ISETP.NE.U32.AND P1, PT, R190, RZ, PT ;  /* 0x000000ffbe00720c */ /* 0x000fc40003f25070 */
[----:B----4-:R-:W-:Y:S01]  /*1a4f0*/  IADD3 R2, P4, R2, R183, RZ ;  /* 0x000000b702027210 */ /* 0x010fe20007f9e0ff */
        /* <DEDUP_REMOVED lines=8> */
[----:B-1----:R-:W2:Y:S01]  /*1a580*/  LDL.LU R188, [R1+0x338] ;  /* 0x0003380001bc7983 */ /* 0x002ea20000300800 */
[----:B------:R-:W-:-:S03]  /*1a590*/  ISETP.GT.AND P2, PT, R176, 0x4e, PT ;  /* 0x0000004eb000780c */ /* 0x000fc60003f44270 */
[----:B------:R-:W2:Y:S01]  /*1a5a0*/  LDL.LU R181, [R1+0x33c] ;  /* 0x00033c0001b57983 */ /* 0x000ea20000300800 */
[----:B----4-:R-:W-:Y:S02]  /*1a5b0*/  IMAD.MOV.U32 R191, RZ, RZ, R4 ;  /* 0x000000ffffbf7224 */ /* 0x010fe400078e0004 */
[----:B------:R-:W-:Y:S01]  /*1a5c0*/  IMAD.MOV.U32 R190, RZ, RZ, R2 ;  /* 0x000000ffffbe7224 */ /* 0x000fe200078e0002 */
[----:B------:R-:W4:Y:S04]  /*1a5d0*/  LDL.LU R4, [R1+0x340] ;  /* 0x0003400001047983 */ /* 0x000f280000300800 */
[----:B------:R-:W4:Y:S04]  /*1a5e0*/  LDL.LU R2, [R1+0x344] ;  /* 0x0003440001027983 */ /* 0x000f280000300800 */
[----:B------:R1:W-:Y:S02]  /*1a5f0*/  LDGSTS.E [R187+0x10004], desc[UR4][R190.64], P1 ;  /* 0x10004000bebb7fae */ /* 0x0003e40008921844 */
[----:B-1----:R-:W-:-:S04]  /*1a600*/  SEL R190, RZ, 0x4, !P2 ;  /* 0x00000004ffbe7807 */ /* 0x002fc80005000000 */
[----:B------:R-:W-:-:S04]  /*1a610*/  SEL R190, R190, RZ, !P0 ;  /* 0x000000ffbebe7207 */ /* 0x000fc80004000000 */
[----:B------:R-:W-:Y:S02]  /*1a620*/  ISETP.NE.U32.AND P2, PT, R190, RZ, PT ;  /* 0x000000ffbe00720c */ /* 0x000fe40003f45070 */
[----:B------:R-:W-:-:S04]  /*1a630*/  IADD3 R5, P3, R5, R183, RZ ;  /* 0x000000b705057210 */ /* 0x000fc80007f7e0ff */
[----:B------:R-:W-:Y:S02]  /*1a640*/  IADD3.X R189, R189, R182, RZ, P3, !PT ;  /* 0x000000b6bdbd7210 */ /* 0x000fe40001ffe4ff */
[----:B---3--:R-:W-:Y:S01]  /*1a650*/  IADD3 R0, P4, R0, R183, RZ ;  /* 0x000000b700007210 */ /* 0x008fe20007f9e0ff */
[----:B------:R-:W-:Y:S01]  /*1a660*/  STL [R1+0x32c], R5 ;  /* 0x00032c0501007387 */ /* 0x000fe20000100800 */
[----:B------:R-:W-:Y:S01]  /*1a670*/  IMAD.MOV.U32 R190, RZ, RZ, R5 ;  /* 0x000000ffffbe7224 */ /* 0x000fe200078e0005 */
[----:B------:R-:W-:Y:S02]  /*1a680*/  MOV R191, R189 ;  /* 0x000000bd00bf7202 */ /* 0x000fe40000000f00 */
[----:B--2---:R-:W-:Y:S01]  /*1a690*/  IMAD.X R3, R3, 0x1, R182, P4 ;  /* 0x0000000103037824 */ /* 0x004fe200020e06b6 */
[----:B------:R1:W-:Y:S04]  /*1a6a0*/  STL [R1+0x328], R189 ;  /* 0x000328bd01007387 */ /* 0x0003e80000100800 */
[----:B------:R-:W-:Y:S04]  /*1a6b0*/  STL [R1+0x334], R0 ;  /* 0x0003340001007387 */ /* 0x000fe80000100800 */
[----:B------:R2:W-:Y:S04]  /*1a6c0*/  STL [R1+0x330], R3 ;  /* 0x0003300301007387 */ /* 0x0005e80000100800 */
[----:B-1----:R-:W3:Y:S04]  /*1a6d0*/  LDL.LU R189, [R1+0x348] ;  /* 0x0003480001bd7983 */ /* 0x002ee80000300800 */
[----:B------:R1:W-:Y:S04]  /*1a6e0*/  LDGSTS.E [R187+0x14004], desc[UR4][R190.64], P1 ;  /* 0x14004000bebb7fae */ /* 0x0003e80008921844 */
[----:B------:R-:W3:Y:S01]  /*1a6f0*/  LDL.LU R5, [R1+0x34c] ;  /* 0x00034c0001057983 */ /* 0x000ee20000300800 */
[----:B-1----:R-:W-:-:S02]  /*1a700*/  IMAD.MOV.U32 R191, RZ, RZ, R3 ;  /* 0x000000ffffbf7224 */ /* 0x002fc400078e0003 */
[----:B------:R-:W-:Y:S01]  /*1a710*/  IMAD.MOV.U32 R190, RZ, RZ, R0 ;  /* 0x000000ffffbe7224 */ /* 0x000fe200078e0000 */
[----:B--2---:R-:W2:Y:S04]  /*1a720*/  LDL.LU R3, [R1+0x510] ;  /* 0x0005100001037983 */ /* 0x004ea80000300800 */
[----:B------:R-:W2:Y:S01]  /*1a730*/  LDL.LU R0, [R1+0x514] ;  /* 0x0005140001007983 */ /* 0x000ea20000300800 */
[----:B------:R-:W-:-:S03]  /*1a740*/  ISETP.GT.AND P1, PT, R176, 0x4f, PT ;  /* 0x0000004fb000780c */ /* 0x000fc60003f24270 */
[----:B------:R1:W-:Y:S02]  /*1a750*/  LDGSTS.E [R187+0x10008], desc[UR4][R190.64], P2 ;  /* 0x10008000bebb7fae */ /* 0x0003e40009121844 */
[----:B-1----:R-:W-:Y:S02]  /*1a760*/  SEL R190, RZ, 0x4, !P1 ;  /* 0x00000004ffbe7807 */ /* 0x002fe40004800000 */
[-C--:B------:R-:W-:Y:S02]  /*1a770*/  IADD3 R181, P3, R181, R183.reuse, RZ ;  /* 0x000000b7b5b57210 */ /* 0x080fe40007f7e0ff */
[----:B------:R-:W-:Y:S02]  /*1a780*/  SEL R190, R190, RZ, !P0 ;  /* 0x000000ffbebe7207 */ /* 0x000fe40004000000 */
[----:B------:R-:W-:Y:S02]  /*1a790*/  IADD3.X R188, R188, R182, RZ, P3, !PT ;  /* 0x000000b6bcbc7210 */ /* 0x000fe40001ffe4ff */
[----:B----4-:R-:W-:-:S02]  /*1a7a0*/  IADD3 R2, P4, R2, R183, RZ ;  /* 0x000000b702027210 */ /* 0x010fc40007f9e0ff */
        /* <DEDUP_REMOVED lines=21> */
[----:B------:R-:W-:Y:S01]  /*1a900*/  IADD3.X R189, R189, R182, RZ, P3, !PT ;  /* 0x000000b6bdbd7210 */ /* 0x000fe20001ffe4ff */
[----:B------:R-:W-:Y:S01]  /*1a910*/  IMAD.MOV.U32 R190, RZ, RZ, R5 ;  /* 0x000000ffffbe7224 */ /* 0x000fe200078e0005 */
[----:B------:R1:W-:Y:S02]  /*1a920*/  STL [R1+0x34c], R5 ;  /* 0x00034c0501007387 */ /* 0x0003e40000100800 */
[----:B------:R-:W-:Y:S02]  /*1a930*/  MOV R191, R189 ;  /* 0x000000bd00bf7202 */ /* 0x000fe40000000f00 */
[----:B--2---:R-:W-:Y:S01]  /*1a940*/  IADD3 R0, P4, R0, R183, RZ ;  /* 0x000000b700007210 */ /* 0x004fe20007f9e0ff */
[----:B------:R-:W-:Y:S04]  /*1a950*/  STL [R1+0x348], R189 ;  /* 0x000348bd01007387 */ /* 0x000fe80000100800 */
[----:B------:R-:W-:Y:S01]  /*1a960*/  IMAD.X R3, R3, 0x1, R182, P4 ;  /* 0x0000000103037824 */ /* 0x000fe200020e06b6 */
[----:B------:R-:W-:Y:S04]  /*1a970*/  STL [R1+0x514], R0 ;  /* 0x0005140001007387 */ /* 0x000fe80000100800 */
[----:B------:R2:W-:Y:S04]  /*1a980*/  LDGSTS.E [R187+0x1400c], desc[UR4][R190.64], P1 ;  /* 0x1400c000bebb7fae */ /* 0x0005e80008921844 */
[----:B------:R3:W-:Y:S04]  /*1a990*/  STL [R1+0x510], R3 ;  /* 0x0005100301007387 */ /* 0x0007e80000100800 */
[----:B-1----:R-:W4:Y:S01]  /*1a9a0*/  LDL.LU R5, [R1+0x528] ;  /* 0x0005280001057983 */ /* 0x002f220000300800 */
[----:B--2---:R-:W-:-:S03]  /*1a9b0*/  IMAD.MOV.U32 R191, RZ, RZ, R3 ;  /* 0x000000ffffbf7224 */ /* 0x004fc600078e0003 */
[----:B---3--:R-:W2:Y:S01]  /*1a9c0*/  LDL.LU R3, [R1+0x52c] ;  /* 0x00052c0001037983 */ /* 0x008ea20000300800 */
[----:B------:R-:W-:-:S03]  /*1a9d0*/  IMAD.MOV.U32 R190, RZ, RZ, R0 ;  /* 0x000000ffffbe7224 */ /* 0x000fc600078e0000 */
[----:B------:R-:W3:Y:S04]  /*1a9e0*/  LDL.LU R189, [R1+0x530] ;  /* 0x0005300001bd7983 */ /* 0x000ee80000300800 */
[----:B------:R-:W3:Y:S01]  /*1a9f0*/  LDL.LU R0, [R1+0x534] ;  /* 0x0005340001007983 */ /* 0x000ee20000300800 */
[----:B------:R-:W-:-:S03]  /*1aa00*/  ISETP.GT.AND P1, PT, R176, 0x6d, PT ;  /* 0x0000006db000780c */ /* 0x000fc60003f24270 */
[----:B------:R1:W-:Y:S02]  /*1aa10*/  LDGSTS.E [R187+0x18000], desc[UR4][R190.64], P2 ;  /* 0x18000000bebb7fae */ /* 0x0003e40009121844 */
[----:B-1----:R-:W-:Y:S02]  /*1aa20*/  SEL R190, RZ, 0x4, !P1 ;  /* 0x00000004ffbe7807 */ /* 0x002fe40004800000 */
[----:B------:R-:W-:-:S04]  /*1aa30*/  IADD3 R181, P3, R181, R183, RZ ;  /* 0x000000b7b5b57210 */ /* 0x000fc80007f7e0ff */
[----:B------:R-:W-:Y:S01]  /*1aa40*/  IADD3.X R188, R188, R182, RZ, P3, !PT ;  /* 0x000000b6bcbc7210 */ /* 0x000fe20001ffe4ff */
[----:B------:R-:W-:Y:S01]  /*1aa50*/  STL [R1+0x51c], R181 ;  /* 0x00051cb501007387 */ /* 0x000fe20000100800 */
[----:B------:R-:W-:Y:S02]  /*1aa60*/  SEL R190, R190, RZ, !P0 ;  /* 0x000000ffbebe7207 */ /* 0x000fe40004000000 */
[----:B----4-:R-:W-:Y:S01]  /*1aa70*/  IADD3 R2, P4, R2, R183, RZ ;  /* 0x000000b702027210 */ /* 0x010fe20007f9e0ff */
[----:B------:R1:W-:Y:S04]  /*1aa80*/  STL [R1+0x518], R188 ;  /* 0x000518bc01007387 */ /* 0x0003e80000100800 */
[----:B------:R-:W-:Y:S01]  /*1aa90*/  IMAD.X R4, R4, 0x1, R182, P4 ;  /* 0x0000000104047824 */ /* 0x000fe200020e06b6 */
[----:B------:R-:W-:Y:S01]  /*1aaa0*/  STL [R1+0x524], R2 ;  /* 0x0005240201007387 */ /* 0x000fe20000100800 */
[----:B------:R-:W-:Y:S01]  /*1aab0*/  ISETP.NE.U32.AND P1, PT, R190, RZ, PT ;  /* 0x000000ffbe00720c */ /* 0x000fe20003f25070 */
[----:B------:R-:W-:Y:S01]  /*1aac0*/  IMAD.MOV.U32 R190, RZ, RZ, R181 ;  /* 0x000000ffffbe7224 */ /* 0x000fe200078e00b5 */
[----:B------:R-:W-:Y:S01]  /*1aad0*/  MOV R191, R188 ;  /* 0x000000bc00bf7202 */ /* 0x000fe20000000f00 */
[----:B------:R4:W-:Y:S04]  /*1aae0*/  STL [R1+0x520], R4 ;  /* 0x0005200401007387 */ /* 0x0009e80000100800 */
[----:B-1----:R-:W3:Y:S04]  /*1aaf0*/  LDL.LU R188, [R1+0x538] ;  /* 0x0005380001bc7983 */ /* 0x002ee80000300800 */
[----:B------:R-:W3:Y:S04]  /*1ab00*/  LDL.LU R181, [R1+0x53c] ;  /* 0x00053c0001b57983 */ /* 0x000ee80000300800 */
[----:B------:R1:W-:Y:S01]  /*1ab10*/  LDGSTS.E [R187+0x1c000], desc[UR4][R190.64], P2 ;  /* 0x1c000000bebb7fae */ /* 0x0003e20009121844 */
[----:B------:R-:W-:Y:S01]  /*1ab20*/  ISETP.GT.AND P2, PT, R176, 0x6e, PT ;  /* 0x0000006eb000780c */ /* 0x000fe20003f44270 */
[----:B-1----:R-:W-:-:S02]  /*1ab30*/  IMAD.MOV.U32 R190, RZ, RZ, R2 ;  /* 0x000000ffffbe7224 */ /* 0x002fc400078e0002 */
[----:B------:R-:W-:Y:S02]  /*1ab40*/  IMAD.MOV.U32 R191, RZ, RZ, R4 ;  /* 0x000000ffffbf7224 */ /* 0x000fe400078e0004 */
[----:B----4-:R-:W4:Y:S04]  /*1ab50*/  LDL.LU R4, [R1+0x544] ;  /* 0x0005440001047983 */ /* 0x010f280000300800 */
[----:B------:R1:W-:Y:S04]  /*1ab60*/  LDGSTS.E [R187+0x18004], desc[UR4][R190.64], P1 ;  /* 0x18004000bebb7fae */ /* 0x0003e80008921844 */
[----:B------:R-:W4:Y:S01]  /*1ab70*/  LDL.LU R2, [R1+0x54c] ;  /* 0x00054c0001027983 */ /* 0x000f220000300800 */
[----:B-1----:R-:W-:-:S04]  /*1ab80*/  SEL R190, RZ, 0x4, !P2 ;  /* 0x00000004ffbe7807 */ /* 0x002fc80005000000 */
[----:B------:R-:W-:-:S04]  /*1ab90*/  SEL R190, R190, RZ, !P0 ;  /* 0x000000ffbebe7207 */ /* 0x000fc80004000000 */
[----:B------:R-:W-:Y:S02]  /*1aba0*/  ISETP.NE.U32.AND P2, PT, R190, RZ, PT ;  /* 0x000000ffbe00720c */ /* 0x000fe40003f45070 */
[----:B--2---:R-:W-:-:S04]  /*1abb0*/  IADD3 R3, P3, R3, R183, RZ ;  /* 0x000000b703037210 */ /* 0x004fc80007f7e0ff */
[----:B------:R-:W-:Y:S01]  /*1abc0*/  IADD3.X R5, R5, R182, RZ, P3, !PT ;  /* 0x000000b605057210 */ /* 0x000fe20001ffe4ff */
[----:B------:R-:W-:Y:S01]  /*1abd0*/  STL [R1+0x52c], R3 ;  /* 0x00052c0301007387 */ /* 0x000fe20000100800 */
[----:B---3--:R-:W-:-:S03]  /*1abe0*/  IADD3 R0, P4, R0, R183, RZ ;  /* 0x000000b700007210 */ /* 0x008fc60007f9e0ff */
[----:B------:R1:W-:Y:S01]  /*1abf0*/  STL [R1+0x528], R5 ;  /* 0x0005280501007387 */ /* 0x0003e20000100800 */
[----:B------:R-:W-:-:S03]  /*1ac00*/  MOV R191, R5 ;  /* 0x0000000500bf7202 */ /* 0x000fc60000000f00 */
[----:B------:R2:W-:Y:S01]  /*1ac10*/  STL [R1+0x534], R0 ;  /* 0x0005340001007387 */ /* 0x0005e20000100800 */
[----:B------:R-:W-:-:S03]  /*1ac20*/  IMAD.X R189, R189, 0x1, R182, P4 ;  /* 0x00000001bdbd7824 */ /* 0x000fc600020e06b6 */
[----:B-1----:R-:W3:Y:S01]  /*1ac30*/  LDL.LU R5, [R1+0x540] ;  /* 0x0005400001057983 */ /* 0x002ee20000300800 */
[----:B------:R-:W-:-:S03]  /*1ac40*/  IMAD.MOV.U32 R190, RZ, RZ, R3 ;  /* 0x000000ffffbe7224 */ /* 0x000fc600078e0003 */
[----:B------:R-:W-:Y:S04]  /*1ac50*/  STL [R1+0x530], R189 ;  /* 0x000530bd01007387 */ /* 0x000fe80000100800 */
[----:B------:R-:W3:Y:S04]  /*1ac60*/  LDL.LU R3, [R1+0x548] ;  /* 0x0005480001037983 */ /* 0x000ee80000300800 */
[----:B------:R1:W-:Y:S02]  /*1ac70*/  LDGSTS.E [R187+0x1c004], desc[UR4][R190.64], P1 ;  /* 0x1c004000bebb7fae */ /* 0x0003e40008921844 */
[----:B-1----:R-:W-:-:S02]  /*1ac80*/  IMAD.MOV.U32 R190, RZ, RZ, R0 ;  /* 0x000000ffffbe7224 */ /* 0x002fc400078e0000 */
[----:B--2---:R-:W2:Y:S01]  /*1ac90*/  LDL R0, [R1+0xc3c] ;  /* 0x000c3c0001007983 */ /* 0x004ea20000100800 */
[----:B------:R-:W-:Y:S01]  /*1aca0*/  IMAD.MOV.U32 R191, RZ, RZ, R189 ;  /* 0x000000ffffbf7224 */ /* 0x000fe200078e00bd */
[----:B------:R-:W-:-:S04]  /*1acb0*/  ISETP.GT.AND P1, PT, R176, 0x6f, PT ;  /* 0x0000006fb000780c */ /* 0x000fc80003f24270 */
[----:B------:R1:W-:Y:S01]  /*1acc0*/  LDGSTS.E [R187+0x18008], desc[UR4][R190.64], P2 ;  /* 0x18008000bebb7fae */ /* 0x0003e20009121844 */
[----:B------:R-:W-:Y:S02]  /*1acd0*/  IADD3 R181, P3, R181, R183, RZ ;  /* 0x000000b7b5b57210 */ /* 0x000fe40007f7e0ff */
[----:B-1----:R-:W-:Y:S02]  /*1ace0*/  SEL R190, RZ, 0x4, !P1 ;  /* 0x00000004ffbe7807 */ /* 0x002fe40004800000 */
[----:B------:R-:W-:Y:S02]  /*1acf0*/  IADD3.X R188, R188, R182, RZ, P3, !PT ;  /* 0x000000b6bcbc7210 */ /* 0x000fe40001ffe4ff */
[----:B------:R-:W-:-:S03]  /*1ad00*/  SEL R190, R190, RZ, !P0 ;  /* 0x000000ffbebe7207 */ /* 0x000fc60004000000 */
[----:B------:R-:W-:Y:S01]  /*1ad10*/  IMAD.MOV.U32 R191, RZ, RZ, R188 ;  /* 0x000000ffffbf7224 */ /* 0x000fe200078e00bc */
[----:B------:R-:W-:Y:S01]  /*1ad20*/  ISETP.NE.U32.AND P1, PT, R190, RZ, PT ;  /* 0x000000ffbe00720c */ /* 0x000fe20003f25070 */
        /* <DEDUP_REMOVED lines=8> */
[----:B---3--:R-:W-:-:S04]  /*1adb0*/  IADD3.X R5, R5, R182, RZ, P2, !PT ;  /* 0x000000b605057210 */ /* 0x008fc800017fe4ff */
[----:B------:R-:W-:Y:S01]  /*1adc0*/  MOV R191, R5 ;  /* 0x0000000500bf7202 */ /* 0x000fe20000000f00 */
[----:B------:R-:W-:-:S04]  /*1add0*/  IMAD.X R3, R3, 0x1, R182, P3 ;  /* 0x0000000103037824 */ /* 0x000fc800018e06b6 */
[----:B------:R1:W-:Y:S02]  /*1ade0*/  LDGSTS.E [R187+0x1800c], desc[UR4][R190.64], P1 ;  /* 0x1800c000bebb7fae */ /* 0x0003e40008921844 */
[----:B-1----:R-:W-:Y:S02]  /*1adf0*/  IMAD.MOV.U32 R190, RZ, RZ, R2 ;  /* 0x000000ffffbe7224 */ /* 0x002fe400078e0002 */
        /* <DEDUP_REMOVED lines=14> */
[----:B------:R-:W4:Y:S01]  /*1aee0*/  LDL.LU R188, [R1+0x158] ;  /* 0x0001580001bc7983 */ /* 0x000f220000300800 */
[----:B------:R-:W-:Y:S01]  /*1aef0*/  IADD3.X R209, R209, R182, RZ, P1, !PT ;  /* 0x000000b6d1d17210 */ /* 0x000fe20000ffe4ff */
[----:B------:R-:W-:Y:S01]  /*1af00*/  IMAD.MOV.U32 R190, RZ, RZ, R210 ;  /* 0x000000ffffbe7224 */ /* 0x000fe200078e00d2 */
[----:B------:R-:W-:Y:S01]  /*1af10*/  ISETP.GT.AND P1, PT, R176, 0x11, PT ;  /* 0x00000011b000780c */ /* 0x000fe20003f24270 */
[----:B------:R-:W-:Y:S01]  /*1af20*/  IMAD.X R211, R211, 0x1, R182, P3 ;  /* 0x00000001d3d37824 */ /* 0x000fe200018e06b6 */
[----:B------:R-:W-:Y:S01]  /*1af30*/  MOV R191, R209 ;  /* 0x000000d100bf7202 */ /* 0x000fe20000000f00 */
[----:B------:R-:W4:Y:S04]  /*1af40*/  LDL.LU R181, [R1+0x15c] ;  /* 0x00015c0001b57983 */ /* 0x000f280000300800 */
[----:B------:R1:W-:Y:S01]  /*1af50*/  LDGSTS.E [R187], desc[UR4][R190.64], P2 ;  /* 0x00000000bebb7fae */ /* 0x0003e20009121844 */
[----:B------:R-:W-:-:S02]  /*1af60*/  IADD3 R214, P4, R214, R183, RZ ;  /* 0x000000b7d6d67210 */ /* 0x000fc40007f9e0ff */
[----:B------:R-:W-:Y:S01]  /*1af70*/  IADD3 R216, P3, R216, R183, RZ ;  /* 0x000000b7d8d87210 */ /* 0x000fe20007f7e0ff */
[----:B------:R-:W4:Y:S01]  /*1af80*/  LDL.LU R4, [R1+0x160] ;  /* 0x0001600001047983 */ /* 0x000f220000300800 */
[----:B-1----:R-:W-:Y:S01]  /*1af90*/  SEL R190, RZ, 0x4, !P1 ;  /* 0x00000004ffbe7807 */ /* 0x002fe20004800000 */
[----:B------:R-:W-:Y:S02]  /*1afa0*/  IMAD.MOV.U32 R191, RZ, RZ, R211 ;  /* 0x000000ffffbf7224 */ /* 0x000fe400078e00d3 */
[----:B------:R-:W4:Y:S01]  /*1afb0*/  LDL.LU R2, [R1+0x164] ;  /* 0x0001640001027983 */ /* 0x000f220000300800 */
[----:B------:R-:W-:Y:S01]  /*1afc0*/  SEL R190, R190, RZ, !P0 ;  /* 0x000000ffbebe7207 */ /* 0x000fe20004000000 */
[----:B------:R-:W-:-:S03]  /*1afd0*/  IMAD.X R213, R213, 0x1, R182, P4 ;  /* 0x00000001d5d57824 */ /* 0x000fc600020e06b6 */
[----:B------:R-:W-:Y:S02]  /*1afe0*/  ISETP.NE.U32.AND P1, PT, R190, RZ, PT ;  /* 0x000000ffbe00720c */ /* 0x000fe40003f25070 */
[----:B------:R-:W-:-:S05]  /*1aff0*/  MOV R190, R212 ;  /* 0x000000d400be7202 */ /* 0x000fca0000000f00 */
[----:B------:R1:W-:Y:S01]  /*1b000*/  LDGSTS.E [R187+0x4000], desc[UR4][R190.64], P2 ;  /* 0x04000000bebb7fae */ /* 0x0003e20009121844 */
[----:B------:R-:W-:Y:S01]  /*1b010*/  ISETP.GT.AND P2, PT, R176, 0x12, PT ;  /* 0x00000012b000780c */ /* 0x000fe20003f44270 */
[----:B-1----:R-:W-:Y:S01]  /*1b020*/  IMAD.MOV.U32 R190, RZ, RZ, R214 ;  /* 0x000000ffffbe7224 */ /* 0x002fe200078e00d6 */
[----:B------:R-:W-:-:S05]  /*1b030*/  MOV R191, R213 ;  /* 0x000000d500bf7202 */ /* 0x000fca0000000f00 */
[----:B------:R1:W-:Y:S01]  /*1b040*/  LDGSTS.E [R187+0x4], desc[UR4][R190.64], P1 ;  /* 0x00004000bebb7fae */ /* 0x0003e20008921844 */
[----:B------:R-:W-:Y:S01]  /*1b050*/  IADD3 R218, P4, R218, R183, RZ ;  /* 0x000000b7dada7210 */ /* 0x000fe20007f9e0ff */
[----:B------:R-:W-:Y:S01]  /*1b060*/  IMAD.X R215, R215, 0x1, R182, P3 ;  /* 0x00000001d7d77824 */ /* 0x000fe200018e06b6 */
[----:B-1----:R-:W-:-:S04]  /*1b070*/  SEL R190, RZ, 0x4, !P2 ;  /* 0x00000004ffbe7807 */ /* 0x002fc80005000000 */
[----:B------:R-:W-:Y:S01]  /*1b080*/  SEL R190, R190, RZ, !P0 ;  /* 0x000000ffbebe7207 */ /* 0x000fe20004000000 */
[----:B------:R-:W-:-:S03]  /*1b090*/  IMAD.MOV.U32 R191, RZ, RZ, R215 ;  /* 0x000000ffffbf7224 */ /* 0x000fc600078e00d7 */
[----:B------:R-:W-:Y:S01]  /*1b0a0*/  ISETP.NE.U32.AND P2, PT, R190, RZ, PT ;  /* 0x000000ffbe00720c */ /* 0x000fe20003f45070 */
[----:B------:R-:W-:Y:S01]  /*1b0b0*/  IMAD.X R217, R217, 0x1, R182, P4 ;  /* 0x00000001d9d97824 */ /* 0x000fe200020e06b6 */
[----:B------:R-:W-:-:S05]  /*1b0c0*/  MOV R190, R216 ;  /* 0x000000d800be7202 */ /* 0x000fca0000000f00 */
[----:B------:R1:W-:Y:S01]  /*1b0d0*/  LDGSTS.E [R187+0x4004], desc[UR4][R190.64], P1 ;  /* 0x04004000bebb7fae */ /* 0x0003e20008921844 */
[----:B------:R-:W-:Y:S02]  /*1b0e0*/  ISETP.GT.AND P1, PT, R176, 0x13, PT ;  /* 0x00000013b000780c */ /* 0x000fe40003f24270 */
[----:B------:R-:W-:Y:S01]  /*1b0f0*/  IADD3 R220, P3, R220, R183, RZ ;  /* 0x000000b7dcdc7210 */ /* 0x000fe20007f7e0ff */
        /* <DEDUP_REMOVED lines=17> */
[----:B------:R-:W-:Y:S01]  /*1b210*/  IMAD.X R223, R223, 0x1, R182, P3 ;  /* 0x00000001dfdf7824 */ /* 0x000fe200018e06b6 */
[----:B-1----:R-:W-:-:S04]  /*1b220*/  SEL R190, RZ, 0x4, !P2 ;  /* 0x00000004ffbe7807 */ /* 0x002fc80005000000 */
[----:B------:R-:W-:Y:S01]  /*1b230*/  SEL R190, R190, RZ, !P0 ;  /* 0x000000ffbebe7207 */ /* 0x000fe20004000000 */
[----:B------:R-:W-:-:S03]  /*1b240*/  IMAD.MOV.U32 R191, RZ, RZ, R223 ;  /* 0x000000ffffbf7224 */ /* 0x000fc600078e00df */
[----:B------:R-:W-:Y:S02]  /*1b250*/  ISETP.NE.U32.AND P2, PT, R190, RZ, PT ;  /* 0x000000ffbe00720c */ /* 0x000fe40003f45070 */
[----:B------:R-:W-:-:S05]  /*1b260*/  MOV R190, R224 ;  /* 0x000000e000be7202 */ /* 0x000fca0000000f00 */
[----:B------:R1:W-:Y:S01]  /*1b270*/  LDGSTS.E [R187+0x400c], desc[UR4][R190.64], P1 ;  /* 0x0400c000bebb7fae */ /* 0x0003e20008921844 */
[----:B---3--:R-:W-:-:S05]  /*1b280*/  IADD3 R0, P4, R0, R183, RZ ;  /* 0x000000b700007210 */ /* 0x008fca0007f9e0ff */
[----:B--2---:R-:W-:Y:S01]  /*1b290*/  IMAD.X R3, R3, 0x1, R182, P4 ;  /* 0x0000000103037824 */ /* 0x004fe200020e06b6 */
[----:B------:R-:W-:Y:S01]  /*1b2a0*/  STL [R1+0x154], R0 ;  /* 0x0001540001007387 */ /* 0x000fe20000100800 */
[----:B-1----:R-:W-:-:S03]  /*1b2b0*/  IMAD.MOV.U32 R190, RZ, RZ, R0 ;  /* 0x000000ffffbe7224 */ /* 0x002fc600078e0000 */
[----:B------:R1:W-:Y:S01]  /*1b2c0*/  STL [R1+0x150], R3 ;  /* 0x0001500301007387 */ /* 0x0003e20000100800 */
[----:B------:R-:W-:-:S03]  /*1b2d0*/  MOV R191, R3 ;  /* 0x0000000300bf7202 */ /* 0x000fc60000000f00 */
[----:B------:R-:W2:Y:S04]  /*1b2e0*/  LDL.LU R189, [R1+0x168] ;  /* 0x0001680001bd7983 */ /* 0x000ea80000300800 */
[----:B------:R-:W3:Y:S04]  /*1b2f0*/  LDL.LU R5, [R1+0x16c] ;  /* 0x00016c0001057983 */ /* 0x000ee80000300800 */
[----:B-1----:R-:W2:Y:S04]  /*1b300*/  LDL.LU R3, [R1+0x170] ;  /* 0x0001700001037983 */ /* 0x002ea80000300800 */
[----:B------:R-:W2:Y:S01]  /*1b310*/  LDL.LU R0, [R1+0x174] ;  /* 0x0001740001007983 */ /* 0x000ea20000300800 */
[----:B------:R-:W-:-:S02]  /*1b320*/  ISETP.GT.AND P1, PT, R176, 0x31, PT ;  /* 0x00000031b000780c */ /* 0x000fc40003f24270 */
[-C--:B----4-:R-:W-:Y:S01]  /*1b330*/  IADD3 R181, P3, R181, R183.reuse, RZ ;  /* 0x000000b7b5b57210 */ /* 0x090fe20007f7e0ff */
[----:B------:R1:W-:Y:S01]  /*1b340*/  LDGSTS.E [R187+0x8000], desc[UR4][R190.64], P2 ;  /* 0x08000000bebb7fae */ /* 0x0003e20009121844 */
[----:B------:R-:W-:-:S03]  /*1b350*/  IADD3 R2, P4, R2, R183, RZ ;  /* 0x000000b702027210 */ /* 0x000fc60007f9e0ff */
[--C-:B------:R-:W-:Y:S01]  /*1b360*/  IMAD.X R188, R188, 0x1, R182.reuse, P3 ;  /* 0x00000001bcbc7824 */ /* 0x100fe200018e06b6 */
[----:B-1----:R-:W-:Y:S01]  /*1b370*/  SEL R190, RZ, 0x4, !P1 ;  /* 0x00000004ffbe7807 */ /* 0x002fe20004800000 */
[----:B------:R-:W-:-:S03]  /*1b380*/  IMAD.X R4, R4, 0x1, R182, P4 ;  /* 0x0000000104047824 */ /* 0x000fc600020e06b6 */
        /* <DEDUP_REMOVED lines=8> */
[----:B-1----:R-:W2:Y:S04]  /*1b410*/  LDL.LU R188, [R1+0x178] ;  /* 0x0001780001bc7983 */ /* 0x002ea80000300800 */
[----:B------:R1:W-:Y:S04]  /*1b420*/  LDGSTS.E [R187+0xc000], desc[UR4][R190.64], P2 ;  /* 0x0c000000bebb7fae */ /* 0x0003e80009121844 */
[----:B------:R-:W2:Y:S01]  /*1b430*/  LDL.LU R181, [R1+0x17c] ;  /* 0x00017c0001b57983 */ /* 0x000ea20000300800 */
[----:B------:R-:W-:-:S02]  /*1b440*/  ISETP.GT.AND P2, PT, R176, 0x32, PT ;  /* 0x00000032b000780c */ /* 0x000fc40003f44270 */
[----:B-1----:R-:W-:Y:S01]  /*1b450*/  MOV R191, R4 ;  /* 0x0000000400bf7202 */ /* 0x002fe20000000f00 */
[----:B------:R-:W-:Y:S01]  /*1b460*/  IMAD.MOV.U32 R190, RZ, RZ, R2 ;  /* 0x000000ffffbe7224 */ /* 0x000fe200078e0002 */
[----:B----4-:R-:W4:Y:S04]  /*1b470*/  LDL.LU R4, [R1+0x180] ;  /* 0x0001800001047983 */ /* 0x010f280000300800 */
[----:B------:R-:W4:Y:S04]  /*1b480*/  LDL.LU R2, [R1+0x184] ;  /* 0x0001840001027983 */ /* 0x000f280000300800 */
[----:B------:R1:W-:Y:S02]  /*1b490*/  LDGSTS.E [R187+0x8004], desc[UR4][R190.64], P1 ;  /* 0x08004000bebb7fae */ /* 0x0003e40008921844 */
[----:B-1----:R-:W-:-:S04]  /*1b4a0*/  SEL R190, RZ, 0x4, !P2 ;  /* 0x00000004ffbe7807 */ /* 0x002fc80005000000 */
[----:B------:R-:W-:-:S04]  /*1b4b0*/  SEL R190, R190, RZ, !P0 ;  /* 0x000000ffbebe7207 */ /* 0x000fc80004000000 */
[----:B------:R-:W-:Y:S02]  /*1b4c0*/  ISETP.NE.U32.AND P2, PT, R190, RZ, PT ;  /* 0x000000ffbe00720c */ /* 0x000fe40003f45070 */
[----:B---3--:R-:W-:-:S05]  /*1b4d0*/  IADD3 R5, P3, R5, R183, RZ ;  /* 0x000000b705057210 */ /* 0x008fca0007f7e0ff */
[--C-:B--2---:R-:W-:Y:S01]  /*1b4e0*/  IMAD.X R189, R189, 0x1, R182.reuse, P3 ;  /* 0x00000001bdbd7824 */ /* 0x104fe200018e06b6 */
[----:B------:R-:W-:Y:S01]  /*1b4f0*/  IADD3 R0, P4, R0, R183, RZ ;  /* 0x000000b700007210 */ /* 0x000fe20007f9e0ff */
[----:B------:R-:W-:Y:S01]  /*1b500*/  STL [R1+0x16c], R5 ;  /* 0x00016c0501007387 */ /* 0x000fe20000100800 */
[----:B------:R-:W-:Y:S01]  /*1b510*/  MOV R190, R5 ;  /* 0x0000000500be7202 */ /* 0x000fe20000000f00 */
[----:B------:R-:W-:Y:S02]  /*1b520*/  IMAD.MOV.U32 R191, RZ, RZ, R189 ;  /* 0x000000ffffbf7224 */ /* 0x000fe400078e00bd */
[----:B------:R-:W-:Y:S01]  /*1b530*/  IMAD.X R3, R3, 0x1, R182, P4 ;  /* 0x0000000103037824 */ /* 0x000fe200020e06b6 */
[----:B------:R1:W-:Y:S04]  /*1b540*/  STL [R1+0x168], R189 ;  /* 0x000168bd01007387 */ /* 0x0003e80000100800 */
[----:B------:R-:W-:Y:S04]  /*1b550*/  STL [R1+0x174], R0 ;  /* 0x0001740001007387 */ /* 0x000fe80000100800 */
[----:B------:R2:W-:Y:S04]  /*1b560*/  STL [R1+0x170], R3 ;  /* 0x0001700301007387 */ /* 0x0005e80000100800 */
[----:B-1----:R-:W3:Y:S04]  /*1b570*/  LDL.LU R189, [R1+0x188] ;  /* 0x0001880001bd7983 */ /* 0x002ee80000300800 */
[----:B------:R1:W-:Y:S04]  /*1b580*/  LDGSTS.E [R187+0xc004], desc[UR4][R190.64], P1 ;  /* 0x0c004000bebb7fae */ /* 0x0003e80008921844 */
[----:B------:R-:W3:Y:S01]  /*1b590*/  LDL.LU R5, [R1+0x18c] ;  /* 0x00018c0001057983 */ /* 0x000ee20000300800 */
[----:B-1----:R-:W-:Y:S01]  /*1b5a0*/  MOV R191, R3 ;  /* 0x0000000300bf7202 */ /* 0x002fe20000000f00 */
[----:B------:R-:W-:-:S02]  /*1b5b0*/  IMAD.MOV.U32 R190, RZ, RZ, R0 ;  /* 0x000000ffffbe7224 */ /* 0x000fc400078e0000 */
[----:B--2---:R-:W2:Y:S04]  /*1b5c0*/  LDL.LU R3, [R1+0x350] ;  /* 0x0003500001037983 */ /* 0x004ea80000300800 */
[----:B------:R-:W2:Y:S01]  /*1b5d0*/  LDL.LU R0, [R1+0x354] ;  /* 0x0003540001007983 */ /* 0x000ea20000300800 */
[----:B------:R-:W-:-:S03]  /*1b5e0*/  ISETP.GT.AND P1, PT, R176, 0x33, PT ;  /* 0x00000033b000780c */ /* 0x000fc60003f24270 */
[----:B------:R1:W-:Y:S01]  /*1b5f0*/  LDGSTS.E [R187+0x8008], desc[UR4][R190.64], P2 ;  /* 0x08008000bebb7fae */ /* 0x0003e20009121844 */
[----:B------:R-:W-:-:S05]  /*1b600*/  IADD3 R181, P3, R181, R183, RZ ;  /* 0x000000b7b5b57210 */ /* 0x000fca0007f7e0ff */
[----:B------:R-:W-:Y:S01]  /*1b610*/  IMAD.X R188, R188, 0x1, R182, P3 ;  /* 0x00000001bcbc7824 */ /* 0x000fe200018e06b6 */
[----:B-1----:R-:W-:Y:S02]  /*1b620*/  SEL R190, RZ, 0x4, !P1 ;  /* 0x00000004ffbe7807 */ /* 0x002fe40004800000 */
[----:B----4-:R-:W-:Y:S02]  /*1b630*/  IADD3 R2, P4, R2, R183, RZ ;  /* 0x000000b702027210 */ /* 0x010fe40007f9e0ff */
[----:B------:R-:W-:Y:S01]  /*1b640*/  SEL R190, R190, RZ, !P0 ;  /* 0x000000ffbebe7207 */ /* 0x000fe20004000000 */
[----:B------:R-:W-:Y:S02]  /*1b650*/  IMAD.MOV.U32 R191, RZ, RZ, R188 ;  /* 0x000000ffffbf7224 */ /* 0x000fe400078e00bc */
[----:B------:R-:W-:Y:S01]  /*1b660*/  IMAD.X R4, R4, 0x1, R182, P4 ;  /* 0x0000000104047824 */ /* 0x000fe200020e06b6 */
[----:B------:R-:W-:Y:S01]  /*1b670*/  ISETP.NE.U32.AND P1, PT, R190, RZ, PT ;  /* 0x000000ffbe00720c */ /* 0x000fe20003f25070 */
[----:B------:R-:W-:Y:S01]  /*1b680*/  STL [R1+0x17c], R181 ;  /* 0x00017cb501007387 */ /* 0x000fe20000100800 */
[----:B------:R-:W-:-:S03]  /*1b690*/  MOV R190, R181 ;  /* 0x000000b500be7202 */ /* 0x000fc60000000f00 */
[----:B------:R1:W-:Y:S04]  /*1b6a0*/  STL [R1+0x178], R188 ;  /* 0x000178bc01007387 */ /* 0x0003e80000100800 */
[----:B------:R-:W-:Y:S04]  /*1b6b0*/  STL [R1+0x184], R2 ;  /* 0x0001840201007387 */ /* 0x000fe80000100800 */
[----:B------:R4:W-:Y:S04]  /*1b6c0*/  STL [R1+0x180], R4 ;  /* 0x0001800401007387 */ /* 0x0009e80000100800 */
[----:B------:R4:W-:Y:S04]  /*1b6d0*/  LDGSTS.E [R187+0xc008], desc[UR4][R190.64], P2 ;  /* 0x0c008000bebb7fae */ /* 0x0009e80009121844 */
[----:B-1----:R-:W2:Y:S01]  /*1b6e0*/  LDL.LU R188, [R1+0x358] ;  /* 0x0003580001bc7983 */ /* 0x002ea20000300800 */
[----:B------:R-:W-:-:S03]  /*1b6f0*/  ISETP.GT.AND P2, PT, R176, 0x50, PT ;  /* 0x00000050b000780c */ /* 0x000fc60003f44270 */
        /* <DEDUP_REMOVED lines=10> */
[--C-:B------:R-:W-:Y:S01]  /*1b7a0*/  IMAD.X R189, R189, 0x1, R182.reuse, P3 ;  /* 0x00000001bdbd7824 */ /* 0x100fe200018e06b6 */
[----:B------:R-:W-:Y:S01]  /*1b7b0*/  MOV R190, R5 ;  /* 0x0000000500be7202 */ /* 0x000fe20000000f00 */
[----:B------:R-:W-:Y:S01]  /*1b7c0*/  STL [R1+0x18c], R5 ;  /* 0x00018c0501007387 */ /* 0x000fe20000100800 */
[----:B--2---:R-:W-:Y:S01]  /*1b7d0*/  IADD3 R0, P4, R0, R183, RZ ;  /* 0x000000b700007210 */ /* 0x004fe20007f9e0ff */
[----:B------:R-:W-:Y:S02]  /*1b7e0*/  IMAD.MOV.U32 R191, RZ, RZ, R189 ;  /* 0x000000ffffbf7224 */ /* 0x000fe400078e00bd */
[----:B------:R1:W-:Y:S02]  /*1b7f0*/  STL [R1+0x188], R189 ;  /* 0x000188bd01007387 */ /* 0x0003e40000100800 */
[----:B------:R-:W-:Y:S02]  /*1b800*/  IMAD.X R3, R3, 0x1, R182, P4 ;  /* 0x0000000103037824 */ /* 0x000fe400020e06b6 */
[----:B------:R-:W-:Y:S04]  /*1b810*/  STL [R1+0x354], R0 ;  /* 0x0003540001007387 */ /* 0x000fe80000100800 */
[----:B------:R2:W-:Y:S04]  /*1b820*/  STL [R1+0x350], R3 ;  /* 0x0003500301007387 */ /* 0x0005e80000100800 */
[----:B------:R3:W-:Y:S04]  /*1b830*/  LDGSTS.E [R187+0xc00c], desc[UR4][R190.64], P1 ;  /* 0x0c00c000bebb7fae */ /* 0x0007e80008921844 */
[----:B-1----:R-:W4:Y:S04]  /*1b840*/  LDL.LU R189, [R1+0x368] ;  /* 0x0003680001bd7983 */ /* 0x002f280000300800 */
[----:B------:R-:W4:Y:S01]  /*1b850*/  LDL.LU R5, [R1+0x36c] ;  /* 0x00036c0001057983 */ /* 0x000f220000300800 */
[----:B---3--:R-:W-:Y:S01]  /*1b860*/  MOV R191, R3 ;  /* 0x0000000300bf7202 */ /* 0x008fe20000000f00 */
[----:B------:R-:W-:-:S02]  /*1b870*/  IMAD.MOV.U32 R190, RZ, RZ, R0 ;  /* 0x000000ffffbe7224 */ /* 0x000fc400078e0000 */
[----:B--2---:R-:W2:Y:S04]  /*1b880*/  LDL.LU R3, [R1+0x370] ;  /* 0x0003700001037983 */ /* 0x004ea80000300800 */
[----:B------:R-:W3:Y:S01]  /*1b890*/  LDL.LU R0, [R1+0x374] ;  /* 0x0003740001007983 */ /* 0x000ee20000300800 */
[----:B------:R-:W-:-:S03]  /*1b8a0*/  ISETP.GT.AND P1, PT, R176, 0x51, PT ;  /* 0x00000051b000780c */ /* 0x000fc60003f24270 */
[----:B------:R1:W-:Y:S02]  /*1b8b0*/  LDGSTS.E [R187+0x10000], desc[UR4][R190.64], P2 ;  /* 0x10000000bebb7fae */ /* 0x0003e40009121844 */
[----:B-1----:R-:W-:Y:S02]  /*1b8c0*/  SEL R190, RZ, 0x4, !P1 ;  /* 0x00000004ffbe7807 */ /* 0x002fe40004800000 */
[----:B------:R-:W-:Y:S02]  /*1b8d0*/  IADD3 R181, P3, R181, R183, RZ ;  /* 0x000000b7b5b57210 */ /* 0x000fe40007f7e0ff */
[----:B------:R-:W-:-:S03]  /*1b8e0*/  SEL R190, R190, RZ, !P0 ;  /* 0x000000ffbebe7207 */ /* 0x000fc60004000000 */
[----:B------:R-:W-:Y:S01]  /*1b8f0*/  IMAD.X R188, R188, 0x1, R182, P3 ;  /* 0x00000001bcbc7824 */ /* 0x000fe200018e06b6 */
[----:B----4-:R-:W-:Y:S01]  /*1b900*/  IADD3 R2, P4, R2, R183, RZ ;  /* 0x000000b702027210 */ /* 0x010fe20007f9e0ff */
[----:B------:R-:W-:Y:S01]  /*1b910*/  STL [R1+0x35c], R181 ;  /* 0x00035cb501007387 */ /* 0x000fe20000100800 */
[----:B------:R-:W-:Y:S01]  /*1b920*/  ISETP.NE.U32.AND P1, PT, R190, RZ, PT ;  /* 0x000000ffbe00720c */ /* 0x000fe20003f25070 */
[----:B------:R-:W-:Y:S02]  /*1b930*/  IMAD.MOV.U32 R191, RZ, RZ, R188 ;  /* 0x000000ffffbf7224 */ /* 0x000fe400078e00bc */
[----:B------:R-:W-:Y:S01]  /*1b940*/  IMAD.X R4, R4, 0x1, R182, P4 ;  /* 0x0000000104047824 */ /* 0x000fe200020e06b6 */
[----:B------:R-:W-:Y:S01]  /*1b950*/  MOV R190, R181 ;  /* 0x000000b500be7202 */ /* 0x000fe20000000f00 */
[----:B------:R1:W-:Y:S04]  /*1b960*/  STL [R1+0x358], R188 ;  /* 0x000358bc01007387 */ /* 0x0003e80000100800 */
        /* <DEDUP_REMOVED lines=14> */
[----:B------:R-:W-:-:S05]  /*1ba50*/  IADD3 R5, P3, R5, R183, RZ ;  /* 0x000000b705057210 */ /* 0x000fca0007f7e0ff */
[----:B------:R-:W-:Y:S01]  /*1ba60*/  IMAD.X R189, R189, 0x1, R182, P3 ;  /* 0x00000001bdbd7824 */ /* 0x000fe200018e06b6 */
[----:B---3--:R-:W-:Y:S01]  /*1ba70*/  IADD3 R0, P4, R0, R183, RZ ;  /* 0x000000b700007210 */ /* 0x008fe20007f9e0ff */
[----:B------:R-:W-:Y:S01]  /*1ba80*/  STL [R1+0x36c], R5 ;  /* 0x00036c0501007387 */ /* 0x000fe20000100800 */
[----:B------:R-:W-:-:S03]  /*1ba90*/  MOV R190, R5 ;  /* 0x0000000500be7202 */ /* 0x000fc60000000f00 */
[----:B--2---:R-:W-:Y:S01]  /*1baa0*/  IMAD.X R3, R3, 0x1, R182, P4 ;  /* 0x0000000103037824 */ /* 0x004fe200020e06b6 */
[----:B------:R1:W-:Y:S01]  /*1bab0*/  STL [R1+0x368], R189 ;  /* 0x000368bd01007387 */ /* 0x0003e20000100800 */
[----:B------:R-:W-:-:S03]  /*1bac0*/  IMAD.MOV.U32 R191, RZ, RZ, R189 ;  /* 0x000000ffffbf7224 */ /* 0x000fc600078e00bd */
[----:B------:R-:W-:Y:S04]  /*1bad0*/  STL [R1+0x374], R0 ;  /* 0x0003740001007387 */ /* 0x000fe80000100800 */
[----:B------:R2:W-:Y:S04]  /*1bae0*/  STL [R1+0x370], R3 ;  /* 0x0003700301007387 */ /* 0x0005e80000100800 */
[----:B-1----:R-:W3:Y:S04]  /*1baf0*/  LDL.LU R189, [R1+0x388] ;  /* 0x0003880001bd7983 */ /* 0x002ee80000300800 */
[----:B------:R-:W3:Y:S04]  /*1bb00*/  LDL.LU R5, [R1+0x38c] ;  /* 0x00038c0001057983 */ /* 0x000ee80000300800 */
[----:B------:R1:W-:Y:S02]  /*1bb10*/  LDGSTS.E [R187+0x14004], desc[UR4][R190.64], P1 ;  /* 0x14004000bebb7fae */ /* 0x0003e40008921844 */
[----:B-1----:R-:W-:Y:S01]  /*1bb20*/  MOV R191, R3 ;  /* 0x0000000300bf7202 */ /* 0x002fe20000000f00 */
        /* <DEDUP_REMOVED lines=9> */
[----:B----4-:R-:W-:Y:S01]  /*1bbc0*/  IADD3 R2, P4, R2, R183, RZ ;  /* 0x000000b702027210 */ /* 0x010fe20007f9e0ff */
        /* <DEDUP_REMOVED lines=22> */
[----:B------:R-:W-:Y:S01]  /*1bd30*/  MOV R190, R5 ;  /* 0x0000000500be7202 */ /* 0x000fe20000000f00 */
[----:B------:R1:W-:Y:S02]  /*1bd40*/  STL [R1+0x38c], R5 ;  /* 0x00038c0501007387 */ /* 0x0003e40000100800 */
[----:B------:R-:W-:Y:S02]  /*1bd50*/  IMAD.MOV.U32 R191, RZ, RZ, R189 ;  /* 0x000000ffffbf7224 */ /* 0x000fe400078e00bd */
[----:B------:R-:W-:Y:S04]  /*1bd60*/  STL [R1+0x388], R189 ;  /* 0x000388bd01007387 */ /* 0x000fe80000100800 */
[----:B------:R3:W-:Y:S01]  /*1bd70*/  LDGSTS.E [R187+0x1400c], desc[UR4][R190.64], P1 ;  /* 0x1400c000bebb7fae */ /* 0x0007e20008921844 */
[----:B--2---:R-:W-:-:S05]  /*1bd80*/  IADD3 R0, P4, R0, R183, RZ ;  /* 0x000000b700007210 */ /* 0x004fca0007f9e0ff */
[----:B------:R-:W-:Y:S01]  /*1bd90*/  IMAD.X R3, R3, 0x1, R182, P4 ;  /* 0x0000000103037824 */ /* 0x000fe200020e06b6 */
[----:B------:R-:W-:Y:S04]  /*1bda0*/  STL [R1+0x554], R0 ;  /* 0x0005540001007387 */ /* 0x000fe80000100800 */
[----:B------:R2:W-:Y:S01]  /*1bdb0*/  STL [R1+0x550], R3 ;  /* 0x0005500301007387 */ /* 0x0005e20000100800 */
[----:B---3--:R-:W-:-:S03]  /*1bdc0*/  MOV R191, R3 ;  /* 0x0000000300bf7202 */ /* 0x008fc60000000f00 */
[----:B-1----:R-:W3:Y:S01]  /*1bdd0*/  LDL.LU R5, [R1+0x568] ;  /* 0x0005680001057983 */ /* 0x002ee20000300800 */
[----:B------:R-:W-:-:S03]  /*1bde0*/  IMAD.MOV.U32 R190, RZ, RZ, R0 ;  /* 0x000000ffffbe7224 */ /* 0x000fc600078e0000 */
[----:B--2---:R-:W2:Y:S04]  /*1bdf0*/  LDL.LU R3, [R1+0x56c] ;  /* 0x00056c0001037983 */ /* 0x004ea80000300800 */
[----:B------:R-:W3:Y:S04]  /*1be00*/  LDL.LU R189, [R1+0x570] ;  /* 0x0005700001bd7983 */ /* 0x000ee80000300800 */
[----:B------:R-:W3:Y:S01]  /*1be10*/  LDL.LU R0, [R1+0x574] ;  /* 0x0005740001007983 */ /* 0x000ee20000300800 */
[----:B------:R-:W-:-:S03]  /*1be20*/  ISETP.GT.AND P1, PT, R176, 0x71, PT ;  /* 0x00000071b000780c */ /* 0x000fc60003f24270 */
[----:B------:R1:W-:Y:S02]  /*1be30*/  LDGSTS.E [R187+0x18000], desc[UR4][R190.64], P2 ;  /* 0x18000000bebb7fae */ /* 0x0003e40009121844 */
[----:B-1----:R-:W-:Y:S02]  /*1be40*/  SEL R190, RZ, 0x4, !P1 ;  /* 0x00000004ffbe7807 */ /* 0x002fe40004800000 */
[----:B------:R-:W-:Y:S02]  /*1be50*/  IADD3 R181, P3, R181, R183, RZ ;  /* 0x000000b7b5b57210 */ /* 0x000fe40007f7e0ff */
[----:B------:R-:W-:-:S03]  /*1be60*/  SEL R190, R190, RZ, !P0 ;  /* 0x000000ffbebe7207 */ /* 0x000fc60004000000 */
[--C-:B------:R-:W-:Y:S01]  /*1be70*/  IMAD.X R188, R188, 0x1, R182.reuse, P3 ;  /* 0x00000001bcbc7824 */ /* 0x100fe200018e06b6 */
[----:B----4-:R-:W-:Y:S01]  /*1be80*/  IADD3 R2, P4, R2, R183, RZ ;  /* 0x000000b702027210 */ /* 0x010fe20007f9e0ff */
[----:B------:R-:W-:Y:S04]  /*1be90*/  STL [R1+0x55c], R181 ;  /* 0x00055cb501007387 */ /* 0x000fe80000100800 */
[----:B------:R-:W-:Y:S01]  /*1bea0*/  IMAD.X R4, R4, 0x1, R182, P4 ;  /* 0x0000000104047824 */ /* 0x000fe200020e06b6 */
[----:B------:R1:W-:Y:S01]  /*1beb0*/  STL [R1+0x558], R188 ;  /* 0x000558bc01007387 */ /* 0x0003e20000100800 */
[----:B------:R-:W-:Y:S01]  /*1bec0*/  ISETP.NE.U32.AND P1, PT, R190, RZ, PT ;  /* 0x000000ffbe00720c */ /* 0x000fe20003f25070 */
[----:B------:R-:W-:Y:S02]  /*1bed0*/  IMAD.MOV.U32 R191, RZ, RZ, R188 ;  /* 0x000000ffffbf7224 */ /* 0x000fe400078e00bc */
[----:B------:R-:W-:Y:S01]  /*1bee0*/  STL [R1+0x564], R2 ;  /* 0x0005640201007387 */ /* 0x000fe20000100800 */
[----:B------:R-:W-:-:S03]  /*1bef0*/  MOV R190, R181 ;  /* 0x000000b500be7202 */ /* 0x000fc60000000f00 */
        /* <DEDUP_REMOVED lines=16> */
[----:B------:R-:W-:Y:S02]  /*1c000*/  STL [R1+0x56c], R3 ;  /* 0x00056c0301007387 */ /* 0x000fe40000100800 */
[----:B------:R-:W-:Y:S02]  /*1c010*/  IMAD.MOV.U32 R191, RZ, RZ, R5 ;  /* 0x000000ffffbf7224 */ /* 0x000fe400078e0005 */
[----:B------:R1:W-:Y:S01]  /*1c020*/  STL [R1+0x568], R5 ;  /* 0x0005680501007387 */ /* 0x0003e20000100800 */
[----:B------:R-:W-:-:S03]  /*1c030*/  IMAD.X R189, R189, 0x1, R182, P4 ;  /* 0x00000001bdbd7824 */ /* 0x000fc600020e06b6 */
[----:B------:R2:W-:Y:S01]  /*1c040*/  STL [R1+0x574], R0 ;  /* 0x0005740001007387 */ /* 0x0005e20000100800 */
[----:B------:R-:W-:-:S03]  /*1c050*/  MOV R190, R3 ;  /* 0x0000000300be7202 */ /* 0x000fc60000000f00 */
[----:B-1----:R-:W3:Y:S04]  /*1c060*/  LDL.LU R5, [R1+0x580] ;  /* 0x0005800001057983 */ /* 0x002ee80000300800 */
[----:B------:R-:W-:Y:S04]  /*1c070*/  STL [R1+0x570], R189 ;  /* 0x000570bd01007387 */ /* 0x000fe80000100800 */
[----:B------:R-:W3:Y:S04]  /*1c080*/  LDL.LU R3, [R1+0x588] ;  /* 0x0005880001037983 */ /* 0x000ee80000300800 */
[----:B------:R1:W-:Y:S02]  /*1c090*/  LDGSTS.E [R187+0x1c004], desc[UR4][R190.64], P1 ;  /* 0x1c004000bebb7fae */ /* 0x0003e40008921844 */
[----:B-1----:R-:W-:-:S02]  /*1c0a0*/  IMAD.MOV.U32 R190, RZ, RZ, R0 ;  /* 0x000000ffffbe7224 */ /* 0x002fc400078e0000 */
[----:B--2---:R-:W2:Y:S01]  /*1c0b0*/  LDL R0, [R1+0xc38] ;  /* 0x000c380001007983 */ /* 0x004ea20000100800 */
[----:B------:R-:W-:Y:S02]  /*1c0c0*/  MOV R191, R189 ;  /* 0x000000bd00bf7202 */ /* 0x000fe40000000f00 */
[----:B------:R-:W-:-:S03]  /*1c0d0*/  ISETP.GT.AND P1, PT, R176, 0x73, PT ;  /* 0x00000073b000780c */ /* 0x000fc60003f24270 */
[----:B------:R1:W-:Y:S01]  /*1c0e0*/  LDGSTS.E [R187+0x18008], desc[UR4][R190.64], P2 ;  /* 0x18008000bebb7fae */ /* 0x0003e20009121844 */
[----:B------:R-:W-:Y:S02]  /*1c0f0*/  IADD3 R181, P3, R181, R183, RZ ;  /* 0x000000b7b5b57210 */ /* 0x000fe40007f7e0ff */
[----:B-1----:R-:W-:-:S03]  /*1c100*/  SEL R190, RZ, 0x4, !P1 ;  /* 0x00000004ffbe7807 */ /* 0x002fc60004800000 */
[----:B------:R-:W-:Y:S01]  /*1c110*/  IMAD.X R188, R188, 0x1, R182, P3 ;  /* 0x00000001bcbc7824 */ /* 0x000fe200018e06b6 */
[----:B------:R-:W-:-:S04]  /*1c120*/  SEL R190, R190, RZ, !P0 ;  /* 0x000000ffbebe7207 */ /* 0x000fc80004000000 */
[----:B------:R-:W-:Y:S02]  /*1c130*/  MOV R191, R188 ;  /* 0x000000bc00bf7202 */ /* 0x000fe40000000f00 */
[----:B------:R-:W-:Y:S01]  /*1c140*/  ISETP.NE.U32.AND P1, PT, R190, RZ, PT ;  /* 0x000000ffbe00720c */ /* 0x000fe20003f25070 */
        /* <DEDUP_REMOVED lines=26> */
[-C--:B------:R-:W-:Y:S01]  /*1c2f0*/  IADD3 R228, P3, R228, R183.reuse, RZ ;  /* 0x000000b7e4e47210 */ /* 0x080fe20007f7e0ff */
        /* <DEDUP_REMOVED lines=297> */
[----:B----4-:R-:W-:-:S03]  /*1d590*/  IADD3 R4, P2, R4, R183, RZ ;  /* 0x000000b704047210 */ /* 0x010fc60007f5e0ff */
[----:B------:R-:W-:Y:S01]  /*1d5a0*/  STL [R1+0x5bc], R181 ;  /* 0x0005bcb501007387 */ /* 0x000fe20000100800 */
[----:B------:R-:W-:Y:S01]  /*1d5b0*/  IADD3 R2, P3, R2, R183, RZ ;  /* 0x000000b702027210 */ /* 0x000fe20007f7e0ff */
[----:B-1----:R-:W-:Y:S02]  /*1d5c0*/  IMAD.MOV.U32 R190, RZ, RZ, R4 ;  /* 0x000000ffffbe7224 */ /* 0x002fe400078e0004 */
[----:B------:R-:W-:Y:S04]  /*1d5d0*/  STL [R1+0x5b8], R188 ;  /* 0x0005b8bc01007387 */ /* 0x000fe80000100800 */
[----:B------:R-:W-:Y:S01]  /*1d5e0*/  STL [R1+0x5c4], R4 ;  /* 0x0005c40401007387 */ /* 0x000fe20000100800 */
[----:B---3--:R-:W-:-:S04]  /*1d5f0*/  IMAD.X R5, R5, 0x1, R182, P2 ;  /* 0x0000000105057824 */ /* 0x008fc800010e06b6 */
[----:B------:R-:W-:Y:S01]  /*1d600*/  IMAD.MOV.U32 R191, RZ, RZ, R5 ;  /* 0x000000ffffbf7224 */ /* 0x000fe200078e0005 */
[----:B------:R1:W-:Y:S01]  /*1d610*/  STL [R1+0x5c0], R5 ;  /* 0x0005c00501007387 */ /* 0x0003e20000100800 */
[----:B------:R-:W-:-:S03]  /*1d620*/  IADD3.X R3, R3, R182, RZ, P3, !PT ;  /* 0x000000b603037210 */ /* 0x000fc60001ffe4ff */
[----:B------:R3:W-:Y:S04]  /*1d630*/  STL [R1+0x5cc], R2 ;  /* 0x0005cc0201007387 */ /* 0x0007e80000100800 */
[----:B------:R4:W-:Y:S04]  /*1d640*/  LDGSTS.E [R187+0x1800c], desc[UR4][R190.64], P1 ;  /* 0x1800c000bebb7fae */ /* 0x0009e80008921844 */
[----:B------:R2:W-:Y:S04]  /*1d650*/  STL [R1+0x5c8], R3 ;  /* 0x0005c80301007387 */ /* 0x0005e80000100800 */
[----:B-1----:R-:W2:Y:S01]  /*1d660*/  LDL.LU R5, [R1] ;  /* 0x0000000001057983 */ /* 0x002ea20000300800 */
[----:B----4-:R-:W-:-:S03]  /*1d670*/  MOV R190, R2 ;  /* 0x0000000200be7202 */ /* 0x010fc60000000f00 */
[----:B---3--:R-:W3:Y:S01]  /*1d680*/  LDL.LU R2, [R1+0x4] ;  /* 0x0000040001027983 */ /* 0x008ee20000300800 */
[----:B------:R-:W-:Y:S01]  /*1d690*/  IMAD.MOV.U32 R191, RZ, RZ, R3 ;  /* 0x000000ffffbf7224 */ /* 0x000fe200078e0003 */
[-C--:B------:R-:W-:Y:S02]  /*1d6a0*/  IADD3 R244, P3, R244, R183.reuse, RZ ;  /* 0x000000b7f4f47210 */ /* 0x080fe40007f7e0ff */
[----:B------:R-:W-:Y:S01]  /*1d6b0*/  IADD3 R246, P4, R246, R183, RZ ;  /* 0x000000b7f6f67210 */ /* 0x000fe20007f9e0ff */
[----:B------:R-:W4:Y:S04]  /*1d6c0*/  LDL.LU R181, [R1+0x8] ;  /* 0x0000080001b57983 */ /* 0x000f280000300800 */
[----:B------:R1:W-:Y:S01]  /*1d6d0*/  LDGSTS.E [R187+0x1c00c], desc[UR4][R190.64], P1 ;  /* 0x1c00c000bebb7fae */ /* 0x0003e20008921844 */
[----:B------:R-:W-:-:S02]  /*1d6e0*/  ISETP.GT.AND P1, PT, R176, 0x18, PT ;  /* 0x00000018b000780c */ /* 0x000fc40003f24270 */
[----:B------:R-:W-:Y:S01]  /*1d6f0*/  IADD3.X R243, R243, R182, RZ, P3, !PT ;  /* 0x000000b6f3f37210 */ /* 0x000fe20001ffe4ff */
[----:B------:R-:W-:Y:S01]  /*1d700*/  IMAD.X R245, R245, 0x1, R182, P4 ;  /* 0x00000001f5f57824 */ /* 0x000fe200020e06b6 */
[----:B------:R-:W4:Y:S04]  /*1d710*/  LDL.LU R4, [R1+0xc] ;  /* 0x00000c0001047983 */ /* 0x000f280000300800 */
[----:B--2---:R-:W2:Y:S01]  /*1d720*/  LDL.LU R3, [R1+0x1d0] ;  /* 0x0001d00001037983 */ /* 0x004ea20000300800 */
[----:B-1----:R-:W-:-:S04]  /*1d730*/  SEL R187, RZ, 0x4, !P1 ;  /* 0x00000004ffbb7807 */ /* 0x002fc80004800000 */
[----:B------:R-:W-:Y:S02]  /*1d740*/  SEL R187, R187, RZ, !P0 ;  /* 0x000000ffbbbb7207 */ /* 0x000fe40004000000 */
[----:B------:R-:W-:Y:S02]  /*1d750*/  IADD3 R242, P1, R242, R183, RZ ;  /* 0x000000b7f2f27210 */ /* 0x000fe40007f3e0ff */
[----:B------:R-:W-:-:S03]  /*1d760*/  ISETP.NE.U32.AND P2, PT, R187, RZ, PT ;  /* 0x000000ffbb00720c */ /* 0x000fc60003f45070 */
[----:B------:R-:W-:Y:S01]  /*1d770*/  IMAD.X R241, R241, 0x1, R182, P1 ;  /* 0x00000001f1f17824 */ /* 0x000fe200008e06b6 */
[----:B------:R-:W-:Y:S01]  /*1d780*/  IADD3 R187, R0, UR8, RZ ;  /* 0x0000000800bb7c10 */ /* 0x000fe2000fffe0ff */
[----:B------:R-:W-:Y:S01]  /*1d790*/  IMAD.MOV.U32 R190, RZ, RZ, R242 ;  /* 0x000000ffffbe7224 */ /* 0x000fe200078e00f2 */
[----:B------:R-:W-:Y:S01]  /*1d7a0*/  ISETP.GT.AND P1, PT, R176, 0x19, PT ;  /* 0x00000019b000780c */ /* 0x000fe20003f24270 */
[----:B------:R-:W-:Y:S01]  /*1d7b0*/  IMAD.MOV.U32 R191, RZ, RZ, R241 ;  /* 0x000000ffffbf7224 */ /* 0x000fe200078e00f1 */
[----:B------:R-:W2:Y:S05]  /*1d7c0*/  LDL.LU R0, [R1+0x1d4] ;  /* 0x0001d40001007983 */ /* 0x000eaa0000300800 */
[----:B------:R1:W-:Y:S02]  /*1d7d0*/  LDGSTS.E [R187], desc[UR4][R190.64], P2 ;  /* 0x00000000bebb7fae */ /* 0x0003e40009121844 */
[----:B-1----:R-:W-:-:S04]  /*1d7e0*/  SEL R190, RZ, 0x4, !P1 ;  /* 0x00000004ffbe7807 */ /* 0x002fc80004800000 */
[----:B------:R-:W-:Y:S02]  /*1d7f0*/  SEL R190, R190, RZ, !P0 ;  /* 0x000000ffbebe7207 */ /* 0x000fe40004000000 */
[----:B------:R-:W-:Y:S02]  /*1d800*/  MOV R191, R243 ;  /* 0x000000f300bf7202 */ /* 0x000fe40000000f00 */
[----:B------:R-:W-:Y:S01]  /*1d810*/  ISETP.NE.U32.AND P1, PT, R190, RZ, PT ;  /* 0x000000ffbe00720c */ /* 0x000fe20003f25070 */
[----:B------:R-:W-:-:S05]  /*1d820*/  IMAD.MOV.U32 R190, RZ, RZ, R244 ;  /* 0x000000ffffbe7224 */ /* 0x000fca00078e00f4 */
        /* <DEDUP_REMOVED lines=28> */
[----:B------:R-:W-:Y:S01]  /*1d9f0*/  IMAD.X R5, R5, 0x1, R182, P4 ;  /* 0x0000000105057824 */ /* 0x000fe200020e06b6 */
[----:B------:R-:W-:Y:S01]  /*1da00*/  STL [R1+0x4], R2 ;  /* 0x0000040201007387 */ /* 0x000fe20000100800 */
[----:B-1----:R-:W-:-:S03]  /*1da10*/  IMAD.MOV.U32 R190, RZ, RZ, R2 ;  /* 0x000000ffffbe7224 */ /* 0x002fc600078e0002 */
[----:B------:R1:W-:Y:S01]  /*1da20*/  STL [R1], R5 ;  /* 0x0000000501007387 */ /* 0x0003e20000100800 */
[----:B------:R-:W-:-:S03]  /*1da30*/  IMAD.MOV.U32 R191, RZ, RZ, R5 ;  /* 0x000000ffffbf7224 */ /* 0x000fc600078e0005 */
[----:B------:R-:W3:Y:S04]  /*1da40*/  LDL.LU R189, [R1+0x1d8] ;  /* 0x0001d80001bd7983 */ /* 0x000ee80000300800 */
[----:B------:R-:W3:Y:S04]  /*1da50*/  LDL.LU R188, [R1+0x1dc] ;  /* 0x0001dc0001bc7983 */ /* 0x000ee80000300800 */
[----:B-1----:R-:W3:Y:S04]  /*1da60*/  LDL.LU R5, [R1+0x1e0] ;  /* 0x0001e00001057983 */ /* 0x002ee80000300800 */
[----:B------:R-:W3:Y:S01]  /*1da70*/  LDL.LU R2, [R1+0x1e4] ;  /* 0x0001e40001027983 */ /* 0x000ee20000300800 */
[----:B------:R-:W-:-:S03]  /*1da80*/  ISETP.GT.AND P2, PT, R176, 0x38, PT ;  /* 0x00000038b000780c */ /* 0x000fc60003f44270 */
[----:B------:R1:W-:Y:S01]  /*1da90*/  LDGSTS.E [R187+0xc], desc[UR4][R190.64], P1 ;  /* 0x0000c000bebb7fae */ /* 0x0003e20008921844 */
[----:B----4-:R-:W-:-:S04]  /*1daa0*/  IADD3 R4, P3, R4, R183, RZ ;  /* 0x000000b704047210 */ /* 0x010fc80007f7e0ff */
[----:B------:R-:W-:Y:S02]  /*1dab0*/  IADD3.X R181, R181, R182, RZ, P3, !PT ;  /* 0x000000b6b5b57210 */ /* 0x000fe40001ffe4ff */
[----:B--2---:R-:W-:Y:S02]  /*1dac0*/  IADD3 R0, P4, R0, R183, RZ ;  /* 0x000000b700007210 */ /* 0x004fe40007f9e0ff */
        /* <DEDUP_REMOVED lines=10> */
[----:B------:R4:W-:Y:S04]  /*1db70*/  LDGSTS.E [R187+0x400c], desc[UR4][R190.64], P1 ;  /* 0x0400c000bebb7fae */ /* 0x0009e80008921844 */
[----:B-1----:R-:W3:Y:S04]  /*1db80*/  LDL.LU R181, [R1+0x1e8] ;  /* 0x0001e80001b57983 */ /* 0x002ee80000300800 */
[----:B------:R-:W3:Y:S01]  /*1db90*/  LDL.LU R4, [R1+0x1ec] ;  /* 0x0001ec0001047983 */ /* 0x000ee20000300800 */
[----:B----4-:R-:W-:-:S02]  /*1dba0*/  IMAD.MOV.U32 R191, RZ, RZ, R3 ;  /* 0x000000ffffbf7224 */ /* 0x010fc400078e0003 */
[----:B------:R-:W-:Y:S01]  /*1dbb0*/  IMAD.MOV.U32 R190, RZ, RZ, R0 ;  /* 0x000000ffffbe7224 */ /* 0x000fe200078e0000 */
[----:B--2---:R-:W2:Y:S04]  /*1dbc0*/  LDL.LU R3, [R1+0x1f0] ;  /* 0x0001f00001037983 */ /* 0x004ea80000300800 */
[----:B------:R-:W4:Y:S01]  /*1dbd0*/  LDL.LU R0, [R1+0x1f4] ;  /* 0x0001f40001007983 */ /* 0x000f220000300800 */
[----:B------:R-:W-:-:S03]  /*1dbe0*/  ISETP.GT.AND P1, PT, R176, 0x39, PT ;  /* 0x00000039b000780c */ /* 0x000fc60003f24270 */
[----:B------:R1:W-:Y:S02]  /*1dbf0*/  LDGSTS.E [R187+0x8000], desc[UR4][R190.64], P2 ;  /* 0x08000000bebb7fae */ /* 0x0003e40009121844 */
[----:B-1----:R-:W-:-:S04]  /*1dc00*/  SEL R190, RZ, 0x4, !P1 ;  /* 0x00000004ffbe7807 */ /* 0x002fc80004800000 */
[----:B------:R-:W-:-:S04]  /*1dc10*/  SEL R190, R190, RZ, !P0 ;  /* 0x000000ffbebe7207 */ /* 0x000fc80004000000 */
[----:B------:R-:W-:Y:S02]  /*1dc20*/  ISETP.NE.U32.AND P1, PT, R190, RZ, PT ;  /* 0x000000ffbe00720c */ /* 0x000fe40003f25070 */
[----:B---3--:R-:W-:-:S04]  /*1dc30*/  IADD3 R188, P3, R188, R183, RZ ;  /* 0x000000b7bcbc7210 */ /* 0x008fc80007f7e0ff */
[----:B------:R-:W-:Y:S02]  /*1dc40*/  IADD3.X R189, R189, R182, RZ, P3, !PT ;  /* 0x000000b6bdbd7210 */ /* 0x000fe40001ffe4ff */
        /* <DEDUP_REMOVED lines=9> */
[----:B-1----:R-:W2:Y:S04]  /*1dce0*/  LDL.LU R189, [R1+0x1f8] ;  /* 0x0001f80001bd7983 */ /* 0x002ea80000300800 */
[----:B------:R-:W2:Y:S01]  /*1dcf0*/  LDL.LU R188, [R1+0x1fc] ;  /* 0x0001fc0001bc7983 */ /* 0x000ea20000300800 */
[----:B---3--:R-:W-:-:S02]  /*1dd00*/  IMAD.MOV.U32 R191, RZ, RZ, R5 ;  /* 0x000000ffffbf7224 */ /* 0x008fc400078e0005 */
[----:B------:R-:W-:Y:S01]  /*1dd10*/  IMAD.MOV.U32 R190, RZ, RZ, R2 ;  /* 0x000000ffffbe7224 */ /* 0x000fe200078e0002 */
[----:B------:R-:W3:Y:S04]  /*1dd20*/  LDL.LU R5, [R1+0x200] ;  /* 0x0002000001057983 */ /* 0x000ee80000300800 */
        /* <DEDUP_REMOVED lines=11> */
[----:B--2---:R-:W-:Y:S01]  /*1dde0*/  IMAD.X R3, R3, 0x1, R182, P4 ;  /* 0x0000000103037824 */ /* 0x004fe200020e06b6 */
        /* <DEDUP_REMOVED lines=22> */
[----:B------:R-:W-:Y:S01]  /*1df50*/  IMAD.X R5, R5, 0x1, R182, P4 ;  /* 0x0000000105057824 */ /* 0x000fe200020e06b6 */
        /* <DEDUP_REMOVED lines=60> */
[----:B----4-:R-:W-:Y:S01]  /*1e320*/  IADD3 R0, P4, R0, R183, RZ ;  /* 0x000000b700007210 */ /* 0x010fe20007f9e0ff */
[----:B------:R-:W-:Y:S01]  /*1e330*/  STL [R1+0x3ec], R4 ;  /* 0x0003ec0401007387 */ /* 0x000fe20000100800 */
[----:B------:R-:W-:Y:S01]  /*1e340*/  ISETP.NE.U32.AND P2, PT, R190, RZ, PT ;  /* 0x000000ffbe00720c */ /* 0x000fe20003f45070 */
[----:B------:R-:W-:-:S02]  /*1e350*/  IMAD.MOV.U32 R190, RZ, RZ, R4 ;  /* 0x000000ffffbe7224 */ /* 0x000fc400078e0004 */
[----:B--2---:R-:W-:Y:S01]  /*1e360*/  IMAD.X R3, R3, 0x1, R182, P4 ;  /* 0x0000000103037824 */ /* 0x004fe200020e06b6 */
[----:B------:R-:W-:Y:S01]  /*1e370*/  MOV R191, R181 ;  /* 0x000000b500bf7202 */ /* 0x000fe20000000f00 */
[----:B------:R1:W-:Y:S04]  /*1e380*/  STL [R1+0x3e8], R181 ;  /* 0x0003e8b501007387 */ /* 0x0003e80000100800 */
[----:B------:R-:W-:Y:S04]  /*1e390*/  STL [R1+0x3f4], R0 ;  /* 0x0003f40001007387 */ /* 0x000fe80000100800 */
[----:B------:R2:W-:Y:S04]  /*1e3a0*/  STL [R1+0x3f0], R3 ;  /* 0x0003f00301007387 */ /* 0x0005e80000100800 */
[----:B-1----:R-:W4:Y:S04]  /*1e3b0*/  LDL.LU R181, [R1+0x408] ;  /* 0x0004080001b57983 */ /* 0x002f280000300800 */
[----:B------:R1:W-:Y:S04]  /*1e3c0*/  LDGSTS.E [R187+0x14004], desc[UR4][R190.64], P1 ;  /* 0x14004000bebb7fae */ /* 0x0003e80008921844 */
[----:B------:R-:W4:Y:S01]  /*1e3d0*/  LDL.LU R4, [R1+0x40c] ;  /* 0x00040c0001047983 */ /* 0x000f220000300800 */
[----:B-1----:R-:W-:-:S02]  /*1e3e0*/  IMAD.MOV.U32 R191, RZ, RZ, R3 ;  /* 0x000000ffffbf7224 */ /* 0x002fc400078e0003 */
[----:B------:R-:W-:Y:S01]  /*1e3f0*/  IMAD.MOV.U32 R190, RZ, RZ, R0 ;  /* 0x000000ffffbe7224 */ /* 0x000fe200078e0000 */
[----:B--2---:R-:W2:Y:S04]  /*1e400*/  LDL.LU R3, [R1+0x5d0] ;  /* 0x0005d00001037983 */ /* 0x004ea80000300800 */
[----:B------:R-:W2:Y:S01]  /*1e410*/  LDL.LU R0, [R1+0x5d4] ;  /* 0x0005d40001007983 */ /* 0x000ea20000300800 */
[----:B------:R-:W-:-:S03]  /*1e420*/  ISETP.GT.AND P1, PT, R176, 0x5b, PT ;  /* 0x0000005bb000780c */ /* 0x000fc60003f24270 */
        /* <DEDUP_REMOVED lines=8> */
[----:B------:R-:W-:-:S03]  /*1e4b0*/  IMAD.MOV.U32 R190, RZ, RZ, R188 ;  /* 0x000000ffffbe7224 */ /* 0x000fc600078e00bc */
[----:B------:R-:W-:Y:S01]  /*1e4c0*/  IMAD.X R5, R5, 0x1, R182, P4 ;  /* 0x0000000105057824 */ /* 0x000fe200020e06b6 */
[----:B------:R1:W-:Y:S01]  /*1e4d0*/  STL [R1+0x3f8], R189 ;  /* 0x0003f8bd01007387 */ /* 0x0003e20000100800 */
[----:B------:R-:W-:-:S03]  /*1e4e0*/  MOV R191, R189 ;  /* 0x000000bd00bf7202 */ /* 0x000fc60000000f00 */
[----:B------:R-:W-:Y:S04]  /*1e4f0*/  STL [R1+0x404], R2 ;  /* 0x0004040201007387 */ /* 0x000fe80000100800 */
[----:B------:R3:W-:Y:S04]  /*1e500*/  STL [R1+0x400], R5 ;  /* 0x0004000501007387 */ /* 0x0007e80000100800 */
[----:B-1----:R-:W2:Y:S04]  /*1e510*/  LDL.LU R189, [R1+0x5d8] ;  /* 0x0005d80001bd7983 */ /* 0x002ea80000300800 */
[----:B------:R-:W2:Y:S04]  /*1e520*/  LDL.LU R188, [R1+0x5dc] ;  /* 0x0005dc0001bc7983 */ /* 0x000ea80000300800 */
[----:B------:R1:W-:Y:S02]  /*1e530*/  LDGSTS.E [R187+0x14008], desc[UR4][R190.64], P2 ;  /* 0x14008000bebb7fae */ /* 0x0003e40009121844 */
[----:B-1----:R-:W-:-:S02]  /*1e540*/  IMAD.MOV.U32 R191, RZ, RZ, R5 ;  /* 0x000000ffffbf7224 */ /* 0x002fc400078e0005 */
[----:B------:R-:W-:Y:S01]  /*1e550*/  IMAD.MOV.U32 R190, RZ, RZ, R2 ;  /* 0x000000ffffbe7224 */ /* 0x000fe200078e0002 */
[----:B---3--:R-:W3:Y:S04]  /*1e560*/  LDL.LU R5, [R1+0x5e0] ;  /* 0x0005e00001057983 */ /* 0x008ee80000300800 */
[----:B------:R-:W3:Y:S01]  /*1e570*/  LDL.LU R2, [R1+0x5e4] ;  /* 0x0005e40001027983 */ /* 0x000ee20000300800 */
[----:B------:R-:W-:-:S03]  /*1e580*/  ISETP.GT.AND P2, PT, R176, 0x78, PT ;  /* 0x00000078b000780c */ /* 0x000fc60003f44270 */
[----:B------:R1:W-:Y:S01]  /*1e590*/  LDGSTS.E [R187+0x1000c], desc[UR4][R190.64], P1 ;  /* 0x1000c000bebb7fae */ /* 0x0003e20008921844 */
[----:B----4-:R-:W-:Y:S02]  /*1e5a0*/  IADD3 R4, P3, R4, R183, RZ ;  /* 0x000000b704047210 */ /* 0x010fe40007f7e0ff */
[----:B-1----:R-:W-:Y:S02]  /*1e5b0*/  SEL R190, RZ, 0x4, !P2 ;  /* 0x00000004ffbe7807 */ /* 0x002fe40005000000 */
[----:B------:R-:W-:Y:S02]  /*1e5c0*/  IADD3.X R181, R181, R182, RZ, P3, !PT ;  /* 0x000000b6b5b57210 */ /* 0x000fe40001ffe4ff */
[----:B------:R-:W-:Y:S02]  /*1e5d0*/  SEL R190, R190, RZ, !P0 ;  /* 0x000000ffbebe7207 */ /* 0x000fe40004000000 */
[----:B------:R-:W-:Y:S02]  /*1e5e0*/  MOV R191, R181 ;  /* 0x000000b500bf7202 */ /* 0x000fe40000000f00 */
[----:B------:R-:W-:-:S02]  /*1e5f0*/  ISETP.NE.U32.AND P2, PT, R190, RZ, PT ;  /* 0x000000ffbe00720c */ /* 0x000fc40003f45070 */
[----:B--2---:R-:W-:Y:S01]  /*1e600*/  IADD3 R0, P4, R0, R183, RZ ;  /* 0x000000b700007210 */ /* 0x004fe20007f9e0ff */
[----:B------:R-:W-:Y:S01]  /*1e610*/  IMAD.MOV.U32 R190, RZ, RZ, R4 ;  /* 0x000000ffffbe7224 */ /* 0x000fe200078e0004 */
[----:B------:R1:W-:Y:S03]  /*1e620*/  STL [R1+0x40c], R4 ;  /* 0x00040c0401007387 */ /* 0x0003e60000100800 */
[----:B------:R-:W-:Y:S01]  /*1e630*/  IMAD.X R3, R3, 0x1, R182, P4 ;  /* 0x0000000103037824 */ /* 0x000fe200020e06b6 */
[----:B------:R-:W-:Y:S04]  /*1e640*/  STL [R1+0x408], R181 ;  /* 0x000408b501007387 */ /* 0x000fe80000100800 */
[----:B------:R2:W-:Y:S04]  /*1e650*/  STL [R1+0x5d4], R0 ;  /* 0x0005d40001007387 */ /* 0x0005e80000100800 */
[----:B------:R4:W-:Y:S04]  /*1e660*/  LDGSTS.E [R187+0x1400c], desc[UR4][R190.64], P1 ;  /* 0x1400c000bebb7fae */ /* 0x0009e80008921844 */
[----:B------:R2:W-:Y:S04]  /*1e670*/  STL [R1+0x5d0], R3 ;  /* 0x0005d00301007387 */ /* 0x0005e80000100800 */
[----:B-1----:R-:W3:Y:S01]  /*1e680*/  LDL.LU R4, [R1+0x5e8] ;  /* 0x0005e80001047983 */ /* 0x002ee20000300800 */
[----:B----4-:R-:W-:-:S03]  /*1e690*/  IMAD.MOV.U32 R190, RZ, RZ, R0 ;  /* 0x000000ffffbe7224 */ /* 0x010fc600078e0000 */
[----:B--2---:R-:W2:Y:S01]  /*1e6a0*/  LDL.LU R0, [R1+0x5ec] ;  /* 0x0005ec0001007983 */ /* 0x004ea20000300800 */
        /* <DEDUP_REMOVED lines=10> */
[----:B------:R-:W-:-:S03]  /*1e750*/  IMAD.MOV.U32 R190, RZ, RZ, R188 ;  /* 0x000000ffffbe7224 */ /* 0x000fc600078e00bc */
[----:B------:R-:W-:Y:S01]  /*1e760*/  MOV R191, R189 ;  /* 0x000000bd00bf7202 */ /* 0x000fe20000000f00 */
[----:B------:R-:W-:Y:S04]  /*1e770*/  STL [R1+0x5dc], R188 ;  /* 0x0005dcbc01007387 */ /* 0x000fe80000100800 */
[----:B------:R-:W-:Y:S04]  /*1e780*/  STL [R1+0x5d8], R189 ;  /* 0x0005d8bd01007387 */ /* 0x000fe80000100800 */
[----:B------:R1:W-:Y:S01]  /*1e790*/  LDGSTS.E [R187+0x1c000], desc[UR4][R190.64], P2 ;  /* 0x1c000000bebb7fae */ /* 0x0003e20009121844 */
[----:B---3--:R-:W-:-:S05]  /*1e7a0*/  IADD3 R2, P4, R2, R183, RZ ;  /* 0x000000b702027210 */ /* 0x008fca0007f9e0ff */
[----:B------:R-:W-:Y:S01]  /*1e7b0*/  IMAD.X R5, R5, 0x1, R182, P4 ;  /* 0x0000000105057824 */ /* 0x000fe200020e06b6 */
[----:B------:R-:W-:Y:S01]  /*1e7c0*/  STL [R1+0x5e4], R2 ;  /* 0x0005e40201007387 */ /* 0x000fe20000100800 */
[----:B-1----:R-:W-:Y:S02]  /*1e7d0*/  IMAD.MOV.U32 R190, RZ, RZ, R2 ;  /* 0x000000ffffbe7224 */ /* 0x002fe400078e0002 */
[----:B------:R-:W-:Y:S01]  /*1e7e0*/  IMAD.MOV.U32 R191, RZ, RZ, R5 ;  /* 0x000000ffffbf7224 */ /* 0x000fe200078e0005 */
[----:B------:R1:W-:Y:S01]  /*1e7f0*/  STL [R1+0x5e0], R5 ;  /* 0x0005e00501007387 */ /* 0x0003e20000100800 */
[----:B------:R-:W-:-:S03]  /*1e800*/  ISETP.GT.AND P2, PT, R176, 0x7a, PT ;  /* 0x0000007ab000780c */ /* 0x000fc60003f44270 */
[----:B------:R3:W-:Y:S04]  /*1e810*/  LDGSTS.E [R187+0x18004], desc[UR4][R190.64], P1 ;  /* 0x18004000bebb7fae */ /* 0x0007e80008921844 */
[----:B-1----:R-:W4:Y:S04]  /*1e820*/  LDL.LU R5, [R1+0x5f8] ;  /* 0x0005f80001057983 */ /* 0x002f280000300800 */
[----:B------:R-:W4:Y:S01]  /*1e830*/  LDL.LU R2, [R1+0x5fc] ;  /* 0x0005fc0001027983 */ /* 0x000f220000300800 */
[----:B---3--:R-:W-:-:S04]  /*1e840*/  SEL R190, RZ, 0x4, !P2 ;  /* 0x00000004ffbe7807 */ /* 0x008fc80005000000 */
[----:B------:R-:W-:-:S04]  /*1e850*/  SEL R190, R190, RZ, !P0 ;  /* 0x000000ffbebe7207 */ /* 0x000fc80004000000 */
[----:B------:R-:W-:Y:S02]  /*1e860*/  ISETP.NE.U32.AND P2, PT, R190, RZ, PT ;  /* 0x000000ffbe00720c */ /* 0x000fe40003f45070 */
[----:B--2---:R-:W-:-:S04]  /*1e870*/  IADD3 R0, P3, R0, R183, RZ ;  /* 0x000000b700007210 */ /* 0x004fc80007f7e0ff */
[----:B------:R-:W-:Y:S02]  /*1e880*/  IADD3.X R4, R4, R182, RZ, P3, !PT ;  /* 0x000000b604047210 */ /* 0x000fe40001ffe4ff */
[----:B----4-:R-:W-:Y:S01]  /*1e890*/  IADD3 R3, P4, R3, R183, RZ ;  /* 0x000000b703037210 */ /* 0x010fe20007f9e0ff */
[----:B------:R-:W-:Y:S01]  /*1e8a0*/  STL [R1+0x5ec], R0 ;  /* 0x0005ec0001007387 */ /* 0x000fe20000100800 */
[----:B------:R-:W-:-:S03]  /*1e8b0*/  MOV R191, R4 ;  /* 0x0000000400bf7202 */ /* 0x000fc60000000f00 */
[----:B------:R-:W-:Y:S01]  /*1e8c0*/  IMAD.X R181, R181, 0x1, R182, P4 ;  /* 0x00000001b5b57824 */ /* 0x000fe200020e06b6 */
[----:B------:R1:W-:Y:S01]  /*1e8d0*/  STL [R1+0x5e8], R4 ;  /* 0x0005e80401007387 */ /* 0x0003e20000100800 */
[----:B------:R-:W-:-:S03]  /*1e8e0*/  IMAD.MOV.U32 R190, RZ, RZ, R0 ;  /* 0x000000ffffbe7224 */ /* 0x000fc600078e0000 */
[----:B------:R2:W-:Y:S04]  /*1e8f0*/  STL [R1+0x5f4], R3 ;  /* 0x0005f40301007387 */ /* 0x0005e80000100800 */
[----:B------:R3:W-:Y:S04]  /*1e900*/  LDGSTS.E [R187+0x1c004], desc[UR4][R190.64], P1 ;  /* 0x1c004000bebb7fae */ /* 0x0007e80008921844 */
[----:B-1----:R-:W4:Y:S04]  /*1e910*/  LDL.LU R4, [R1+0x604] ;  /* 0x0006040001047983 */ /* 0x002f280000300800 */
[----:B------:R1:W-:Y:S04]  /*1e920*/  STL [R1+0x5f0], R181 ;  /* 0x0005f0b501007387 */ /* 0x0003e80000100800 */
[----:B------:R-:W4:Y:S01]  /*1e930*/  LDL.LU R0, [R1+0x60c] ;  /* 0x00060c0001007983 */ /* 0x000f220000300800 */
[----:B---3--:R-:W-:-:S03]  /*1e940*/  IMAD.MOV.U32 R190, RZ, RZ, R3 ;  /* 0x000000ffffbe7224 */ /* 0x008fc600078e0003 */
[----:B------:R-:W3:Y:S04]  /*1e950*/  LDL.LU R188, [R1+0x600] ;  /* 0x0006000001bc7983 */ /* 0x000ee80000300800 */
[----:B--2---:R-:W2:Y:S01]  /*1e960*/  LDL.LU R3, [R1+0x608] ;  /* 0x0006080001037983 */ /* 0x004ea20000300800 */
        /* <DEDUP_REMOVED lines=8> */
[----:B------:R-:W-:Y:S01]  /*1e9f0*/  STL [R1+0x5fc], R2 ;  /* 0x0005fc0201007387 */ /* 0x000fe20000100800 */
[----:B------:R-:W-:-:S03]  /*1ea00*/  IMAD.MOV.U32 R190, RZ, RZ, R2 ;  /* 0x000000ffffbe7224 */ /* 0x000fc600078e0002 */
[----:B------:R1:W-:Y:S01]  /*1ea10*/  STL [R1+0x5f8], R5 ;  /* 0x0005f80501007387 */ /* 0x0003e20000100800 */
[----:B------:R-:W-:-:S03]  /*1ea20*/  IMAD.MOV.U32 R191, RZ, RZ, R5 ;  /* 0x000000ffffbf7224 */ /* 0x000fc600078e0005 */
[----:B------:R-:W2:Y:S04]  /*1ea30*/  LDL R181, [R1+0xc30] ;  /* 0x000c300001b57983 */ /* 0x000ea80000100800 */
[----:B------:R3:W-:Y:S04]  /*1ea40*/  LDGSTS.E [R187+0x1c008], desc[UR4][R190.64], P2 ;  /* 0x1c008000bebb7fae */ /* 0x0007e80009121844 */
[----:B-1----:R-:W2:Y:S04]  /*1ea50*/  LDL.LU R5, [R1+0x10] ;  /* 0x0000100001057983 */ /* 0x002ea80000300800 */
[----:B------:R-:W2:Y:S01]  /*1ea60*/  LDL.LU R2, [R1+0x14] ;  /* 0x0000140001027983 */ /* 0x000ea20000300800 */
[----:B----4-:R-:W-:-:S02]  /*1ea70*/  IADD3 R4, P2, R4, R183, RZ ;  /* 0x000000b704047210 */ /* 0x010fc40007f5e0ff */
[----:B------:R-:W-:Y:S02]  /*1ea80*/  IADD3 R0, P3, R0, R183, RZ ;  /* 0x000000b700007210 */ /* 0x000fe40007f7e0ff */
[----:B---3--:R-:W-:Y:S01]  /*1ea90*/  IADD3.X R188, R188, R182, RZ, P2, !PT ;  /* 0x000000b6bcbc7210 */ /* 0x008fe200017fe4ff */
[----:B------:R-:W-:Y:S01]  /*1eaa0*/  IMAD.MOV.U32 R190, RZ, RZ, R4 ;  /* 0x000000ffffbe7224 */ /* 0x000fe200078e0004 */
[----:B------:R-:W-:Y:S01]  /*1eab0*/  STL [R1+0x604], R4 ;  /* 0x0006040401007387 */ /* 0x000fe20000100800 */
[----:B--2---:R-:W-:Y:S01]  /*1eac0*/  IMAD.X R3, R3, 0x1, R182, P3 ;  /* 0x0000000103037824 */ /* 0x004fe200018e06b6 */
[----:B------:R-:W-:Y:S02]  /*1ead0*/  MOV R191, R188 ;  /* 0x000000bc00bf7202 */ /* 0x000fe40000000f00 */
        /* <DEDUP_REMOVED lines=9> */
[----:B------:R-:W3:Y:S04]  /*1eb70*/  LDL.LU R0, [R1+0x24] ;  /* 0x0000240001007983 */ /* 0x000ee80000300800 */
[----:B------:R1:W-:Y:S01]  /*1eb80*/  LDGSTS.E [R187+0x1c00c], desc[UR4][R190.64], P1 ;  /* 0x1c00c000bebb7fae */ /* 0x0003e20008921844 */
[----:B------:R-:W-:-:S04]  /*1eb90*/  ISETP.GT.AND P1, PT, R176, 0x1c, PT ;  /* 0x0000001cb000780c */ /* 0x000fc80003f24270 */
[----:B-1----:R-:W-:-:S04]  /*1eba0*/  SEL R187, RZ, 0x4, !P1 ;  /* 0x00000004ffbb7807 */ /* 0x002fc80004800000 */
[----:B------:R-:W-:-:S04]  /*1ebb0*/  SEL R187, R187, RZ, !P0 ;  /* 0x000000ffbbbb7207 */ /* 0x000fc80004000000 */
[----:B------:R-:W-:Y:S01]  /*1ebc0*/  ISETP.NE.U32.AND P2, PT, R187, RZ, PT ;  /* 0x000000ffbb00720c */ /* 0x000fe20003f45070 */
[----:B------:R-:W-:Y:S01]  /*1ebd0*/  VIADD R187, R181, UR8 ;  /* 0x00000008b5bb7c36 */ /* 0x000fe20008000000 */
[----:B------:R-:W-:-:S04]  /*1ebe0*/  IADD3 R2, P1, R2, R183, RZ ;  /* 0x000000b702027210 */ /* 0x000fc80007f3e0ff */
[----:B------:R-:W-:Y:S01]  /*1ebf0*/  IADD3.X R5, R5, R182, RZ, P1, !PT ;  /* 0x000000b605057210 */ /* 0x000fe20000ffe4ff */
[----:B------:R-:W-:Y:S01]  /*1ec00*/  STL [R1+0x14], R2 ;  /* 0x0000140201007387 */ /* 0x000fe20000100800 */
[----:B------:R-:W-:-:S03]  /*1ec10*/  IMAD.MOV.U32 R190, RZ, RZ, R2 ;  /* 0x000000ffffbe7224 */ /* 0x000fc600078e0002 */
[----:B------:R1:W-:Y:S01]  /*1ec20*/  STL [R1+0x10], R5 ;  /* 0x0000100501007387 */ /* 0x0003e20000100800 */
[----:B------:R-:W-:-:S03]  /*1ec30*/  MOV R191, R5 ;  /* 0x0000000500bf7202 */ /* 0x000fc60000000f00 */
[----:B------:R-:W2:Y:S04]  /*1ec40*/  LDL.LU R189, [R1+0x28] ;  /* 0x0000280001bd7983 */ /* 0x000ea80000300800 */
[----:B------:R-:W2:Y:S04]  /*1ec50*/  LDL.LU R181, [R1+0x2c] ;  /* 0x00002c0001b57983 */ /* 0x000ea80000300800 */
[----:B-1----:R-:W2:Y:S04]  /*1ec60*/  LDL.LU R5, [R1+0x30] ;  /* 0x0000300001057983 */ /* 0x002ea80000300800 */
[----:B------:R-:W2:Y:S01]  /*1ec70*/  LDL.LU R2, [R1+0x34] ;  /* 0x0000340001027983 */ /* 0x000ea20000300800 */
[----:B------:R-:W-:-:S03]  /*1ec80*/  ISETP.GT.AND P1, PT, R176, 0x1d, PT ;  /* 0x0000001db000780c */ /* 0x000fc60003f24270 */
[----:B------:R1:W-:Y:S02]  /*1ec90*/  LDGSTS.E [R187], desc[UR4][R190.64], P2 ;  /* 0x00000000bebb7fae */ /* 0x0003e40009121844 */
[----:B-1----:R-:W-:-:S04]  /*1eca0*/  SEL R190, RZ, 0x4, !P1 ;  /* 0x00000004ffbe7807 */ /* 0x002fc80004800000 */
[----:B------:R-:W-:-:S04]  /*1ecb0*/  SEL R190, R190, RZ, !P0 ;  /* 0x000000ffbebe7207 */ /* 0x000fc80004000000 */
[----:B------:R-:W-:Y:S02]  /*1ecc0*/  ISETP.NE.U32.AND P1, PT, R190, RZ, PT ;  /* 0x000000ffbe00720c */ /* 0x000fe40003f25070 */
[----:B----4-:R-:W-:-:S05]  /*1ecd0*/  IADD3 R4, P3, R4, R183, RZ ;  /* 0x000000b704047210 */ /* 0x010fca0007f7e0ff */
[----:B------:R-:W-:Y:S01]  /*1ece0*/  IMAD.X R188, R188, 0x1, R182, P3 ;  /* 0x00000001bcbc7824 */ /* 0x000fe200018e06b6 */
[----:B---3--:R-:W-:Y:S01]  /*1ecf0*/  IADD3 R0, P4, R0, R183, RZ ;  /* 0x000000b700007210 */ /* 0x008fe20007f9e0ff */
[----:B------:R-:W-:Y:S01]  /*1ed00*/  STL [R1+0x1c], R4 ;  /* 0x00001c0401007387 */ /* 0x000fe20000100800 */
[----:B------:R-:W-:Y:S01]  /*1ed10*/  MOV R190, R4 ;  /* 0x0000000400be7202 */ /* 0x000fe20000000f00 */
[----:B------:R-:W-:Y:S02]  /*1ed20*/  IMAD.MOV.U32 R191, RZ, RZ, R188 ;  /* 0x000000ffffbf7224 */ /* 0x000fe400078e00bc */
[----:B--2---:R-:W-:Y:S01]  /*1ed30*/  IMAD.X R3, R3, 0x1, R182, P4 ;  /* 0x0000000103037824 */ /* 0x004fe200020e06b6 */
[----:B------:R1:W-:Y:S04]  /*1ed40*/  STL [R1+0x18], R188 ;  /* 0x000018bc01007387 */ /* 0x0003e80000100800 */
[----:B------:R-:W-:Y:S04]  /*1ed50*/  STL [R1+0x24], R0 ;  /* 0x0000240001007387 */ /* 0x000fe80000100800 */
[----:B------:R2:W-:Y:S04]  /*1ed60*/  STL [R1+0x20], R3 ;  /* 0x0000200301007387 */ /* 0x0005e80000100800 */
[----:B-1----:R-:W3:Y:S04]  /*1ed70*/  LDL.LU R188, [R1+0x38] ;  /* 0x0000380001bc7983 */ /* 0x002ee80000300800 */
[----:B------:R1:W-:Y:S04]  /*1ed80*/  LDGSTS.E [R187+0x4000], desc[UR4][R190.64], P2 ;  /* 0x04000000bebb7fae */ /* 0x0003e80009121844 */
[----:B------:R-:W4:Y:S01]  /*1ed90*/  LDL.LU R4, [R1+0x3c] ;  /* 0x00003c0001047983 */ /* 0x000f220000300800 */
[----:B-1----:R-:W-:Y:S01]  /*1eda0*/  MOV R191, R3 ;  /* 0x0000000300bf7202 */ /* 0x002fe20000000f00 */
[----:B------:R-:W-:-:S02]  /*1edb0*/  IMAD.MOV.U32 R190, RZ, RZ, R0 ;  /* 0x000000ffffbe7224 */ /* 0x000fc400078e0000 */
[----:B--2---:R-:W2:Y:S04]  /*1edc0*/  LDL.LU R3, [R1+0x40] ;  /* 0x0000400001037983 */ /* 0x004ea80000300800 */
[----:B------:R-:W2:Y:S01]  /*1edd0*/  LDL.LU R0, [R1+0x44] ;  /* 0x0000440001007983 */ /* 0x000ea20000300800 */
[----:B------:R-:W-:-:S03]  /*1ede0*/  ISETP.GT.AND P2, PT, R176, 0x1e, PT ;  /* 0x0000001eb000780c */ /* 0x000fc60003f44270 */
[----:B------:R1:W-:Y:S02]  /*1edf0*/  LDGSTS.E [R187+0x4], desc[UR4][R190.64], P1 ;  /* 0x00004000bebb7fae */ /* 0x0003e40008921844 */
[----:B-1----:R-:W-:-:S04]  /*1ee00*/  SEL R190, RZ, 0x4, !P2 ;  /* 0x00000004ffbe7807 */ /* 0x002fc80005000000 */
[----:B------:R-:W-:-:S04]  /*1ee10*/  SEL R190, R190, RZ, !P0 ;  /* 0x000000ffbebe7207 */ /* 0x000fc80004000000 */
[----:B------:R-:W-:Y:S02]  /*1ee20*/  ISETP.NE.U32.AND P2, PT, R190, RZ, PT ;  /* 0x000000ffbe00720c */ /* 0x000fe40003f45070 */
[----:B------:R-:W-:-:S05]  /*1ee30*/  IADD3 R181, P3, R181, R183, RZ ;  /* 0x000000b7b5b57210 */ /* 0x000fca0007f7e0ff */
[--C-:B------:R-:W-:Y:S01]  /*1ee40*/  IMAD.X R189, R189, 0x1, R182.reuse, P3 ;  /* 0x00000001bdbd7824 */ /* 0x100fe200018e06b6 */
        /* <DEDUP_REMOVED lines=8> */
[----:B-1----:R-:W2:Y:S04]  /*1eed0*/  LDL.LU R189, [R1+0x48] ;  /* 0x0000480001bd7983 */ /* 0x002ea80000300800 */
[----:B------:R1:W-:Y:S04]  /*1eee0*/  LDGSTS.E [R187+0x4004], desc[UR4][R190.64], P1 ;  /* 0x04004000bebb7fae */ /* 0x0003e80008921844 */
[----:B------:R-:W2:Y:S01]  /*1eef0*/  LDL.LU R181, [R1+0x4c] ;  /* 0x00004c0001b57983 */ /* 0x000ea20000300800 */
[----:B-1----:R-:W-:Y:S01]  /*1ef00*/  MOV R191, R5 ;  /* 0x0000000500bf7202 */ /* 0x002fe20000000f00 */
[----:B------:R-:W-:-:S02]  /*1ef10*/  IMAD.MOV.U32 R190, RZ, RZ, R2 ;  /* 0x000000ffffbe7224 */ /* 0x000fc400078e0002 */
[----:B------:R-:W2:Y:S04]  /*1ef20*/  LDL.LU R5, [R1+0x210] ;  /* 0x0002100001057983 */ /* 0x000ea80000300800 */
[----:B------:R-:W2:Y:S01]  /*1ef30*/  LDL.LU R2, [R1+0x214] ;  /* 0x0002140001027983 */ /* 0x000ea20000300800 */
[----:B------:R-:W-:-:S03]  /*1ef40*/  ISETP.GT.AND P1, PT, R176, 0x1f, PT ;  /* 0x0000001fb000780c */ /* 0x000fc60003f24270 */
[----:B------:R1:W-:Y:S02]  /*1ef50*/  LDGSTS.E [R187+0x8], desc[UR4][R190.64], P2 ;  /* 0x00008000bebb7fae */ /* 0x0003e40009121844 */
[----:B-1----:R-:W-:-:S04]  /*1ef60*/  SEL R190, RZ, 0x4, !P1 ;  /* 0x00000004ffbe7807 */ /* 0x002fc80004800000 */
[----:B------:R-:W-:-:S04]  /*1ef70*/  SEL R190, R190, RZ, !P0 ;  /* 0x000000ffbebe7207 */ /* 0x000fc80004000000 */
[----:B------:R-:W-:Y:S02]  /*1ef80*/  ISETP.NE.U32.AND P1, PT, R190, RZ, PT ;  /* 0x000000ffbe00720c */ /* 0x000fe40003f25070 */
[----:B----4-:R-:W-:-:S05]  /*1ef90*/  IADD3 R4, P3, R4, R183, RZ ;  /* 0x000000b704047210 */ /* 0x010fca0007f7e0ff */
[----:B---3--:R-:W-:Y:S01]  /*1efa0*/  IMAD.X R188, R188, 0x1, R182, P3 ;  /* 0x00000001bcbc7824 */ /* 0x008fe200018e06b6 */
        /* <DEDUP_REMOVED lines=17> */
[----:B-1----:R-:W-:-:S04]  /*1f0c0*/  SEL R190, RZ, 0x4, !P2 ;  /* 0x00000004ffbe7807 */ /* 0x002fc80005000000 */
[----:B------:R-:W-:-:S04]  /*1f0d0*/  SEL R190, R190, RZ, !P0 ;  /* 0x000000ffbebe7207 */ /* 0x000fc80004000000 */
[----:B------:R-:W-:Y:S02]  /*1f0e0*/  ISETP.NE.U32.AND P2, PT, R190, RZ, PT ;  /* 0x000000ffbe00720c */ /* 0x000fe40003f45070 */
[----:B------:R-:W-:-:S05]  /*1f0f0*/  IADD3 R181, P3, R181, R183, RZ ;  /* 0x000000b7b5b57210 */ /* 0x000fca0007f7e0ff */
[--C-:B------:R-:W-:Y:S01]  /*1f100*/  IMAD.X R189, R189, 0x1, R182.reuse, P3 ;  /* 0x00000001bdbd7824 */ /* 0x100fe200018e06b6 */
[----:B------:R-:W-:Y:S01]  /*1f110*/  MOV R190, R181 ;  /* 0x000000b500be7202 */ /* 0x000fe20000000f00 */
[----:B------:R-:W-:Y:S01]  /*1f120*/  STL [R1+0x4c], R181 ;  /* 0x00004cb501007387 */ /* 0x000fe20000100800 */
[----:B------:R-:W-:Y:S01]  /*1f130*/  IADD3 R2, P4, R2, R183, RZ ;  /* 0x000000b702027210 */ /* 0x000fe20007f9e0ff */
[----:B------:R-:W-:Y:S02]  /*1f140*/  IMAD.MOV.U32 R191, RZ, RZ, R189 ;  /* 0x000000ffffbf7224 */ /* 0x000fe400078e00bd */
[----:B------:R1:W-:Y:S02]  /*1f150*/  STL [R1+0x48], R189 ;  /* 0x000048bd01007387 */ /* 0x0003e40000100800 */
[----:B------:R-:W-:Y:S02]  /*1f160*/  IMAD.X R5, R5, 0x1, R182, P4 ;  /* 0x0000000105057824 */ /* 0x000fe400020e06b6 */
[----:B------:R-:W-:Y:S04]  /*1f170*/  STL [R1+0x214], R2 ;  /* 0x0002140201007387 */ /* 0x000fe80000100800 */
[----:B------:R1:W-:Y:S04]  /*1f180*/  STL [R1+0x210], R5 ;  /* 0x0002100501007387 */ /* 0x0003e80000100800 */
[----:B------:R1:W-:Y:S04]  /*1f190*/  LDGSTS.E [R187+0x400c], desc[UR4][R190.64], P1 ;  /* 0x0400c000bebb7fae */ /* 0x0003e80008921844 */
[----:B-1----:R-:W2:Y:S04]  /*1f1a0*/  LDL.LU R189, [R1+0x228] ;  /* 0x0002280001bd7983 */ /* 0x002ea80000300800 */
[----:B------:R-:W2:Y:S01]  /*1f1b0*/  LDL.LU R181, [R1+0x22c] ;  /* 0x00022c0001b57983 */ /* 0x000ea20000300800 */
[----:B------:R-:W-:Y:S01]  /*1f1c0*/  MOV R191, R5 ;  /* 0x0000000500bf7202 */ /* 0x000fe20000000f00 */
        /* <DEDUP_REMOVED lines=119> */
[----:B------:R-:W-:Y:S01]  /*1f940*/  IMAD.X R189, R189, 0x1, R182, P3 ;  /* 0x00000001bdbd7824 */ /* 0x000fe200018e06b6 */
[----:B------:R-:W-:Y:S01]  /*1f950*/  IADD3 R2, P4, R2, R183, RZ ;  /* 0x000000b702027210 */ /* 0x000fe20007f9e0ff */
[----:B------:R-:W-:Y:S01]  /*1f960*/  STL [R1+0x42c], R181 ;  /* 0x00042cb501007387 */ /* 0x000fe20000100800 */
[----:B------:R-:W-:-:S03]  /*1f970*/  MOV R190, R181 ;  /* 0x000000b500be7202 */ /* 0x000fc60000000f00 */
[----:B------:R-:W-:Y:S01]  /*1f980*/  IMAD.X R5, R5, 0x1, R182, P4 ;  /* 0x0000000105057824 */ /* 0x000fe200020e06b6 */
[----:B------:R1:W-:Y:S01]  /*1f990*/  STL [R1+0x428], R189 ;  /* 0x000428bd01007387 */ /* 0x0003e20000100800 */
[----:B------:R-:W-:-:S03]  /*1f9a0*/  IMAD.MOV.U32 R191, RZ, RZ, R189 ;  /* 0x000000ffffbf7224 */ /* 0x000fc600078e00bd */
[----:B------:R-:W-:Y:S04]  /*1f9b0*/  STL [R1+0x434], R2 ;  /* 0x0004340201007387 */ /* 0x000fe80000100800 */
[----:B------:R1:W-:Y:S04]  /*1f9c0*/  STL [R1+0x430], R5 ;  /* 0x0004300501007387 */ /* 0x0003e80000100800 */
[----:B-1----:R-:W2:Y:S04]  /*1f9d0*/  LDL.LU R189, [R1+0x448] ;  /* 0x0004480001bd7983 */ /* 0x002ea80000300800 */
[----:B------:R-:W2:Y:S04]  /*1f9e0*/  LDL.LU R181, [R1+0x44c] ;  /* 0x00044c0001b57983 */ /* 0x000ea80000300800 */
[----:B------:R1:W-:Y:S02]  /*1f9f0*/  LDGSTS.E [R187+0x14004], desc[UR4][R190.64], P1 ;  /* 0x14004000bebb7fae */ /* 0x0003e40008921844 */
[----:B-1----:R-:W-:Y:S01]  /*1fa00*/  MOV R191, R5 ;  /* 0x0000000500bf7202 */ /* 0x002fe20000000f00 */
[----:B------:R-:W-:Y:S01]  /*1fa10*/  IMAD.MOV.U32 R190, RZ, RZ, R2 ;  /* 0x000000ffffbe7224 */ /* 0x000fe200078e0002 */
        /* <DEDUP_REMOVED lines=30> */
[----:B------:R-:W-:Y:S01]  /*1fc00*/  IMAD.X R189, R189, 0x1, R182, P3 ;  /* 0x00000001bdbd7824 */ /* 0x000fe200018e06b6 */
[----:B------:R-:W-:Y:S01]  /*1fc10*/  MOV R190, R181 ;  /* 0x000000b500be7202 */ /* 0x000fe20000000f00 */
[----:B------:R1:W-:Y:S02]  /*1fc20*/  STL [R1+0x44c], R181 ;  /* 0x00044cb501007387 */ /* 0x0003e40000100800 */
[----:B------:R-:W-:Y:S02]  /*1fc30*/  IMAD.MOV.U32 R191, RZ, RZ, R189 ;  /* 0x000000ffffbf7224 */ /* 0x000fe400078e00bd */
[----:B------:R-:W-:Y:S04]  /*1fc40*/  STL [R1+0x448], R189 ;  /* 0x000448bd01007387 */ /* 0x000fe80000100800 */
[----:B------:R1:W-:Y:S01]  /*1fc50*/  LDGSTS.E [R187+0x1400c], desc[UR4][R190.64], P1 ;  /* 0x1400c000bebb7fae */ /* 0x0003e20008921844 */
[----:B------:R-:W-:-:S05]  /*1fc60*/  IADD3 R2, P4, R2, R183, RZ ;  /* 0x000000b702027210 */ /* 0x000fca0007f9e0ff */
[----:B------:R-:W-:Y:S01]  /*1fc70*/  IMAD.X R5, R5, 0x1, R182, P4 ;  /* 0x0000000105057824 */ /* 0x000fe200020e06b6 */
[----:B------:R-:W-:Y:S04]  /*1fc80*/  STL [R1+0x614], R2 ;  /* 0x0006140201007387 */ /* 0x000fe80000100800 */
[----:B------:R1:W-:Y:S02]  /*1fc90*/  STL [R1+0x610], R5 ;  /* 0x0006100501007387 */ /* 0x0003e40000100800 */
[----:B-1----:R-:W-:Y:S02]  /*1fca0*/  MOV R191, R5 ;  /* 0x0000000500bf7202 */ /* 0x002fe40000000f00 */
[----:B------:R-:W2:Y:S01]  /*1fcb0*/  LDL.LU R181, [R1+0x628] ;  /* 0x0006280001b57983 */ /* 0x000ea20000300800 */
[----:B------:R-:W-:-:S03]  /*1fcc0*/  IMAD.MOV.U32 R190, RZ, RZ, R2 ;  /* 0x000000ffffbe7224 */ /* 0x000fc600078e0002 */
[----:B------:R-:W2:Y:S04]  /*1fcd0*/  LDL.LU R5, [R1+0x62c] ;  /* 0x00062c0001057983 */ /* 0x000ea80000300800 */
        /* <DEDUP_REMOVED lines=8> */
[--C-:B------:R-:W-:Y:S01]  /*1fd60*/  IMAD.X R188, R188, 0x1, R182.reuse, P3 ;  /* 0x00000001bcbc7824 */ /* 0x100fe200018e06b6 */
[----:B---3--:R-:W-:Y:S01]  /*1fd70*/  IADD3 R0, P4, R0, R183, RZ ;  /* 0x000000b700007210 */ /* 0x008fe20007f9e0ff */
[----:B------:R-:W-:Y:S04]  /*1fd80*/  STL [R1+0x61c], R4 ;  /* 0x00061c0401007387 */ /* 0x000fe80000100800 */
[----:B--2---:R-:W-:Y:S01]  /*1fd90*/  IMAD.X R3, R3, 0x1, R182, P4 ;  /* 0x0000000103037824 */ /* 0x004fe200020e06b6 */
[----:B------:R1:W-:Y:S01]  /*1fda0*/  STL [R1+0x618], R188 ;  /* 0x000618bc01007387 */ /* 0x0003e20000100800 */
[----:B------:R-:W-:Y:S01]  /*1fdb0*/  IMAD.MOV.U32 R191, RZ, RZ, R188 ;  /* 0x000000ffffbf7224 */ /* 0x000fe200078e00bc */
[----:B------:R-:W-:Y:S02]  /*1fdc0*/  MOV R190, R4 ;  /* 0x0000000400be7202 */ /* 0x000fe40000000f00 */
[----:B------:R2:W-:Y:S04]  /*1fdd0*/  STL [R1+0x624], R0 ;  /* 0x0006240001007387 */ /* 0x0005e80000100800 */
[----:B------:R3:W-:Y:S04]  /*1fde0*/  STL [R1+0x620], R3 ;  /* 0x0006200301007387 */ /* 0x0007e80000100800 */
[----:B-1----:R-:W4:Y:S04]  /*1fdf0*/  LDL.LU R188, [R1+0x638] ;  /* 0x0006380001bc7983 */ /* 0x002f280000300800 */
[----:B------:R-:W4:Y:S04]  /*1fe00*/  LDL.LU R4, [R1+0x63c] ;  /* 0x00063c0001047983 */ /* 0x000f280000300800 */
[----:B------:R1:W-:Y:S02]  /*1fe10*/  LDGSTS.E [R187+0x1c000], desc[UR4][R190.64], P2 ;  /* 0x1c000000bebb7fae */ /* 0x0003e40009121844 */
[----:B-1----:R-:W-:-:S02]  /*1fe20*/  IMAD.MOV.U32 R190, RZ, RZ, R0 ;  /* 0x000000ffffbe7224 */ /* 0x002fc400078e0000 */
[----:B--2---:R-:W2:Y:S01]  /*1fe30*/  LDL.LU R0, [R1+0x644] ;  /* 0x0006440001007983 */ /* 0x004ea20000300800 */
[----:B------:R-:W-:Y:S02]  /*1fe40*/  MOV R191, R3 ;  /* 0x0000000300bf7202 */ /* 0x000fe40000000f00 */
[----:B------:R-:W-:Y:S01]  /*1fe50*/  ISETP.GT.AND P2, PT, R176, 0x7e, PT ;  /* 0x0000007eb000780c */ /* 0x000fe20003f44270 */
[----:B---3--:R-:W3:Y:S04]  /*1fe60*/  LDL.LU R3, [R1+0x64c] ;  /* 0x00064c0001037983 */ /* 0x008ee80000300800 */
[----:B------:R1:W-:Y:S02]  /*1fe70*/  LDGSTS.E [R187+0x18004], desc[UR4][R190.64], P1 ;  /* 0x18004000bebb7fae */ /* 0x0003e40008921844 */
[----:B-1----:R-:W-:-:S04]  /*1fe80*/  SEL R190, RZ, 0x4, !P2 ;  /* 0x00000004ffbe7807 */ /* 0x002fc80005000000 */
[----:B------:R-:W-:-:S04]  /*1fe90*/  SEL R190, R190, RZ, !P0 ;  /* 0x000000ffbebe7207 */ /* 0x000fc80004000000 */
[----:B------:R-:W-:Y:S02]  /*1fea0*/  ISETP.NE.U32.AND P2, PT, R190, RZ, PT ;  /* 0x000000ffbe00720c */ /* 0x000fe40003f45070 */
[----:B------:R-:W-:-:S05]  /*1feb0*/  IADD3 R5, P3, R5, R183, RZ ;  /* 0x000000b705057210 */ /* 0x000fca0007f7e0ff */
[--C-:B------:R-:W-:Y:S01]  /*1fec0*/  IMAD.X R181, R181, 0x1, R182.reuse, P3 ;  /* 0x00000001b5b57824 */ /* 0x100fe200018e06b6 */
[----:B------:R-:W-:Y:S01]  /*1fed0*/  IADD3 R189, P4, R189, R183, RZ ;  /* 0x000000b7bdbd7210 */ /* 0x000fe20007f9e0ff */
[----:B------:R-:W-:Y:S02]  /*1fee0*/  STL [R1+0x62c], R5 ;  /* 0x00062c0501007387 */ /* 0x000fe40000100800 */
[----:B------:R-:W-:Y:S02]  /*1fef0*/  IMAD.MOV.U32 R191, RZ, RZ, R181 ;  /* 0x000000ffffbf7224 */ /* 0x000fe400078e00b5 */
[----:B------:R1:W-:Y:S01]  /*1ff00*/  STL [R1+0x628], R181 ;  /* 0x000628b501007387 */ /* 0x0003e20000100800 */
[----:B------:R-:W-:-:S03]  /*1ff10*/  IMAD.X R2, R2, 0x1, R182, P4 ;  /* 0x0000000102027824 */ /* 0x000fc600020e06b6 */
[----:B------:R-:W-:Y:S01]  /*1ff20*/  STL [R1+0x634], R189 ;  /* 0x000634bd01007387 */ /* 0x000fe20000100800 */
[----:B------:R-:W-:-:S03]  /*1ff30*/  MOV R190, R5 ;  /* 0x0000000500be7202 */ /* 0x000fc60000000f00 */
[----:B-1----:R-:W3:Y:S04]  /*1ff40*/  LDL.LU R181, [R1+0x640] ;  /* 0x0006400001b57983 */ /* 0x002ee80000300800 */
[----:B------:R1:W-:Y:S04]  /*1ff50*/  STL [R1+0x630], R2 ;  /* 0x0006300201007387 */ /* 0x0003e80000100800 */
[----:B------:R-:W3:Y:S04]  /*1ff60*/  LDL.LU R5, [R1+0x648] ;  /* 0x0006480001057983 */ /* 0x000ee80000300800 */
[----:B------:R1:W-:Y:S01]  /*1ff70*/  LDGSTS.E [R187+0x1c004], desc[UR4][R190.64], P1 ;  /* 0x1c004000bebb7fae */ /* 0x0003e20008921844 */
[----:B------:R-:W-:Y:S01]  /*1ff80*/  ISETP.GT.AND P1, PT, R176, 0x7f, PT ;  /* 0x0000007fb000780c */ /* 0x000fe20003f24270 */
[----:B-1----:R-:W-:Y:S01]  /*1ff90*/  IMAD.MOV.U32 R190, RZ, RZ, R189 ;  /* 0x000000ffffbe7224 */ /* 0x002fe200078e00bd */
[----:B------:R-:W-:-:S02]  /*1ffa0*/  MOV R191, R2 ;  /* 0x0000000200bf7202 */ /* 0x000fc40000000f00 */
[----:B------:R-:W3:Y:S04]  /*1ffb0*/  LDL.LU R2, [R1+0xc68] ;  /* 0x000c680001027983 */ /* 0x000ee80000300800 */
[----:B------:R1:W-:Y:S02]  /*1ffc0*/  LDGSTS.E [R187+0x18008], desc[UR4][R190.64], P2 ;  /* 0x18008000bebb7fae */ /* 0x0003e40009121844 */
[----:B-1----:R-:W-:-:S04]  /*1ffd0*/  SEL R190, RZ, 0x4, !P1 ;  /* 0x00000004ffbe7807 */ /* 0x002fc80004800000 */
[----:B------:R-:W-:-:S04]  /*1ffe0*/  SEL R190, R190, RZ, !P0 ;  /* 0x000000ffbebe7207 */ /* 0x000fc80004000000 */
[----:B------:R-:W-:Y:S02]  /*1fff0*/  ISETP.NE.U32.AND P1, PT, R190, RZ, PT ;  /* 0x000000ffbe00720c */ /* 0x000fe40003f25070 */
[----:B----4-:R-:W-:-:S05]  /*20000*/  IADD3 R4, P3, R4, R183, RZ ;  /* 0x000000b704047210 */ /* 0x010fca0007f7e0ff */
[----:B------:R-:W-:Y:S02]  /*20010*/  IMAD.X R188, R188, 0x1, R182, P3 ;  /* 0x00000001bcbc7824 */ /* 0x000fe400018e06b6 */
[----:B------:R-:W-:-:S03]  /*20020*/  IMAD.MOV.U32 R190, RZ, RZ, R4 ;  /* 0x000000ffffbe7224 */ /* 0x000fc600078e0004 */
[----:B------:R-:W-:Y:S01]  /*20030*/  MOV R191, R188 ;  /* 0x000000bc00bf7202 */ /* 0x000fe20000000f00 */
[----:B------:R1:W-:Y:S04]  /*20040*/  STL [R1+0x63c], R4 ;  /* 0x00063c0401007387 */ /* 0x0003e80000100800 */
[----:B------:R4:W-:Y:S01]  /*20050*/  LDGSTS.E [R187+0x1c008], desc[UR4][R190.64], P2 ;  /* 0x1c008000bebb7fae */ /* 0x0009e20009121844 */
[----:B--2---:R-:W-:-:S03]  /*20060*/  IADD3 R0, P2, R0, R183, RZ ;  /* 0x000000b700007210 */ /* 0x004fc60007f5e0ff */
[----:B------:R-:W-:Y:S04]  /*20070*/  STL [R1+0x638], R188 ;  /* 0x000638bc01007387 */ /* 0x000fe80000100800 */
[----:B-1----:R-:W2:Y:S04]  /*20080*/  LDL.LU R4, [R1+0x654] ;  /* 0x0006540001047983 */ /* 0x002ea80000300800 */
[----:B------:R-:W2:Y:S01]  /*20090*/  LDL.LU R189, [R1+0x694] ;  /* 0x0006940001bd7983 */ /* 0x000ea20000300800 */
[----:B----4-:R-:W-:-:S03]  /*200a0*/  MOV R190, R0 ;  /* 0x0000000000be7202 */ /* 0x010fc60000000f00 */
[----:B------:R1:W-:Y:S02]  /*200b0*/  STL [R1+0x644], R0 ;  /* 0x0006440001007387 */ /* 0x0003e40000100800 */
[----:B-1----:R-:W1:Y:S01]  /*200c0*/  S2R R0, SR_TID.X ;  /* 0x0000000000007919 */ /* 0x002e620000002100 */
[----:B---3--:R-:W-:Y:S02]  /*200d0*/  IADD3 R3, P3, R3, R183, RZ ;  /* 0x000000b703037210 */ /* 0x008fe40007f7e0ff */
[----:B-1----:R-:W-:Y:S01]  /*200e0*/  LOP3.LUT R0, R0, 0x7f, RZ, 0xc0, !PT ;  /* 0x0000007f00007812 */ /* 0x002fe200078ec0ff */
[----:B------:R-:W-:-:S04]  /*200f0*/  IMAD.X R181, R181, 0x1, R182, P2 ;  /* 0x00000001b5b57824 */ /* 0x000fc800010e06b6 */
[----:B------:R-:W-:Y:S02]  /*20100*/  IMAD.MOV.U32 R191, RZ, RZ, R181 ;  /* 0x000000ffffbf7224 */ /* 0x000fe400078e00b5 */
[----:B------:R-:W-:-:S03]  /*20110*/  IMAD.X R5, R5, 0x1, R182, P3 ;  /* 0x0000000105057824 */ /* 0x000fc600018e06b6 */
[----:B------:R1:W-:Y:S04]  /*20120*/  LDGSTS.E [R187+0x1800c], desc[UR4][R190.64], P1 ;  /* 0x1800c000bebb7fae */ /* 0x0003e80008921844 */
[----:B------:R3:W-:Y:S04]  /*20130*/  STL [R1+0x640], R181 ;  /* 0x000640b501007387 */ /* 0x0007e80000100800 */
[----:B------:R-:W-:Y:S01]  /*20140*/  STL [R1+0x64c], R3 ;  /* 0x00064c0301007387 */ /* 0x000fe20000100800 */
[----:B-1----:R-:W-:Y:S01]  /*20150*/  IMAD.MOV.U32 R190, RZ, RZ, R3 ;  /* 0x000000ffffbe7224 */ /* 0x002fe200078e0003 */
[----:B------:R-:W-:-:S02]  /*20160*/  MOV R191, R5 ;  /* 0x0000000500bf7202 */ /* 0x000fc40000000f00 */
[----:B---3--:R-:W3:Y:S04]  /*20170*/  LDL.LU R181, [R1+0x650] ;  /* 0x0006500001b57983 */ /* 0x008ee80000300800 */
[----:B------:R1:W-:Y:S04]  /*20180*/  STL [R1+0x648], R5 ;  /* 0x0006480501007387 */ /* 0x0003e80000100800 */
[----:B------:R4:W-:Y:S01]  /*20190*/  LDGSTS.E [R187+0x1c00c], desc[UR4][R190.64], P1 ;  /* 0x1c00c000bebb7fae */ /* 0x0009e20008921844 */
[----:B------:R-:W-:Y:S01]  /*201a0*/  ISETP.GE.AND P1, PT, R0, R176, PT ;  /* 0x000000b00000720c */ /* 0x000fe20003f26270 */
[----:B------:R-:W-:-:S02]  /*201b0*/  ULEA UR8, UR60, UR6, 0xf ;  /* 0x000000063c087291 */ /* 0x000fc4000f8e783f */
[----:B------:R-:W0:Y:S04]  /*201c0*/  LDGDEPBAR ;  /* 0x00000000000079af */ /* 0x000e280000000000 */
[----:B------:R-:W3:Y:S04]  /*201d0*/  LDL.LU R187, [R1+0x690] ;  /* 0x0006900001bb7983 */ /* 0x000ee80000300800 */
[----:B-1----:R-:W3:Y:S04]  /*201e0*/  LDL.LU R5, [R1+0x6d0] ;  /* 0x0006d00001057983 */ /* 0x002ee80000300800 */
[----:B------:R-:W3:Y:S04]  /*201f0*/  LDL.LU R0, [R1+0x6d4] ;  /* 0x0006d40001007983 */ /* 0x000ee80000300800 */
[----:B------:R-:W3:Y:S04]  /*20200*/  LDL.LU R188, [R1+0x710] ;  /* 0x0007100001bc7983 */ /* 0x000ee80000300800 */
[----:B------:R-:W3:Y:S01]  /*20210*/  LDL.LU R3, [R1+0x714] ;  /* 0x0007140001037983 */ /* 0x000ee20000300800 */
[----:B------:R-:W-:-:S04]  /*20220*/  SEL R176, RZ, 0x4, P1 ;  /* 0x00000004ffb07807 */ /* 0x000fc80000800000 */
[----:B------:R-:W-:-:S04]  /*20230*/  SEL R176, R176, RZ, !P0 ;  /* 0x000000ffb0b07207 */ /* 0x000fc80004000000 */
[----:B------:R-:W-:Y:S02]  /*20240*/  ISETP.NE.U32.AND P0, PT, R176, RZ, PT ;  /* 0x000000ffb000720c */ /* 0x000fe40003f05070 */
[----:B------:R-:W-:Y:S02]  /*20250*/  IADD3 R176, R2, UR8, RZ ;  /* 0x0000000802b07c10 */ /* 0x000fe4000fffe0ff */
[-C--:B--2---:R-:W-:Y:S02]  /*20260*/  IADD3 R4, P1, R4, R185.reuse, RZ ;  /* 0x000000b904047210 */ /* 0x084fe40007f3e0ff */
[----:B------:R-:W-:-:S03]  /*20270*/  IADD3 R189, P2, R189, R185, RZ ;  /* 0x000000b9bdbd7210 */ /* 0x000fc60007f5e0ff */
[----:B------:R1:W-:Y:S01]  /*20280*/  STL [R1+0x654], R4 ;  /* 0x0006540401007387 */ /* 0x0003e20000100800 */
[----:B----4-:R-:W-:Y:S02]  /*20290*/  IMAD.MOV.U32 R190, RZ, RZ, R4 ;  /* 0x000000ffffbe7224 */ /* 0x010fe400078e0004 */
[----:B---3--:R-:W-:-:S04]  /*202a0*/  IMAD.X R181, R181, 0x1, R184, P1 ;  /* 0x00000001b5b57824 */ /* 0x008fc800008e06b8 */
[----:B------:R-:W-:Y:S01]  /*202b0*/  IMAD.MOV.U32 R191, RZ, RZ, R181 ;  /* 0x000000ffffbf7224 */ /* 0x000fe200078e00b5 */
[----:B------:R2:W-:Y:S04]  /*202c0*/  STL [R1+0x650], R181 ;  /* 0x000650b501007387 */ /* 0x0005e80000100800 */
[----:B------:R-:W-:Y:S04]  /*202d0*/  STL [R1+0x694], R189 ;  /* 0x000694bd01007387 */ /* 0x000fe80000100800 */
[----:B------:R3:W-:Y:S01]  /*202e0*/  LDGSTS.E [R176+0x60000], desc[UR4][R190.64], P0 ;  /* 0x60000000beb07fae */ /* 0x0007e20008121844 */
[----:B------:R-:W-:-:S05]  /*202f0*/  IMAD.X R187, R187, 0x1, R184, P2 ;  /* 0x00000001bbbb7824 */ /* 0x000fca00010e06b8 */
[----:B------:R4:W-:Y:S01]  /*20300*/  STL [R1+0x690], R187 ;  /* 0x000690bb01007387 */ /* 0x0009e20000100800 */
[----:B------:R-:W-:-:S03]  /*20310*/  IADD3 R0, P1, R0, R185, RZ ;  /* 0x000000b900007210 */ /* 0x000fc60007f3e0ff */
[----:B-1----:R-:W4:Y:S01]  /*20320*/  LDL.LU R4, [R1+0x754] ;  /* 0x0007540001047983 */ /* 0x002f220000300800 */
[----:B---3--:R-:W-:Y:S01]  /*20330*/  MOV R190, R189 ;  /* 0x000000bd00be7202 */ /* 0x008fe20000000f00 */
[----:B------:R-:W-:Y:S02]  /*20340*/  IMAD.MOV.U32 R191, RZ, RZ, R187 ;  /* 0x000000ffffbf7224 */ /* 0x000fe400078e00bb */
[----:B--2---:R-:W2:Y:S01]  /*20350*/  LDL.LU R181, [R1+0x794] ;  /* 0x0007940001b57983 */ /* 0x004ea20000300800 */
[----:B------:R-:W-:Y:S01]  /*20360*/  IMAD.X R5, R5, 0x1, R184, P1 ;  /* 0x0000000105057824 */ /* 0x000fe200008e06b8 */
[----:B------:R-:W-:Y:S02]  /*20370*/  IADD3 R3, P2, R3, R185, RZ ;  /* 0x000000b903037210 */ /* 0x000fe40007f5e0ff */
[----:B----4-:R-:W3:Y:S04]  /*20380*/  LDL.LU R187, [R1+0x750] ;  /* 0x0007500001bb7983 */ /* 0x010ee80000300800 */
[----:B------:R-:W4:Y:S01]  /*20390*/  LDL.LU R189, [R1+0x790] ;  /* 0x0007900001bd7983 */ /* 0x000f220000300800 */
[----:B------:R-:W-:-:S03]  /*203a0*/  IADD3.X R188, R188, R184, RZ, P2, !PT ;  /* 0x000000b8bcbc7210 */ /* 0x000fc600017fe4ff */
[----:B------:R1:W-:Y:S04]  /*203b0*/  LDGSTS.E [R176+0x60400], desc[UR4][R190.64], P0 ;  /* 0x60400000beb07fae */ /* 0x0003e80008121844 */
[----:B------:R-:W-:Y:S04]  /*203c0*/  STL [R1+0x6d4], R0 ;  /* 0x0006d40001007387 */ /* 0x000fe80000100800 */
[----:B------:R1:W-:Y:S02]  /*203d0*/  STL [R1+0x6d0], R5 ;  /* 0x0006d00501007387 */ /* 0x0003e40000100800 */
[----:B-1----:R-:W-:-:S02]  /*203e0*/  IMAD.MOV.U32 R190, RZ, RZ, R0 ;  /* 0x000000ffffbe7224 */ /* 0x002fc400078e0000 */
[----:B------:R-:W-:Y:S01]  /*203f0*/  STL [R1+0x714], R3 ;  /* 0x0007140301007387 */ /* 0x000fe20000100800 */
[----:B------:R-:W-:-:S03]  /*20400*/  IMAD.MOV.U32 R191, RZ, RZ, R5 ;  /* 0x000000ffffbf7224 */ /* 0x000fc600078e0005 */
[----:B------:R-:W4:Y:S04]  /*20410*/  LDL.LU R5, [R1+0x7d4] ;  /* 0x0007d40001057983 */ /* 0x000f280000300800 */
[----:B------:R1:W-:Y:S04]  /*20420*/  STL [R1+0x710], R188 ;  /* 0x000710bc01007387 */ /* 0x0003e80000100800 */
[----:B------:R1:W-:Y:S04]  /*20430*/  LDGSTS.E [R176+0x60800], desc[UR4][R190.64], P0 ;  /* 0x60800000beb07fae */ /* 0x0003e80008121844 */
[----:B------:R-:W4:Y:S01]  /*20440*/  LDL.LU R0, [R1+0x814] ;  /* 0x0008140001007983 */ /* 0x000f220000300800 */
[----:B-1----:R-:W-:-:S03]  /*20450*/  IMAD.MOV.U32 R191, RZ, RZ, R188 ;  /* 0x000000ffffbf7224 */ /* 0x002fc600078e00bc */
[----:B------:R-:W4:Y:S01]  /*20460*/  LDL.LU R188, [R1+0x7d0] ;  /* 0x0007d00001bc7983 */ /* 0x000f220000300800 */
[----:B------:R-:W-:-:S03]  /*20470*/  MOV R190, R3 ;  /* 0x0000000300be7202 */ /* 0x000fc60000000f00 */
[----:B------:R-:W4:Y:S04]  /*20480*/  LDL.LU R3, [R1+0x810] ;  /* 0x0008100001037983 */ /* 0x000f280000300800 */
[----:B------:R1:W-:Y:S01]  /*20490*/  LDGSTS.E [R176+0x60c00], desc[UR4][R190.64], P0 ;  /* 0x60c00000beb07fae */ /* 0x0003e20008121844 */
[-C--:B------:R-:W-:Y:S02]  /*204a0*/  IADD3 R4, P1, R4, R185.reuse, RZ ;  /* 0x000000b904047210 */ /* 0x080fe40007f3e0ff */
[----:B--2---:R-:W-:-:S03]  /*204b0*/  IADD3 R181, P2, R181, R185, RZ ;  /* 0x000000b9b5b57210 */ /* 0x004fc60007f5e0ff */
[----:B---3--:R-:W-:Y:S02]  /*204c0*/  IMAD.X R187, R187, 0x1, R184, P1 ;  /* 0x00000001bbbb7824 */ /* 0x008fe400008e06b8 */
[----:B-1----:R-:W-:Y:S02]  /*204d0*/  IMAD.MOV.U32 R190, RZ, RZ, R4 ;  /* 0x000000ffffbe7224 */ /* 0x002fe400078e0004 */
[----:B------:R-:W-:Y:S01]  /*204e0*/  IMAD.MOV.U32 R191, RZ, RZ, R187 ;  /* 0x000000ffffbf7224 */ /* 0x000fe200078e00bb */
[----:B----4-:R-:W-:Y:S01]  /*204f0*/  IADD3.X R189, R189, R184, RZ, P2, !PT ;  /* 0x000000b8bdbd7210 */ /* 0x010fe200017fe4ff */
[----:B------:R1:W-:Y:S04]  /*20500*/  STL [R1+0x754], R4 ;  /* 0x0007540401007387 */ /* 0x0003e80000100800 */
[----:B------:R2:W-:Y:S04]  /*20510*/  STL [R1+0x750], R187 ;  /* 0x000750bb01007387 */ /* 0x0005e80000100800 */
[----:B------:R3:W-:Y:S04]  /*20520*/  STL [R1+0x794], R181 ;  /* 0x000794b501007387 */ /* 0x0007e80000100800 */
[----:B-1----:R-:W4:Y:S04]  /*20530*/  LDL.LU R4, [R1+0x65c] ;  /* 0x00065c0001047983 */ /* 0x002f280000300800 */
[----:B------:R1:W-:Y:S01]  /*20540*/  LDGSTS.E [R176+0x61000], desc[UR4][R190.64], P0 ;  /* 0x61000000beb07fae */ /* 0x0003e20008121844 */
[----:B------:R-:W-:-:S03]  /*20550*/  IADD3 R5, P1, R5, R185, RZ ;  /* 0x000000b905057210 */ /* 0x000fc60007f3e0ff */
[----:B------:R3:W-:Y:S04]  /*20560*/  STL [R1+0x790], R189 ;  /* 0x000790bd01007387 */ /* 0x0007e80000100800 */
[----:B--2---:R-:W2:Y:S01]  /*20570*/  LDL.LU R187, [R1+0x69c] ;  /* 0x00069c0001bb7983 */ /* 0x004ea20000300800 */
[----:B-1----:R-:W-:Y:S01]  /*20580*/  MOV R190, R181 ;  /* 0x000000b500be7202 */ /* 0x002fe20000000f00 */
[----:B------:R-:W-:Y:S02]  /*20590*/  IMAD.MOV.U32 R191, RZ, RZ, R189 ;  /* 0x000000ffffbf7224 */ /* 0x000fe400078e00bd */
[----:B---3--:R-:W3:Y:S01]  /*205a0*/  LDL.LU R181, [R1+0x658] ;  /* 0x0006580001b57983 */ /* 0x008ee20000300800 */
[----:B------:R-:W-:-:S03]  /*205b0*/  IADD3 R0, P2, R0, R185, RZ ;  /* 0x000000b900007210 */ /* 0x000fc60007f5e0ff */
[----:B------:R1:W-:Y:S04]  /*205c0*/  LDGSTS.E [R176+0x61400], desc[UR4][R190.64], P0 ;  /* 0x61400000beb07fae */ /* 0x0003e80008121844 */
[----:B------:R-:W3:Y:S01]  /*205d0*/  LDL.LU R189, [R1+0x698] ;  /* 0x0006980001bd7983 */ /* 0x000ee20000300800 */
[----:B------:R-:W-:-:S03]  /*205e0*/  IMAD.X R188, R188, 0x1, R184, P1 ;  /* 0x00000001bcbc7824 */ /* 0x000fc600008e06b8 */
[----:B------:R1:W-:Y:S01]  /*205f0*/  STL [R1+0x7d4], R5 ;  /* 0x0007d40501007387 */ /* 0x0003e20000100800 */
[----:B------:R-:W-:Y:S01]  /*20600*/  IADD3.X R3, R3, R184, RZ, P2, !PT ;  /* 0x000000b803037210 */ /* 0x000fe200017fe4ff */
[----:B-1----:R-:W-:Y:S02]  /*20610*/  IMAD.MOV.U32 R190, RZ, RZ, R5 ;  /* 0x000000ffffbe7224 */ /* 0x002fe400078e0005 */
[----:B------:R-:W-:Y:S01]  /*20620*/  IMAD.MOV.U32 R191, RZ, RZ, R188 ;  /* 0x000000ffffbf7224 */ /* 0x000fe200078e00bc */
[----:B------:R-:W-:Y:S04]  /*20630*/  STL [R1+0x7d0], R188 ;  /* 0x0007d0bc01007387 */ /* 0x000fe80000100800 */
[----:B------:R1:W-:Y:S04]  /*20640*/  STL [R1+0x814], R0 ;  /* 0x0008140001007387 */ /* 0x0003e80000100800 */
[----:B------:R1:W-:Y:S04]  /*20650*/  LDGSTS.E [R176+0x61800], desc[UR4][R190.64], P0 ;  /* 0x61800000beb07fae */ /* 0x0003e80008121844 */
[----:B------:R1:W-:Y:S04]  /*20660*/  STL [R1+0x810], R3 ;  /* 0x0008100301007387 */ /* 0x0003e80000100800 */
[----:B------:R-:W3:Y:S01]  /*20670*/  LDL.LU R5, [R1+0x6d8] ;  /* 0x0006d80001057983 */ /* 0x000ee20000300800 */
[----:B-1----:R-:W-:-:S03]  /*20680*/  MOV R190, R0 ;  /* 0x0000000000be7202 */ /* 0x002fc60000000f00 */
[----:B------:R-:W3:Y:S01]  /*20690*/  LDL.LU R0, [R1+0x6dc] ;  /* 0x0006dc0001007983 */ /* 0x000ee20000300800 */
[----:B------:R-:W-:-:S03]  /*206a0*/  IMAD.MOV.U32 R191, RZ, RZ, R3 ;  /* 0x000000ffffbf7224 */ /* 0x000fc600078e0003 */
[----:B------:R-:W3:Y:S04]  /*206b0*/  LDL.LU R188, [R1+0x718] ;  /* 0x0007180001bc7983 */ /* 0x000ee80000300800 */
[----:B------:R-:W3:Y:S04]  /*206c0*/  LDL.LU R3, [R1+0x71c] ;  /* 0x00071c0001037983 */ /* 0x000ee80000300800 */
[----:B------:R1:W-:Y:S02]  /*206d0*/  LDGSTS.E [R176+0x61c00], desc[UR4][R190.64], P0 ;  /* 0x61c00000beb07fae */ /* 0x0003e40008121844 */
[----:B-1----:R-:W-:-:S05]  /*206e0*/  LOP3.LUT R191, R2, 0x10, RZ, 0x3c, !PT ;  /* 0x0000001002bf7812 */ /* 0x002fca00078e3cff */
[----:B------:R-:W-:Y:S01]  /*206f0*/  VIADD R176, R191, UR8 ;  /* 0x00000008bfb07c36 */ /* 0x000fe20008000000 */
[----:B----4-:R-:W-:-:S05]  /*20700*/  IADD3 R4, P1, R4, R185, RZ ;  /* 0x000000b904047210 */ /* 0x010fca0007f3e0ff */
[----:B------:R1:W-:Y:S01]  /*20710*/  STL [R1+0x65c], R4 ;  /* 0x00065c0401007387 */ /* 0x0003e20000100800 */
[----:B------:R-:W-:Y:S01]  /*20720*/  IMAD.MOV.U32 R190, RZ, RZ, R4 ;  /* 0x000000ffffbe7224 */ /* 0x000fe200078e0004 */
[----:B--2---:R-:W-:Y:S01]  /*20730*/  IADD3 R187, P2, R187, R185, RZ ;  /* 0x000000b9bbbb7210 */ /* 0x004fe20007f5e0ff */
[----:B---3--:R-:W-:-:S05]  /*20740*/  IMAD.X R181, R181, 0x1, R184, P1 ;  /* 0x00000001b5b57824 */ /* 0x008fca00008e06b8 */
[----:B------:R2:W-:Y:S01]  /*20750*/  STL [R1+0x658], R181 ;  /* 0x000658b501007387 */ /* 0x0005e20000100800 */
[----:B------:R-:W-:-:S03]  /*20760*/  IADD3.X R189, R189, R184, RZ, P2, !PT ;  /* 0x000000b8bdbd7210 */ /* 0x000fc600017fe4ff */
[----:B------:R3:W-:Y:S01]  /*20770*/  STL [R1+0x69c], R187 ;  /* 0x00069cbb01007387 */ /* 0x0007e20000100800 */
[----:B------:R-:W-:-:S03]  /*20780*/  MOV R191, R181 ;  /* 0x000000b500bf7202 */ /* 0x000fc60000000f00 */
[----:B------:R4:W-:Y:S04]  /*20790*/  STL [R1+0x698], R189 ;  /* 0x000698bd01007387 */ /* 0x0009e80000100800 */
[----:B-1----:R-:W4:Y:S04]  /*207a0*/  LDL.LU R4, [R1+0x75c] ;  /* 0x00075c0001047983 */ /* 0x002f280000300800 */
[----:B------:R1:W-:Y:S04]  /*207b0*/  LDGSTS.E [R176+0x60080], desc[UR4][R190.64], P0 ;  /* 0x60080000beb07fae */ /* 0x0003e80008121844 */
[----:B--2---:R-:W2:Y:S01]  /*207c0*/  LDL.LU R181, [R1+0x79c] ;  /* 0x00079c0001b57983 */ /* 0x004ea20000300800 */
[----:B-1----:R-:W-:-:S02]  /*207d0*/  IMAD.MOV.U32 R190, RZ, RZ, R187 ;  /* 0x000000ffffbe7224 */ /* 0x002fc400078e00bb */
[----:B------:R-:W-:Y:S01]  /*207e0*/  IMAD.MOV.U32 R191, RZ, RZ, R189 ;  /* 0x000000ffffbf7224 */ /* 0x000fe200078e00bd */
[----:B---3--:R-:W3:Y:S04]  /*207f0*/  LDL.LU R187, [R1+0x758] ;  /* 0x0007580001bb7983 */ /* 0x008ee80000300800 */
[----:B----4-:R-:W4:Y:S01]  /*20800*/  LDL.LU R189, [R1+0x798] ;  /* 0x0007980001bd7983 */ /* 0x010f220000300800 */
[----:B------:R-:W-:-:S03]  /*20810*/  IADD3 R0, P1, R0, R185, RZ ;  /* 0x000000b900007210 */ /* 0x000fc60007f3e0ff */
[----:B------:R1:W-:Y:S01]  /*20820*/  LDGSTS.E [R176+0x60480], desc[UR4][R190.64], P0 ;  /* 0x60480000beb07fae */ /* 0x0003e20008121844 */
[----:B------:R-:W-:Y:S02]  /*20830*/  IADD3.X R5, R5, R184, RZ, P1, !PT ;  /* 0x000000b805057210 */ /* 0x000fe40000ffe4ff */
[----:B------:R-:W-:Y:S01]  /*20840*/  IADD3 R3, P2, R3, R185, RZ ;  /* 0x000000b903037210 */ /* 0x000fe20007f5e0ff */
[----:B------:R-:W-:Y:S04]  /*20850*/  STL [R1+0x6dc], R0 ;  /* 0x0006dc0001007387 */ /* 0x000fe80000100800 */
[----:B------:R-:W-:Y:S01]  /*20860*/  IMAD.X R188, R188, 0x1, R184, P2 ;  /* 0x00000001bcbc7824 */ /* 0x000fe200010e06b8 */
[----:B-1----:R-:W-:Y:S01]  /*20870*/  MOV R191, R5 ;  /* 0x0000000500bf7202 */ /* 0x002fe20000000f00 */
[----:B------:R-:W-:Y:S01]  /*20880*/  IMAD.MOV.U32 R190, RZ, RZ, R0 ;  /* 0x000000ffffbe7224 */ /* 0x000fe200078e0000 */
[----:B------:R1:W-:Y:S04]  /*20890*/  STL [R1+0x6d8], R5 ;  /* 0x0006d80501007387 */ /* 0x0003e80000100800 */
[----:B------:R-:W-:Y:S04]  /*208a0*/  STL [R1+0x71c], R3 ;  /* 0x00071c0301007387 */ /* 0x000fe80000100800 */
[----:B------:R1:W-:Y:S04]  /*208b0*/  LDGSTS.E [R176+0x60880], desc[UR4][R190.64], P0 ;  /* 0x60880000beb07fae */ /* 0x0003e80008121844 */
[----:B-1----:R-:W4:Y:S04]  /*208c0*/  LDL.LU R5, [R1+0x7dc] ;  /* 0x0007dc0001057983 */ /* 0x002f280000300800 */
[----:B------:R1:W-:Y:S04]  /*208d0*/  STL [R1+0x718], R188 ;  /* 0x000718bc01007387 */ /* 0x0003e80000100800 */
[----:B------:R-:W4:Y:S01]  /*208e0*/  LDL.LU R0, [R1+0x81c] ;  /* 0x00081c0001007983 */ /* 0x000f220000300800 */
[----:B------:R-:W-:-:S02]  /*208f0*/  IMAD.MOV.U32 R191, RZ, RZ, R188 ;  /* 0x000000ffffbf7224 */ /* 0x000fc400078e00bc */
[----:B------:R-:W-:Y:S01]  /*20900*/  IMAD.MOV.U32 R190, RZ, RZ, R3 ;  /* 0x000000ffffbe7224 */ /* 0x000fe200078e0003 */
[----:B-1----:R-:W4:Y:S04]  /*20910*/  LDL.LU R188, [R1+0x7d8] ;  /* 0x0007d80001bc7983 */ /* 0x002f280000300800 */
[----:B------:R-:W4:Y:S04]  /*20920*/  LDL.LU R3, [R1+0x818] ;  /* 0x0008180001037983 */ /* 0x000f280000300800 */
[----:B------:R1:W-:Y:S01]  /*20930*/  LDGSTS.E [R176+0x60c80], desc[UR4][R190.64], P0 ;  /* 0x60c80000beb07fae */ /* 0x0003e20008121844 */
[----:B------:R-:W-:-:S05]  /*20940*/  IADD3 R4, P1, R4, R185, RZ ;  /* 0x000000b904047210 */ /* 0x000fca0007f3e0ff */
[----:B-1----:R-:W-:Y:S01]  /*20950*/  IMAD.MOV.U32 R190, RZ, RZ, R4 ;  /* 0x000000ffffbe7224 */ /* 0x002fe200078e0004 */
[----:B--2---:R-:W-:Y:S01]  /*20960*/  IADD3 R181, P2, R181, R185, RZ ;  /* 0x000000b9b5b57210 */ /* 0x004fe20007f5e0ff */
[----:B------:R1:W-:Y:S01]  /*20970*/  STL [R1+0x75c], R4 ;  /* 0x00075c0401007387 */ /* 0x0003e20000100800 */
[----:B---3--:R-:W-:-:S04]  /*20980*/  IADD3.X R187, R187, R184, RZ, P1, !PT ;  /* 0x000000b8bbbb7210 */ /* 0x008fc80000ffe4ff */
[----:B------:R-:W-:Y:S01]  /*20990*/  MOV R191, R187 ;  /* 0x000000bb00bf7202 */ /* 0x000fe20000000f00 */
[----:B----4-:R-:W-:Y:S01]  /*209a0*/  IMAD.X R189, R189, 0x1, R184, P2 ;  /* 0x00000001bdbd7824 */ /* 0x010fe200010e06b8 */
[----:B------:R2:W-:Y:S04]  /*209b0*/  STL [R1+0x758], R187 ;  /* 0x000758bb01007387 */ /* 0x0005e80000100800 */
[----:B------:R3:W-:Y:S04]  /*209c0*/  STL [R1+0x79c], R181 ;  /* 0x00079cb501007387 */ /* 0x0007e80000100800 */
[----:B------:R4:W-:Y:S04]  /*209d0*/  LDGSTS.E [R176+0x61080], desc[UR4][R190.64], P0 ;  /* 0x61080000beb07fae */ /* 0x0009e80008121844 */
[----:B-1----:R-:W3:Y:S04]  /*209e0*/  LDL.LU R4, [R1+0x664] ;  /* 0x0006640001047983 */ /* 0x002ee80000300800 */
[----:B------:R1:W-:Y:S01]  /*209f0*/  STL [R1+0x798], R189 ;  /* 0x000798bd01007387 */ /* 0x0003e20000100800 */
[----:B----4-:R-:W-:-:S03]  /*20a00*/  IMAD.MOV.U32 R190, RZ, RZ, R181 ;  /* 0x000000ffffbe7224 */ /* 0x010fc600078e00b5 */
[----:B--2---:R-:W2:Y:S01]  /*20a10*/  LDL.LU R187, [R1+0x6a4] ;  /* 0x0006a40001bb7983 */ /* 0x004ea20000300800 */
[----:B------:R-:W-:-:S03]  /*20a20*/  IMAD.MOV.U32 R191, RZ, RZ, R189 ;  /* 0x000000ffffbf7224 */ /* 0x000fc600078e00bd */
[----:B---3--:R-:W3:Y:S01]  /*20a30*/  LDL.LU R181, [R1+0x660] ;  /* 0x0006600001b57983 */ /* 0x008ee20000300800 */
[----:B------:R-:W-:-:S03]  /*20a40*/  IADD3 R5, P1, R5, R185, RZ ;  /* 0x000000b905057210 */ /* 0x000fc60007f3e0ff */
[----:B------:R4:W-:Y:S04]  /*20a50*/  LDGSTS.E [R176+0x61480], desc[UR4][R190.64], P0 ;  /* 0x61480000beb07fae */ /* 0x0009e80008121844 */
[----:B-1----:R-:W3:Y:S01]  /*20a60*/  LDL.LU R189, [R1+0x6a0] ;  /* 0x0006a00001bd7983 */ /* 0x002ee20000300800 */
[----:B------:R-:W-:Y:S02]  /*20a70*/  IADD3 R0, P2, R0, R185, RZ ;  /* 0x000000b900007210 */ /* 0x000fe40007f5e0ff */
[----:B------:R-:W-:Y:S01]  /*20a80*/  IADD3.X R188, R188, R184, RZ, P1, !PT ;  /* 0x000000b8bcbc7210 */ /* 0x000fe20000ffe4ff */
[----:B----4-:R-:W-:Y:S01]  /*20a90*/  IMAD.MOV.U32 R190, RZ, RZ, R5 ;  /* 0x000000ffffbe7224 */ /* 0x010fe200078e0005 */
[----:B------:R1:W-:Y:S01]  /*20aa0*/  STL [R1+0x7dc], R5 ;  /* 0x0007dc0501007387 */ /* 0x0003e20000100800 */
[----:B------:R-:W-:Y:S01]  /*20ab0*/  IMAD.X R3, R3, 0x1, R184, P2 ;  /* 0x0000000103037824 */ /* 0x000fe200010e06b8 */
[----:B------:R-:W-:-:S02]  /*20ac0*/  MOV R191, R188 ;  /* 0x000000bc00bf7202 */ /* 0x000fc40000000f00 */
[----:B------:R-:W-:Y:S04]  /*20ad0*/  STL [R1+0x7d8], R188 ;  /* 0x0007d8bc01007387 */ /* 0x000fe80000100800 */
[----:B------:R4:W-:Y:S04]  /*20ae0*/  STL [R1+0x81c], R0 ;  /* 0x00081c0001007387 */ /* 0x0009e80000100800 */
[----:B------:R4:W-:Y:S04]  /*20af0*/  LDGSTS.E [R176+0x61880], desc[UR4][R190.64], P0 ;  /* 0x61880000beb07fae */ /* 0x0009e80008121844 */
[----:B------:R4:W-:Y:S04]  /*20b00*/  STL [R1+0x818], R3 ;  /* 0x0008180301007387 */ /* 0x0009e80000100800 */
[----:B-1----:R-:W3:Y:S01]  /*20b10*/  LDL.LU R5, [R1+0x6e0] ;  /* 0x0006e00001057983 */ /* 0x002ee20000300800 */
[----:B----4-:R-:W-:-:S03]  /*20b20*/  IMAD.MOV.U32 R190, RZ, RZ, R0 ;  /* 0x000000ffffbe7224 */ /* 0x010fc600078e0000 */
[----:B------:R-:W4:Y:S01]  /*20b30*/  LDL.LU R0, [R1+0x6e4] ;  /* 0x0006e40001007983 */ /* 0x000f220000300800 */
[----:B------:R-:W-:-:S03]  /*20b40*/  IMAD.MOV.U32 R191, RZ, RZ, R3 ;  /* 0x000000ffffbf7224 */ /* 0x000fc600078e0003 */
[----:B------:R-:W4:Y:S04]  /*20b50*/  LDL.LU R188, [R1+0x720] ;  /* 0x0007200001bc7983 */ /* 0x000f280000300800 */
[----:B------:R-:W4:Y:S04]  /*20b60*/  LDL.LU R3, [R1+0x724] ;  /* 0x0007240001037983 */ /* 0x000f280000300800 */
[----:B------:R1:W-:Y:S02]  /*20b70*/  LDGSTS.E [R176+0x61c80], desc[UR4][R190.64], P0 ;  /* 0x61c80000beb07fae */ /* 0x0003e40008121844 */
[----:B-1----:R-:W-:-:S05]  /*20b80*/  LOP3.LUT R191, R2, 0x20, RZ, 0x3c, !PT ;  /* 0x0000002002bf7812 */ /* 0x002fca00078e3cff */
[----:B------:R-:W-:Y:S01]  /*20b90*/  VIADD R176, R191, UR8 ;  /* 0x00000008bfb07c36 */ /* 0x000fe20008000000 */
[-C--:B------:R-:W-:Y:S02]  /*20ba0*/  IADD3 R4, P1, R4, R185.reuse, RZ ;  /* 0x000000b904047210 */ /* 0x080fe40007f3e0ff */
[----:B--2---:R-:W-:Y:S02]  /*20bb0*/  IADD3 R187, P2, R187, R185, RZ ;  /* 0x000000b9bbbb7210 */ /* 0x004fe40007f5e0ff */
[----:B---3--:R-:W-:Y:S01]  /*20bc0*/  IADD3.X R181, R181, R184, RZ, P1, !PT ;  /* 0x000000b8b5b57210 */ /* 0x008fe20000ffe4ff */
[----:B------:R1:W-:Y:S01]  /*20bd0*/  STL [R1+0x664], R4 ;  /* 0x0006640401007387 */ /* 0x0003e20000100800 */
[----:B------:R-:W-:-:S03]  /*20be0*/  MOV R190, R4 ;  /* 0x0000000400be7202 */ /* 0x000fc60000000f00 */
[----:B------:R2:W-:Y:S01]  /*20bf0*/  STL [R1+0x660], R181 ;  /* 0x000660b501007387 */ /* 0x0005e20000100800 */
[----:B------:R-:W-:-:S03]  /*20c00*/  IMAD.X R189, R189, 0x1, R184, P2 ;  /* 0x00000001bdbd7824 */ /* 0x000fc600010e06b8 */
[----:B------:R3:W-:Y:S01]  /*20c10*/  STL [R1+0x6a4], R187 ;  /* 0x0006a4bb01007387 */ /* 0x0007e20000100800 */
[----:B------:R-:W-:-:S03]  /*20c20*/  IMAD.MOV.U32 R191, RZ, RZ, R181 ;  /* 0x000000ffffbf7224 */ /* 0x000fc600078e00b5 */
[----:B------:R3:W-:Y:S04]  /*20c30*/  STL [R1+0x6a0], R189 ;  /* 0x0006a0bd01007387 */ /* 0x0007e80000100800 */
[----:B-1----:R-:W4:Y:S04]  /*20c40*/  LDL.LU R4, [R1+0x764] ;  /* 0x0007640001047983 */ /* 0x002f280000300800 */
[----:B------:R1:W-:Y:S04]  /*20c50*/  LDGSTS.E [R176+0x60100], desc[UR4][R190.64], P0 ;  /* 0x60100000beb07fae */ /* 0x0003e80008121844 */
[----:B--2---:R-:W2:Y:S01]  /*20c60*/  LDL.LU R181, [R1+0x7a4] ;  /* 0x0007a40001b57983 */ /* 0x004ea20000300800 */
[----:B-1----:R-:W-:Y:S01]  /*20c70*/  IMAD.MOV.U32 R190, RZ, RZ, R187 ;  /* 0x000000ffffbe7224 */ /* 0x002fe200078e00bb */
[----:B------:R-:W-:-:S02]  /*20c80*/  MOV R191, R189 ;  /* 0x000000bd00bf7202 */ /* 0x000fc40000000f00 */
[----:B---3--:R-:W3:Y:S04]  /*20c90*/  LDL.LU R187, [R1+0x760] ;  /* 0x0007600001bb7983 */ /* 0x008ee80000300800 */
[----:B------:R-:W3:Y:S04]  /*20ca0*/  LDL.LU R189, [R1+0x7a0] ;  /* 0x0007a00001bd7983 */ /* 0x000ee80000300800 */
[----:B------:R1:W-:Y:S01]  /*20cb0*/  LDGSTS.E [R176+0x60500], desc[UR4][R190.64], P0 ;  /* 0x60500000beb07fae */ /* 0x0003e20008121844 */
[----:B----4-:R-:W-:-:S05]  /*20cc0*/  IADD3 R0, P1, R0, R185, RZ ;  /* 0x000000b900007210 */ /* 0x010fca0007f3e0ff */
[--C-:B------:R-:W-:Y:S01]  /*20cd0*/  IMAD.X R5, R5, 0x1, R184.reuse, P1 ;  /* 0x0000000105057824 */ /* 0x100fe200008e06b8 */
[----:B------:R-:W-:Y:S01]  /*20ce0*/  IADD3 R3, P2, R3, R185, RZ ;  /* 0x000000b903037210 */ /* 0x000fe20007f5e0ff */
[----:B------:R-:W-:Y:S01]  /*20cf0*/  STL [R1+0x6e4], R0 ;  /* 0x0006e40001007387 */ /* 0x000fe20000100800 */
[----:B-1----:R-:W-:Y:S01]  /*20d00*/  MOV R190, R0 ;  /* 0x0000000000be7202 */ /* 0x002fe20000000f00 */
[----:B------:R-:W-:Y:S02]  /*20d10*/  IMAD.MOV.U32 R191, RZ, RZ, R5 ;  /* 0x000000ffffbf7224 */ /* 0x000fe400078e0005 */
[----:B------:R-:W-:Y:S01]  /*20d20*/  IMAD.X R188, R188, 0x1, R184, P2 ;  /* 0x00000001bcbc7824 */ /* 0x000fe200010e06b8 */
[----:B------:R1:W-:Y:S04]  /*20d30*/  STL [R1+0x6e0], R5 ;  /* 0x0006e00501007387 */ /* 0x0003e80000100800 */
[----:B------:R-:W-:Y:S04]  /*20d40*/  STL [R1+0x724], R3 ;  /* 0x0007240301007387 */ /* 0x000fe80000100800 */
[----:B------:R4:W-:Y:S04]  /*20d50*/  LDGSTS.E [R176+0x60900], desc[UR4][R190.64], P0 ;  /* 0x60900000beb07fae */ /* 0x0009e80008121844 */
[----:B-1----:R-:W3:Y:S04]  /*20d60*/  LDL.LU R5, [R1+0x7e4] ;  /* 0x0007e40001057983 */ /* 0x002ee80000300800 */
[----:B------:R1:W-:Y:S04]  /*20d70*/  STL [R1+0x720], R188 ;  /* 0x000720bc01007387 */ /* 0x0003e80000100800 */
[----:B------:R-:W3:Y:S01]  /*20d80*/  LDL.LU R0, [R1+0x824] ;  /* 0x0008240001007983 */ /* 0x000ee20000300800 */
[----:B----4-:R-:W-:Y:S01]  /*20d90*/  MOV R191, R188 ;  /* 0x000000bc00bf7202 */ /* 0x010fe20000000f00 */
[----:B------:R-:W-:-:S02]  /*20da0*/  IMAD.MOV.U32 R190, RZ, RZ, R3 ;  /* 0x000000ffffbe7224 */ /* 0x000fc400078e0003 */
[----:B-1----:R-:W4:Y:S04]  /*20db0*/  LDL.LU R188, [R1+0x7e0] ;  /* 0x0007e00001bc7983 */ /* 0x002f280000300800 */
[----:B------:R-:W4:Y:S04]  /*20dc0*/  LDL.LU R3, [R1+0x820] ;  /* 0x0008200001037983 */ /* 0x000f280000300800 */
[----:B------:R1:W-:Y:S01]  /*20dd0*/  LDGSTS.E [R176+0x60d00], desc[UR4][R190.64], P0 ;  /* 0x60d00000beb07fae */ /* 0x0003e20008121844 */
[----:B------:R-:W-:-:S04]  /*20de0*/  IADD3 R4, P1, R4, R185, RZ ;  /* 0x000000b904047210 */ /* 0x000fc80007f3e0ff */
[----:B-1----:R-:W-:Y:S02]  /*20df0*/  MOV R190, R4 ;  /* 0x0000000400be7202 */ /* 0x002fe40000000f00 */
[----:B--2---:R-:W-:Y:S01]  /*20e00*/  IADD3 R181, P2, R181, R185, RZ ;  /* 0x000000b9b5b57210 */ /* 0x004fe20007f5e0ff */
[----:B------:R1:W-:Y:S01]  /*20e10*/  STL [R1+0x764], R4 ;  /* 0x0007640401007387 */ /* 0x0003e20000100800 */
[----:B---3--:R-:W-:-:S04]  /*20e20*/  IMAD.X R187, R187, 0x1, R184, P1 ;  /* 0x00000001bbbb7824 */ /* 0x008fc800008e06b8 */
[----:B------:R-:W-:Y:S02]  /*20e30*/  IMAD.MOV.U32 R191, RZ, RZ, R187 ;  /* 0x000000ffffbf7224 */ /* 0x000fe400078e00bb */
[----:B------:R-:W-:Y:S01]  /*20e40*/  IMAD.X R189, R189, 0x1, R184, P2 ;  /* 0x00000001bdbd7824 */ /* 0x000fe200010e06b8 */
[----:B------:R2:W-:Y:S04]  /*20e50*/  STL [R1+0x760], R187 ;  /* 0x000760bb01007387 */ /* 0x0005e80000100800 */
[----:B------:R3:W-:Y:S04]  /*20e60*/  STL [R1+0x7a4], R181 ;  /* 0x0007a4b501007387 */ /* 0x0007e80000100800 */
[----:B------:R2:W-:Y:S04]  /*20e70*/  LDGSTS.E [R176+0x61100], desc[UR4][R190.64], P0 ;  /* 0x61100000beb07fae */ /* 0x0005e80008121844 */
[----:B-1----:R-:W4:Y:S04]  /*20e80*/  LDL.LU R4, [R1+0x66c] ;  /* 0x00066c0001047983 */ /* 0x002f280000300800 */
[----:B------:R1:W-:Y:S01]  /*20e90*/  STL [R1+0x7a0], R189 ;  /* 0x0007a0bd01007387 */ /* 0x0003e20000100800 */
[----:B--2---:R-:W-:Y:S01]  /*20ea0*/  IMAD.MOV.U32 R190, RZ, RZ, R181 ;  /* 0x000000ffffbe7224 */ /* 0x004fe200078e00b5 */
[----:B------:R-:W-:-:S02]  /*20eb0*/  MOV R191, R189 ;  /* 0x000000bd00bf7202 */ /* 0x000fc40000000f00 */
[----:B------:R-:W2:Y:S04]  /*20ec0*/  LDL.LU R187, [R1+0x6ac] ;  /* 0x0006ac0001bb7983 */ /* 0x000ea80000300800 */
[----:B---3--:R-:W3:Y:S01]  /*20ed0*/  LDL.LU R181, [R1+0x668] ;  /* 0x0006680001b57983 */ /* 0x008ee20000300800 */
[----:B------:R-:W-:-:S03]  /*20ee0*/  IADD3 R5, P1, R5, R185, RZ ;  /* 0x000000b905057210 */ /* 0x000fc60007f3e0ff */
[----:B------:R4:W-:Y:S04]  /*20ef0*/  LDGSTS.E [R176+0x61500], desc[UR4][R190.64], P0 ;  /* 0x61500000beb07fae */ /* 0x0009e80008121844 */
[----:B-1----:R-:W3:Y:S01]  /*20f00*/  LDL.LU R189, [R1+0x6a8] ;  /* 0x0006a80001bd7983 */ /* 0x002ee20000300800 */
[----:B------:R-:W-:Y:S01]  /*20f10*/  IADD3 R0, P2, R0, R185, RZ ;  /* 0x000000b900007210 */ /* 0x000fe20007f5e0ff */
[--C-:B----4-:R-:W-:Y:S01]  /*20f20*/  IMAD.X R188, R188, 0x1, R184.reuse, P1 ;  /* 0x00000001bcbc7824 */ /* 0x110fe200008e06b8 */
[----:B------:R-:W-:Y:S01]  /*20f30*/  MOV R190, R5 ;  /* 0x0000000500be7202 */ /* 0x000fe20000000f00 */
[----:B------:R1:W-:Y:S02]  /*20f40*/  STL [R1+0x7e4], R5 ;  /* 0x0007e40501007387 */ /* 0x0003e40000100800 */
[----:B------:R-:W-:-:S02]  /*20f50*/  IMAD.X R3, R3, 0x1, R184, P2 ;  /* 0x0000000103037824 */ /* 0x000fc400010e06b8 */
[----:B------:R-:W-:Y:S01]  /*20f60*/  IMAD.MOV.U32 R191, RZ, RZ, R188 ;  /* 0x000000ffffbf7224 */ /* 0x000fe200078e00bc */
[----:B------:R-:W-:Y:S04]  /*20f70*/  STL [R1+0x7e0], R188 ;  /* 0x0007e0bc01007387 */ /* 0x000fe80000100800 */
[----:B------:R4:W-:Y:S04]  /*20f80*/  STL [R1+0x824], R0 ;  /* 0x0008240001007387 */ /* 0x0009e80000100800 */
[----:B------:R4:W-:Y:S04]  /*20f90*/  LDGSTS.E [R176+0x61900], desc[UR4][R190.64], P0 ;  /* 0x61900000beb07fae */ /* 0x0009e80008121844 */
[----:B------:R4:W-:Y:S04]  /*20fa0*/  STL [R1+0x820], R3 ;  /* 0x0008200301007387 */ /* 0x0009e80000100800 */
[----:B-1----:R-:W3:Y:S01]  /*20fb0*/  LDL.LU R5, [R1+0x6e8] ;  /* 0x0006e80001057983 */ /* 0x002ee20000300800 */
[----:B----4-:R-:W-:-:S03]  /*20fc0*/  IMAD.MOV.U32 R190, RZ, RZ, R0 ;  /* 0x000000ffffbe7224 */ /* 0x010fc600078e0000 */
[----:B------:R-:W4:Y:S01]  /*20fd0*/  LDL.LU R0, [R1+0x6ec] ;  /* 0x0006ec0001007983 */ /* 0x000f220000300800 */
[----:B------:R-:W-:-:S03]  /*20fe0*/  MOV R191, R3 ;  /* 0x0000000300bf7202 */ /* 0x000fc60000000f00 */
[----:B------:R-:W4:Y:S04]  /*20ff0*/  LDL.LU R188, [R1+0x728] ;  /* 0x0007280001bc7983 */ /* 0x000f280000300800 */
[----:B------:R-:W4:Y:S04]  /*21000*/  LDL.LU R3, [R1+0x72c] ;  /* 0x00072c0001037983 */ /* 0x000f280000300800 */
[----:B------:R1:W-:Y:S02]  /*21010*/  LDGSTS.E [R176+0x61d00], desc[UR4][R190.64], P0 ;  /* 0x61d00000beb07fae */ /* 0x0003e40008121844 */
[----:B-1----:R-:W-:-:S04]  /*21020*/  LOP3.LUT R191, R2, 0x30, RZ, 0x3c, !PT ;  /* 0x0000003002bf7812 */ /* 0x002fc800078e3cff */
[----:B------:R-:W-:Y:S02]  /*21030*/  IADD3 R176, R191, UR8, RZ ;  /* 0x00000008bfb07c10 */ /* 0x000fe4000fffe0ff */
[-C--:B------:R-:W-:Y:S02]  /*21040*/  IADD3 R4, P1, R4, R185.reuse, RZ ;  /* 0x000000b904047210 */ /* 0x080fe40007f3e0ff */
[----:B--2---:R-:W-:-:S03]  /*21050*/  IADD3 R187, P2, R187, R185, RZ ;  /* 0x000000b9bbbb7210 */ /* 0x004fc60007f5e0ff */
[----:B---3--:R-:W-:Y:S01]  /*21060*/  IMAD.X R181, R181, 0x1, R184, P1 ;  /* 0x00000001b5b57824 */ /* 0x008fe200008e06b8 */
[----:B------:R1:W-:Y:S01]  /*21070*/  STL [R1+0x66c], R4 ;  /* 0x00066c0401007387 */ /* 0x0003e20000100800 */
[----:B------:R-:W-:Y:S02]  /*21080*/  IMAD.MOV.U32 R190, RZ, RZ, R4 ;  /* 0x000000ffffbe7224 */ /* 0x000fe400078e0004 */
[----:B------:R-:W-:Y:S01]  /*21090*/  IMAD.MOV.U32 R191, RZ, RZ, R181 ;  /* 0x000000ffffbf7224 */ /* 0x000fe200078e00b5 */
[----:B------:R2:W-:Y:S01]  /*210a0*/  STL [R1+0x668], R181 ;  /* 0x000668b501007387 */ /* 0x0005e20000100800 */
[----:B------:R-:W-:-:S03]  /*210b0*/  IMAD.X R189, R189, 0x1, R184, P2 ;  /* 0x00000001bdbd7824 */ /* 0x000fc600010e06b8 */
[----:B------:R3:W-:Y:S04]  /*210c0*/  STL [R1+0x6ac], R187 ;  /* 0x0006acbb01007387 */ /* 0x0007e80000100800 */
[----:B------:R3:W-:Y:S04]  /*210d0*/  STL [R1+0x6a8], R189 ;  /* 0x0006a8bd01007387 */ /* 0x0007e80000100800 */
[----:B-1----:R-:W4:Y:S04]  /*210e0*/  LDL.LU R4, [R1+0x76c] ;  /* 0x00076c0001047983 */ /* 0x002f280000300800 */
[----:B------:R1:W-:Y:S04]  /*210f0*/  LDGSTS.E [R176+0x60180], desc[UR4][R190.64], P0 ;  /* 0x60180000beb07fae */ /* 0x0003e80008121844 */
[----:B--2---:R-:W2:Y:S01]  /*21100*/  LDL.LU R181, [R1+0x7ac] ;  /* 0x0007ac0001b57983 */ /* 0x004ea20000300800 */
[----:B-1----:R-:W-:Y:S01]  /*21110*/  MOV R190, R187 ;  /* 0x000000bb00be7202 */ /* 0x002fe20000000f00 */
[----:B------:R-:W-:-:S02]  /*21120*/  IMAD.MOV.U32 R191, RZ, RZ, R189 ;  /* 0x000000ffffbf7224 */ /* 0x000fc400078e00bd */
[----:B---3--:R-:W3:Y:S04]  /*21130*/  LDL.LU R187, [R1+0x768] ;  /* 0x0007680001bb7983 */ /* 0x008ee80000300800 */
[----:B------:R-:W3:Y:S04]  /*21140*/  LDL.LU R189, [R1+0x7a8] ;  /* 0x0007a80001bd7983 */ /* 0x000ee80000300800 */
[----:B------:R1:W-:Y:S01]  /*21150*/  LDGSTS.E [R176+0x60580], desc[UR4][R190.64], P0 ;  /* 0x60580000beb07fae */ /* 0x0003e20008121844 */
[----:B----4-:R-:W-:-:S05]  /*21160*/  IADD3 R0, P1, R0, R185, RZ ;  /* 0x000000b900007210 */ /* 0x010fca0007f3e0ff */
[----:B------:R-:W-:Y:S01]  /*21170*/  IMAD.X R5, R5, 0x1, R184, P1 ;  /* 0x0000000105057824 */ /* 0x000fe200008e06b8 */
[----:B------:R-:W-:Y:S01]  /*21180*/  IADD3 R3, P2, R3, R185, RZ ;  /* 0x000000b903037210 */ /* 0x000fe20007f5e0ff */
[----:B------:R-:W-:Y:S01]  /*21190*/  STL [R1+0x6ec], R0 ;  /* 0x0006ec0001007387 */ /* 0x000fe20000100800 */
[----:B-1----:R-:W-:Y:S02]  /*211a0*/  IMAD.MOV.U32 R190, RZ, RZ, R0 ;  /* 0x000000ffffbe7224 */ /* 0x002fe400078e0000 */
[----:B------:R-:W-:Y:S01]  /*211b0*/  IADD3.X R188, R188, R184, RZ, P2, !PT ;  /* 0x000000b8bcbc7210 */ /* 0x000fe200017fe4ff */
[----:B------:R1:W-:Y:S01]  /*211c0*/  STL [R1+0x6e8], R5 ;  /* 0x0006e80501007387 */ /* 0x0003e20000100800 */
[----:B------:R-:W-:-:S03]  /*211d0*/  IMAD.MOV.U32 R191, RZ, RZ, R5 ;  /* 0x000000ffffbf7224 */ /* 0x000fc600078e0005 */
[----:B------:R-:W-:Y:S04]  /*211e0*/  STL [R1+0x72c], R3 ;  /* 0x00072c0301007387 */ /* 0x000fe80000100800 */
[----:B------:R4:W-:Y:S04]  /*211f0*/  LDGSTS.E [R176+0x60980], desc[UR4][R190.64], P0 ;  /* 0x60980000beb07fae */ /* 0x0009e80008121844 */
[----:B-1----:R-:W3:Y:S04]  /*21200*/  LDL.LU R5, [R1+0x7ec] ;  /* 0x0007ec0001057983 */ /* 0x002ee80000300800 */
[----:B------:R1:W-:Y:S04]  /*21210*/  STL [R1+0x728], R188 ;  /* 0x000728bc01007387 */ /* 0x0003e80000100800 */
[----:B------:R-:W3:Y:S01]  /*21220*/  LDL.LU R0, [R1+0x82c] ;  /* 0x00082c0001007983 */ /* 0x000ee20000300800 */
[----:B----4-:R-:W-:Y:S01]  /*21230*/  IMAD.MOV.U32 R191, RZ, RZ, R188 ;  /* 0x000000ffffbf7224 */ /* 0x010fe200078e00bc */
[----:B------:R-:W-:-:S02]  /*21240*/  MOV R190, R3 ;  /* 0x0000000300be7202 */ /* 0x000fc40000000f00 */
[----:B-1----:R-:W4:Y:S04]  /*21250*/  LDL.LU R188, [R1+0x7e8] ;  /* 0x0007e80001bc7983 */ /* 0x002f280000300800 */
[----:B------:R-:W4:Y:S04]  /*21260*/  LDL.LU R3, [R1+0x828] ;  /* 0x0008280001037983 */ /* 0x000f280000300800 */
[----:B------:R1:W-:Y:S01]  /*21270*/  LDGSTS.E [R176+0x60d80], desc[UR4][R190.64], P0 ;  /* 0x60d80000beb07fae */ /* 0x0003e20008121844 */
[----:B------:R-:W-:-:S05]  /*21280*/  IADD3 R4, P1, R4, R185, RZ ;  /* 0x000000b904047210 */ /* 0x000fca0007f3e0ff */
[----:B-1----:R-:W-:Y:S01]  /*21290*/  IMAD.MOV.U32 R190, RZ, RZ, R4 ;  /* 0x000000ffffbe7224 */ /* 0x002fe200078e0004 */
[----:B--2---:R-:W-:Y:S01]  /*212a0*/  IADD3 R181, P2, R181, R185, RZ ;  /* 0x000000b9b5b57210 */ /* 0x004fe20007f5e0ff */
[----:B------:R1:W-:Y:S01]  /*212b0*/  STL [R1+0x76c], R4 ;  /* 0x00076c0401007387 */ /* 0x0003e20000100800 */
[----:B---3--:R-:W-:-:S04]  /*212c0*/  IMAD.X R187, R187, 0x1, R184, P1 ;  /* 0x00000001bbbb7824 */ /* 0x008fc800008e06b8 */
[----:B------:R-:W-:Y:S01]  /*212d0*/  IMAD.MOV.U32 R191, RZ, RZ, R187 ;  /* 0x000000ffffbf7224 */ /* 0x000fe200078e00bb */
[----:B------:R-:W-:Y:S01]  /*212e0*/  IADD3.X R189, R189, R184, RZ, P2, !PT ;  /* 0x000000b8bdbd7210 */ /* 0x000fe200017fe4ff */
[----:B------:R2:W-:Y:S04]  /*212f0*/  STL [R1+0x768], R187 ;  /* 0x000768bb01007387 */ /* 0x0005e80000100800 */
[----:B------:R3:W-:Y:S04]  /*21300*/  STL [R1+0x7ac], R181 ;  /* 0x0007acb501007387 */ /* 0x0007e80000100800 */
[----:B-1----:R-:W4:Y:S04]  /*21310*/  LDL.LU R4, [R1+0x674] ;  /* 0x0006740001047983 */ /* 0x002f280000300800 */
[----:B------:R1:W-:Y:S04]  /*21320*/  LDGSTS.E [R176+0x61180], desc[UR4][R190.64], P0 ;  /* 0x61180000beb07fae */ /* 0x0003e80008121844 */
[----:B------:R3:W-:Y:S04]  /*21330*/  STL [R1+0x7a8], R189 ;  /* 0x0007a8bd01007387 */ /* 0x0007e80000100800 */
[----:B--2---:R-:W2:Y:S01]  /*21340*/  LDL.LU R187, [R1+0x6b4] ;  /* 0x0006b40001bb7983 */ /* 0x004ea20000300800 */
[----:B-1----:R-:W-:Y:S01]  /*21350*/  MOV R190, R181 ;  /* 0x000000b500be7202 */ /* 0x002fe20000000f00 */
[----:B------:R-:W-:-:S02]  /*21360*/  IMAD.MOV.U32 R191, RZ, RZ, R189 ;  /* 0x000000ffffbf7224 */ /* 0x000fc400078e00bd */
[----:B---3--:R-:W3:Y:S01]  /*21370*/  LDL.LU R181, [R1+0x670] ;  /* 0x0006700001b57983 */ /* 0x008ee20000300800 */
[----:B------:R-:W-:-:S03]  /*21380*/  IADD3 R5, P1, R5, R185, RZ ;  /* 0x000000b905057210 */ /* 0x000fc60007f3e0ff */
[----:B------:R1:W-:Y:S04]  /*21390*/  LDGSTS.E [R176+0x61580], desc[UR4][R190.64], P0 ;  /* 0x61580000beb07fae */ /* 0x0003e80008121844 */
[----:B------:R-:W3:Y:S01]  /*213a0*/  LDL.LU R189, [R1+0x6b0] ;  /* 0x0006b00001bd7983 */ /* 0x000ee20000300800 */
[----:B------:R-:W-:Y:S01]  /*213b0*/  IADD3 R0, P2, R0, R185, RZ ;  /* 0x000000b900007210 */ /* 0x000fe20007f5e0ff */
[----:B----4-:R-:W-:Y:S02]  /*213c0*/  IMAD.X R188, R188, 0x1, R184, P1 ;  /* 0x00000001bcbc7824 */ /* 0x010fe400008e06b8 */
[----:B-1----:R-:W-:Y:S01]  /*213d0*/  IMAD.MOV.U32 R190, RZ, RZ, R5 ;  /* 0x000000ffffbe7224 */ /* 0x002fe200078e0005 */
[----:B------:R-:W-:Y:S01]  /*213e0*/  IADD3.X R3, R3, R184, RZ, P2, !PT ;  /* 0x000000b803037210 */ /* 0x000fe200017fe4ff */
[----:B------:R-:W-:Y:S01]  /*213f0*/  IMAD.MOV.U32 R191, RZ, RZ, R188 ;  /* 0x000000ffffbf7224 */ /* 0x000fe200078e00bc */
[----:B------:R1:W-:Y:S04]  /*21400*/  STL [R1+0x7ec], R5 ;  /* 0x0007ec0501007387 */ /* 0x0003e80000100800 */
[----:B------:R-:W-:Y:S04]  /*21410*/  STL [R1+0x7e8], R188 ;  /* 0x0007e8bc01007387 */ /* 0x000fe80000100800 */
[----:B------:R4:W-:Y:S04]  /*21420*/  STL [R1+0x82c], R0 ;  /* 0x00082c0001007387 */ /* 0x0009e80000100800 */
[----:B------:R4:W-:Y:S04]  /*21430*/  LDGSTS.E [R176+0x61980], desc[UR4][R190.64], P0 ;  /* 0x61980000beb07fae */ /* 0x0009e80008121844 */
[----:B------:R4:W-:Y:S04]  /*21440*/  STL [R1+0x828], R3 ;  /* 0x0008280301007387 */ /* 0x0009e80000100800 */
[----:B-1----:R-:W3:Y:S01]  /*21450*/  LDL.LU R5, [R1+0x6f0] ;  /* 0x0006f00001057983 */ /* 0x002ee20000300800 */
[----:B----4-:R-:W-:-:S03]  /*21460*/  MOV R190, R0 ;  /* 0x0000000000be7202 */ /* 0x010fc60000000f00 */
[----:B------:R-:W4:Y:S01]  /*21470*/  LDL.LU R0, [R1+0x6f4] ;  /* 0x0006f40001007983 */ /* 0x000f220000300800 */
[----:B------:R-:W-:-:S03]  /*21480*/  IMAD.MOV.U32 R191, RZ, RZ, R3 ;  /* 0x000000ffffbf7224 */ /* 0x000fc600078e0003 */
[----:B------:R-:W4:Y:S04]  /*21490*/  LDL.LU R188, [R1+0x730] ;  /* 0x0007300001bc7983 */ /* 0x000f280000300800 */
[----:B------:R-:W4:Y:S04]  /*214a0*/  LDL.LU R3, [R1+0x734] ;  /* 0x0007340001037983 */ /* 0x000f280000300800 */
[----:B------:R1:W-:Y:S02]  /*214b0*/  LDGSTS.E [R176+0x61d80], desc[UR4][R190.64], P0 ;  /* 0x61d80000beb07fae */ /* 0x0003e40008121844 */
[----:B-1----:R-:W-:-:S05]  /*214c0*/  LOP3.LUT R191, R2, 0x40, RZ, 0x3c, !PT ;  /* 0x0000004002bf7812 */ /* 0x002fca00078e3cff */
[----:B------:R-:W-:Y:S01]  /*214d0*/  VIADD R176, R191, UR8 ;  /* 0x00000008bfb07c36 */ /* 0x000fe20008000000 */
[----:B------:R-:W-:-:S05]  /*214e0*/  IADD3 R4, P1, R4, R185, RZ ;  /* 0x000000b904047210 */ /* 0x000fca0007f3e0ff */
[----:B------:R1:W-:Y:S01]  /*214f0*/  STL [R1+0x674], R4 ;  /* 0x0006740401007387 */ /* 0x0003e20000100800 */
[----:B--2---:R-:W-:Y:S01]  /*21500*/  IADD3 R187, P2, R187, R185, RZ ;  /* 0x000000b9bbbb7210 */ /* 0x004fe20007f5e0ff */
[----:B------:R-:W-:Y:S02]  /*21510*/  IMAD.MOV.U32 R190, RZ, RZ, R4 ;  /* 0x000000ffffbe7224 */ /* 0x000fe400078e0004 */
[----:B---3--:R-:W-:-:S05]  /*21520*/  IMAD.X R181, R181, 0x1, R184, P1 ;  /* 0x00000001b5b57824 */ /* 0x008fca00008e06b8 */
[----:B------:R2:W-:Y:S01]  /*21530*/  STL [R1+0x670], R181 ;  /* 0x000670b501007387 */ /* 0x0005e20000100800 */
[----:B------:R-:W-:Y:S02]  /*21540*/  MOV R191, R181 ;  /* 0x000000b500bf7202 */ /* 0x000fe40000000f00 */
[----:B------:R-:W-:Y:S01]  /*21550*/  IADD3.X R189, R189, R184, RZ, P2, !PT ;  /* 0x000000b8bdbd7210 */ /* 0x000fe200017fe4ff */
[----:B------:R3:W-:Y:S04]  /*21560*/  STL [R1+0x6b4], R187 ;  /* 0x0006b4bb01007387 */ /* 0x0007e80000100800 */
[----:B------:R3:W-:Y:S04]  /*21570*/  STL [R1+0x6b0], R189 ;  /* 0x0006b0bd01007387 */ /* 0x0007e80000100800 */
[----:B-1----:R-:W4:Y:S04]  /*21580*/  LDL.LU R4, [R1+0x774] ;  /* 0x0007740001047983 */ /* 0x002f280000300800 */
[----:B------:R1:W-:Y:S04]  /*21590*/  LDGSTS.E [R176+0x60200], desc[UR4][R190.64], P0 ;  /* 0x60200000beb07fae */ /* 0x0003e80008121844 */
[----:B--2---:R-:W2:Y:S01]  /*215a0*/  LDL.LU R181, [R1+0x7b4] ;  /* 0x0007b40001b57983 */ /* 0x004ea20000300800 */
[----:B-1----:R-:W-:-:S02]  /*215b0*/  IMAD.MOV.U32 R190, RZ, RZ, R187 ;  /* 0x000000ffffbe7224 */ /* 0x002fc400078e00bb */
[----:B------:R-:W-:Y:S01]  /*215c0*/  IMAD.MOV.U32 R191, RZ, RZ, R189 ;  /* 0x000000ffffbf7224 */ /* 0x000fe200078e00bd */
[----:B---3--:R-:W3:Y:S04]  /*215d0*/  LDL.LU R187, [R1+0x770] ;  /* 0x0007700001bb7983 */ /* 0x008ee80000300800 */
[----:B------:R-:W3:Y:S04]  /*215e0*/  LDL.LU R189, [R1+0x7b0] ;  /* 0x0007b00001bd7983 */ /* 0x000ee80000300800 */
[----:B------:R1:W-:Y:S01]  /*215f0*/  LDGSTS.E [R176+0x60600], desc[UR4][R190.64], P0 ;  /* 0x60600000beb07fae */ /* 0x0003e20008121844 */
[----:B----4-:R-:W-:-:S04]  /*21600*/  IADD3 R0, P1, R0, R185, RZ ;  /* 0x000000b900007210 */ /* 0x010fc80007f3e0ff */
[----:B------:R-:W-:Y:S02]  /*21610*/  IADD3.X R5, R5, R184, RZ, P1, !PT ;  /* 0x000000b805057210 */ /* 0x000fe40000ffe4ff */
[----:B------:R-:W-:Y:S01]  /*21620*/  IADD3 R3, P2, R3, R185, RZ ;  /* 0x000000b903037210 */ /* 0x000fe20007f5e0ff */
[----:B------:R-:W-:Y:S01]  /*21630*/  STL [R1+0x6f4], R0 ;  /* 0x0006f40001007387 */ /* 0x000fe20000100800 */
[----:B-1----:R-:W-:Y:S01]  /*21640*/  IMAD.MOV.U32 R190, RZ, RZ, R0 ;  /* 0x000000ffffbe7224 */ /* 0x002fe200078e0000 */
[----:B------:R-:W-:Y:S02]  /*21650*/  MOV R191, R5 ;  /* 0x0000000500bf7202 */ /* 0x000fe40000000f00 */
[----:B------:R-:W-:Y:S01]  /*21660*/  IMAD.X R188, R188, 0x1, R184, P2 ;  /* 0x00000001bcbc7824 */ /* 0x000fe200010e06b8 */
[----:B------:R1:W-:Y:S04]  /*21670*/  STL [R1+0x6f0], R5 ;  /* 0x0006f00501007387 */ /* 0x0003e80000100800 */
[----:B------:R-:W-:Y:S04]  /*21680*/  STL [R1+0x734], R3 ;  /* 0x0007340301007387 */ /* 0x000fe80000100800 */
[----:B------:R4:W-:Y:S04]  /*21690*/  LDGSTS.E [R176+0x60a00], desc[UR4][R190.64], P0 ;  /* 0x60a00000beb07fae */ /* 0x0009e80008121844 */
[----:B-1----:R-:W3:Y:S04]  /*216a0*/  LDL.LU R5, [R1+0x7f4] ;  /* 0x0007f40001057983 */ /* 0x002ee80000300800 */
[----:B------:R1:W-:Y:S04]  /*216b0*/  STL [R1+0x730], R188 ;  /* 0x000730bc01007387 */ /* 0x0003e80000100800 */
[----:B------:R-:W3:Y:S01]  /*216c0*/  LDL.LU R0, [R1+0x834] ;  /* 0x0008340001007983 */ /* 0x000ee20000300800 */
[----:B----4-:R-:W-:-:S02]  /*216d0*/  IMAD.MOV.U32 R191, RZ, RZ, R188 ;  /* 0x000000ffffbf7224 */ /* 0x010fc400078e00bc */
        /* <DEDUP_REMOVED lines=10> */
[----:B------:R-:W-:Y:S01]  /*21780*/  IMAD.X R189, R189, 0x1, R184, P2 ;  /* 0x00000001bdbd7824 */ /* 0x000fe200010e06b8 */
[----:B------:R2:W-:Y:S04]  /*21790*/  STL [R1+0x770], R187 ;  /* 0x000770bb01007387 */ /* 0x0005e80000100800 */
[----:B------:R3:W-:Y:S04]  /*217a0*/  STL [R1+0x7b4], R181 ;  /* 0x0007b4b501007387 */ /* 0x0007e80000100800 */
[----:B------:R2:W-:Y:S04]  /*217b0*/  LDGSTS.E [R176+0x61200], desc[UR4][R190.64], P0 ;  /* 0x61200000beb07fae */ /* 0x0005e80008121844 */
[----:B-1----:R-:W4:Y:S04]  /*217c0*/  LDL.LU R4, [R1+0x67c] ;  /* 0x00067c0001047983 */ /* 0x002f280000300800 */
[----:B------:R1:W-:Y:S01]  /*217d0*/  STL [R1+0x7b0], R189 ;  /* 0x0007b0bd01007387 */ /* 0x0003e20000100800 */
[----:B--2---:R-:W-:-:S03]  /*217e0*/  IMAD.MOV.U32 R190, RZ, RZ, R181 ;  /* 0x000000ffffbe7224 */ /* 0x004fc600078e00b5 */
[----:B------:R-:W2:Y:S01]  /*217f0*/  LDL.LU R187, [R1+0x6bc] ;  /* 0x0006bc0001bb7983 */ /* 0x000ea20000300800 */
[----:B------:R-:W-:-:S03]  /*21800*/  IMAD.MOV.U32 R191, RZ, RZ, R189 ;  /* 0x000000ffffbf7224 */ /* 0x000fc600078e00bd */
[----:B---3--:R-:W3:Y:S04]  /*21810*/  LDL.LU R181, [R1+0x678] ;  /* 0x0006780001b57983 */ /* 0x008ee80000300800 */
[----:B------:R4:W-:Y:S01]  /*21820*/  LDGSTS.E [R176+0x61600], desc[UR4][R190.64], P0 ;  /* 0x61600000beb07fae */ /* 0x0009e20008121844 */
[----:B------:R-:W-:-:S03]  /*21830*/  IADD3 R5, P1, R5, R185, RZ ;  /* 0x000000b905057210 */ /* 0x000fc60007f3e0ff */
[----:B-1----:R-:W3:Y:S01]  /*21840*/  LDL.LU R189, [R1+0x6b8] ;  /* 0x0006b80001bd7983 */ /* 0x002ee20000300800 */
[----:B------:R-:W-:Y:S01]  /*21850*/  IADD3 R0, P2, R0, R185, RZ ;  /* 0x000000b900007210 */ /* 0x000fe20007f5e0ff */
[----:B----4-:R-:W-:Y:S01]  /*21860*/  IMAD.MOV.U32 R190, RZ, RZ, R5 ;  /* 0x000000ffffbe7224 */ /* 0x010fe200078e0005 */
[----:B------:R-:W-:Y:S01]  /*21870*/  IADD3.X R188, R188, R184, RZ, P1, !PT ;  /* 0x000000b8bcbc7210 */ /* 0x000fe20000ffe4ff */
[----:B------:R1:W-:Y:S02]  /*21880*/  STL [R1+0x7f4], R5 ;  /* 0x0007f40501007387 */ /* 0x0003e40000100800 */
[----:B------:R-:W-:Y:S01]  /*21890*/  IMAD.X R3, R3, 0x1, R184, P2 ;  /* 0x0000000103037824 */ /* 0x000fe200010e06b8 */
[----:B------:R-:W-:Y:S01]  /*218a0*/  MOV R191, R188 ;  /* 0x000000bc00bf7202 */ /* 0x000fe20000000f00 */
        /* <DEDUP_REMOVED lines=34> */
[----:B------:R4:W-:Y:S01]  /*21ad0*/  STL [R1+0x6fc], R0 ;  /* 0x0006fc0001007387 */ /* 0x0009e20000100800 */
[----:B-1----:R-:W-:Y:S01]  /*21ae0*/  MOV R190, R0 ;  /* 0x0000000000be7202 */ /* 0x002fe20000000f00 */
[----:B------:R-:W-:Y:S02]  /*21af0*/  IMAD.MOV.U32 R191, RZ, RZ, R5 ;  /* 0x000000ffffbf7224 */ /* 0x000fe400078e0005 */
[----:B------:R-:W-:Y:S01]  /*21b00*/  IMAD.X R188, R188, 0x1, R184, P2 ;  /* 0x00000001bcbc7824 */ /* 0x000fe200010e06b8 */
[----:B------:R1:W-:Y:S04]  /*21b10*/  STL [R1+0x6f8], R5 ;  /* 0x0006f80501007387 */ /* 0x0003e80000100800 */
[----:B------:R1:W-:Y:S04]  /*21b20*/  STL [R1+0x73c], R3 ;  /* 0x00073c0301007387 */ /* 0x0003e80000100800 */
[----:B----4-:R-:W4:Y:S04]  /*21b30*/  LDL.LU R0, [R1+0x7fc] ;  /* 0x0007fc0001007983 */ /* 0x010f280000300800 */
[----:B------:R1:W-:Y:S04]  /*21b40*/  STL [R1+0x738], R188 ;  /* 0x000738bc01007387 */ /* 0x0003e80000100800 */
[----:B------:R1:W-:Y:S04]  /*21b50*/  LDGSTS.E [R176+0x60a80], desc[UR4][R190.64], P0 ;  /* 0x60a80000beb07fae */ /* 0x0003e80008121844 */
[----:B-1----:R-:W4:Y:S01]  /*21b60*/  LDL.LU R5, [R1+0x83c] ;  /* 0x00083c0001057983 */ /* 0x002f220000300800 */
[----:B------:R-:W-:-:S03]  /*21b70*/  IMAD.MOV.U32 R190, RZ, RZ, R3 ;  /* 0x000000ffffbe7224 */ /* 0x000fc600078e0003 */
[----:B------:R-:W4:Y:S01]  /*21b80*/  LDL.LU R3, [R1+0x7f8] ;  /* 0x0007f80001037983 */ /* 0x000f220000300800 */
[----:B------:R-:W-:-:S03]  /*21b90*/  MOV R191, R188 ;  /* 0x000000bc00bf7202 */ /* 0x000fc60000000f00 */
[----:B------:R-:W4:Y:S04]  /*21ba0*/  LDL.LU R188, [R1+0x838] ;  /* 0x0008380001bc7983 */ /* 0x000f280000300800 */
[----:B------:R1:W-:Y:S01]  /*21bb0*/  LDGSTS.E [R176+0x60e80], desc[UR4][R190.64], P0 ;  /* 0x60e80000beb07fae */ /* 0x0003e20008121844 */
[-C--:B------:R-:W-:Y:S02]  /*21bc0*/  IADD3 R4, P1, R4, R185.reuse, RZ ;  /* 0x000000b904047210 */ /* 0x080fe40007f3e0ff */
[----:B--2---:R-:W-:-:S03]  /*21bd0*/  IADD3 R181, P2, R181, R185, RZ ;  /* 0x000000b9b5b57210 */ /* 0x004fc60007f5e0ff */
[----:B------:R-:W-:Y:S01]  /*21be0*/  STL [R1+0x77c], R4 ;  /* 0x00077c0401007387 */ /* 0x000fe20000100800 */
[----:B-1----:R-:W-:Y:S01]  /*21bf0*/  MOV R190, R4 ;  /* 0x0000000400be7202 */ /* 0x002fe20000000f00 */
[--C-:B---3--:R-:W-:Y:S02]  /*21c00*/  IMAD.X R187, R187, 0x1, R184.reuse, P1 ;  /* 0x00000001bbbb7824 */ /* 0x108fe400008e06b8 */
[----:B------:R-:W-:-:S03]  /*21c10*/  IMAD.X R189, R189, 0x1, R184, P2 ;  /* 0x00000001bdbd7824 */ /* 0x000fc600010e06b8 */
[----:B------:R1:W-:Y:S01]  /*21c20*/  STL [R1+0x778], R187 ;  /* 0x000778bb01007387 */ /* 0x0003e20000100800 */
[----:B------:R-:W-:-:S03]  /*21c30*/  IMAD.MOV.U32 R191, RZ, RZ, R187 ;  /* 0x000000ffffbf7224 */ /* 0x000fc600078e00bb */
[----:B------:R-:W-:Y:S04]  /*21c40*/  STL [R1+0x7bc], R181 ;  /* 0x0007bcb501007387 */ /* 0x000fe80000100800 */
[----:B------:R2:W-:Y:S04]  /*21c50*/  LDGSTS.E [R176+0x61280], desc[UR4][R190.64], P0 ;  /* 0x61280000beb07fae */ /* 0x0005e80008121844 */
[----:B-1----:R-:W3:Y:S04]  /*21c60*/  LDL.LU R187, [R1+0x684] ;  /* 0x0006840001bb7983 */ /* 0x002ee80000300800 */
[----:B------:R1:W-:Y:S04]  /*21c70*/  STL [R1+0x7b8], R189 ;  /* 0x0007b8bd01007387 */ /* 0x0003e80000100800 */
[----:B------:R-:W3:Y:S01]  /*21c80*/  LDL.LU R4, [R1+0x6c4] ;  /* 0x0006c40001047983 */ /* 0x000ee20000300800 */
[----:B--2---:R-:W-:Y:S01]  /*21c90*/  IMAD.MOV.U32 R190, RZ, RZ, R181 ;  /* 0x000000ffffbe7224 */ /* 0x004fe200078e00b5 */
[----:B------:R-:W-:-:S02]  /*21ca0*/  MOV R191, R189 ;  /* 0x000000bd00bf7202 */ /* 0x000fc40000000f00 */
[----:B-1----:R-:W2:Y:S04]  /*21cb0*/  LDL.LU R189, [R1+0x680] ;  /* 0x0006800001bd7983 */ /* 0x002ea80000300800 */
[----:B------:R-:W2:Y:S01]  /*21cc0*/  LDL.LU R181, [R1+0x6c0] ;  /* 0x0006c00001b57983 */ /* 0x000ea20000300800 */
[----:B----4-:R-:W-:-:S03]  /*21cd0*/  IADD3 R0, P1, R0, R185, RZ ;  /* 0x000000b900007210 */ /* 0x010fc60007f3e0ff */
[----:B------:R1:W-:Y:S04]  /*21ce0*/  LDGSTS.E [R176+0x61680], desc[UR4][R190.64], P0 ;  /* 0x61680000beb07fae */ /* 0x0003e80008121844 */
[----:B------:R4:W-:Y:S01]  /*21cf0*/  STL [R1+0x7fc], R0 ;  /* 0x0007fc0001007387 */ /* 0x0009e20000100800 */
[----:B------:R-:W-:Y:S02]  /*21d00*/  IADD3 R5, P2, R5, R185, RZ ;  /* 0x000000b905057210 */ /* 0x000fe40007f5e0ff */
[----:B-1----:R-:W-:Y:S01]  /*21d10*/  MOV R190, R0 ;  /* 0x0000000000be7202 */ /* 0x002fe20000000f00 */
[--C-:B------:R-:W-:Y:S02]  /*21d20*/  IMAD.X R3, R3, 0x1, R184.reuse, P1 ;  /* 0x0000000103037824 */ /* 0x100fe400008e06b8 */
[----:B------:R-:W-:-:S03]  /*21d30*/  IMAD.X R188, R188, 0x1, R184, P2 ;  /* 0x00000001bcbc7824 */ /* 0x000fc600010e06b8 */
[----:B------:R1:W-:Y:S01]  /*21d40*/  STL [R1+0x7f8], R3 ;  /* 0x0007f80301007387 */ /* 0x0003e20000100800 */
[----:B------:R-:W-:-:S03]  /*21d50*/  IMAD.MOV.U32 R191, RZ, RZ, R3 ;  /* 0x000000ffffbf7224 */ /* 0x000fc600078e0003 */
[----:B------:R-:W-:Y:S04]  /*21d60*/  STL [R1+0x83c], R5 ;  /* 0x00083c0501007387 */ /* 0x000fe80000100800 */
[----:B----4-:R-:W4:Y:S04]  /*21d70*/  LDL.LU R0, [R1+0x704] ;  /* 0x0007040001007983 */ /* 0x010f280000300800 */
[----:B------:R1:W-:Y:S04]  /*21d80*/  STL [R1+0x838], R188 ;  /* 0x000838bc01007387 */ /* 0x0003e80000100800 */
[----:B------:R1:W-:Y:S04]  /*21d90*/  LDGSTS.E [R176+0x61a80], desc[UR4][R190.64], P0 ;  /* 0x61a80000beb07fae */ /* 0x0003e80008121844 */
[----:B-1----:R-:W4:Y:S01]  /*21da0*/  LDL.LU R3, [R1+0x744] ;  /* 0x0007440001037983 */ /* 0x002f220000300800 */
[----:B------:R-:W-:-:S03]  /*21db0*/  MOV R191, R188 ;  /* 0x000000bc00bf7202 */ /* 0x000fc60000000f00 */
[----:B------:R-:W4:Y:S01]  /*21dc0*/  LDL.LU R188, [R1+0x700] ;  /* 0x0007000001bc7983 */ /* 0x000f220000300800 */
[----:B------:R-:W-:-:S03]  /*21dd0*/  IMAD.MOV.U32 R190, RZ, RZ, R5 ;  /* 0x000000ffffbe7224 */ /* 0x000fc600078e0005 */
[----:B------:R-:W4:Y:S04]  /*21de0*/  LDL.LU R5, [R1+0x740] ;  /* 0x0007400001057983 */ /* 0x000f280000300800 */
[----:B------:R1:W-:Y:S02]  /*21df0*/  LDGSTS.E [R176+0x61e80], desc[UR4][R190.64], P0 ;  /* 0x61e80000beb07fae */ /* 0x0003e40008121844 */
[----:B-1----:R-:W-:-:S04]  /*21e00*/  LOP3.LUT R191, R2, 0x60, RZ, 0x3c, !PT ;  /* 0x0000006002bf7812 */ /* 0x002fc800078e3cff */
[----:B------:R-:W-:Y:S02]  /*21e10*/  IADD3 R176, R191, UR8, RZ ;  /* 0x00000008bfb07c10 */ /* 0x000fe4000fffe0ff */
[----:B---3--:R-:W-:-:S05]  /*21e20*/  IADD3 R187, P1, R187, R185, RZ ;  /* 0x000000b9bbbb7210 */ /* 0x008fca0007f3e0ff */
[----:B------:R-:W-:Y:S01]  /*21e30*/  IMAD.MOV.U32 R190, RZ, RZ, R187 ;  /* 0x000000ffffbe7224 */ /* 0x000fe200078e00bb */
[----:B------:R-:W-:Y:S01]  /*21e40*/  IADD3 R4, P2, R4, R185, RZ ;  /* 0x000000b904047210 */ /* 0x000fe20007f5e0ff */
[----:B--2---:R-:W-:-:S04]  /*21e50*/  IMAD.X R189, R189, 0x1, R184, P1 ;  /* 0x00000001bdbd7824 */ /* 0x004fc800008e06b8 */
[----:B------:R-:W-:Y:S02]  /*21e60*/  IMAD.MOV.U32 R191, RZ, RZ, R189 ;  /* 0x000000ffffbf7224 */ /* 0x000fe400078e00bd */
[----:B------:R-:W-:-:S03]  /*21e70*/  IMAD.X R181, R181, 0x1, R184, P2 ;  /* 0x00000001b5b57824 */ /* 0x000fc600010e06b8 */
[----:B------:R1:W-:Y:S04]  /*21e80*/  LDGSTS.E [R176+0x60300], desc[UR4][R190.64], P0 ;  /* 0x60300000beb07fae */ /* 0x0003e80008121844 */
[----:B------:R2:W-:Y:S04]  /*21e90*/  STL [R1+0x684], R187 ;  /* 0x000684bb01007387 */ /* 0x0005e80000100800 */
[----:B------:R-:W-:Y:S01]  /*21ea0*/  STL [R1+0x680], R189 ;  /* 0x000680bd01007387 */ /* 0x000fe20000100800 */
[----:B-1----:R-:W-:Y:S01]  /*21eb0*/  MOV R190, R4 ;  /* 0x0000000400be7202 */ /* 0x002fe20000000f00 */
[----:B------:R-:W-:-:S02]  /*21ec0*/  IMAD.MOV.U32 R191, RZ, RZ, R181 ;  /* 0x000000ffffbf7224 */ /* 0x000fc400078e00b5 */
[----:B------:R1:W-:Y:S04]  /*21ed0*/  STL [R1+0x6c4], R4 ;  /* 0x0006c40401007387 */ /* 0x0003e80000100800 */
[----:B------:R3:W-:Y:S04]  /*21ee0*/  STL [R1+0x6c0], R181 ;  /* 0x0006c0b501007387 */ /* 0x0007e80000100800 */
[----:B------:R3:W-:Y:S04]  /*21ef0*/  LDGSTS.E [R176+0x60700], desc[UR4][R190.64], P0 ;  /* 0x60700000beb07fae */ /* 0x0007e80008121844 */
[----:B--2---:R-:W2:Y:S04]  /*21f00*/  LDL.LU R187, [R1+0x784] ;  /* 0x0007840001bb7983 */ /* 0x004ea80000300800 */
[----:B-1----:R-:W2:Y:S01]  /*21f10*/  LDL.LU R4, [R1+0x7c0] ;  /* 0x0007c00001047983 */ /* 0x002ea20000300800 */
[----:B----4-:R-:W-:-:S03]  /*21f20*/  IADD3 R0, P1, R0, R185, RZ ;  /* 0x000000b900007210 */ /* 0x010fc60007f3e0ff */
[----:B---3--:R-:W3:Y:S02]  /*21f30*/  LDL.LU R181, [R1+0x7c4] ;  /* 0x0007c40001b57983 */ /* 0x008ee40000300800 */
[----:B------:R-:W-:Y:S01]  /*21f40*/  IMAD.MOV.U32 R190, RZ, RZ, R0 ;  /* 0x000000ffffbe7224 */ /* 0x000fe200078e0000 */
[----:B------:R-:W-:Y:S01]  /*21f50*/  IADD3 R3, P2, R3, R185, RZ ;  /* 0x000000b903037210 */ /* 0x000fe20007f5e0ff */
[----:B------:R1:W-:Y:S01]  /*21f60*/  STL [R1+0x704], R0 ;  /* 0x0007040001007387 */ /* 0x0003e20000100800 */
[----:B------:R-:W-:-:S04]  /*21f70*/  IMAD.X R188, R188, 0x1, R184, P1 ;  /* 0x00000001bcbc7824 */ /* 0x000fc800008e06b8 */
[----:B------:R-:W-:Y:S01]  /*21f80*/  IMAD.MOV.U32 R191, RZ, RZ, R188 ;  /* 0x000000ffffbf7224 */ /* 0x000fe200078e00bc */
[----:B------:R-:W-:Y:S01]  /*21f90*/  IADD3.X R5, R5, R184, RZ, P2, !PT ;  /* 0x000000b805057210 */ /* 0x000fe200017fe4ff */
[----:B------:R4:W-:Y:S04]  /*21fa0*/  STL [R1+0x700], R188 ;  /* 0x000700bc01007387 */ /* 0x0009e80000100800 */
[----:B------:R-:W-:Y:S04]  /*21fb0*/  STL [R1+0x744], R3 ;  /* 0x0007440301007387 */ /* 0x000fe80000100800 */
[----:B------:R1:W-:Y:S04]  /*21fc0*/  LDGSTS.E [R176+0x60b00], desc[UR4][R190.64], P0 ;  /* 0x60b00000beb07fae */ /* 0x0003e80008121844 */
[----:B------:R-:W3:Y:S04]  /*21fd0*/  LDL.LU R189, [R1+0x804] ;  /* 0x0008040001bd7983 */ /* 0x000ee80000300800 */
[----:B------:R4:W-:Y:S01]  /*21fe0*/  STL [R1+0x740], R5 ;  /* 0x0007400501007387 */ /* 0x0009e20000100800 */
[----:B-1----:R-:W-:Y:S01]  /*21ff0*/  MOV R190, R3 ;  /* 0x0000000300be7202 */ /* 0x002fe20000000f00 */
[----:B------:R-:W-:-:S02]  /*22000*/  IMAD.MOV.U32 R191, RZ, RZ, R5 ;  /* 0x000000ffffbf7224 */ /* 0x000fc400078e0005 */
[----:B------:R-:W3:Y:S04]  /*22010*/  LDL.LU R0, [R1+0x844] ;  /* 0x0008440001007983 */ /* 0x000ee80000300800 */
[----:B----4-:R-:W4:Y:S04]  /*22020*/  LDL.LU R188, [R1+0x840] ;  /* 0x0008400001bc7983 */ /* 0x010f280000300800 */
[----:B------:R-:W4:Y:S04]  /*22030*/  LDL.LU R5, [R1+0x68c] ;  /* 0x00068c0001057983 */ /* 0x000f280000300800 */
[----:B------:R-:W4:Y:S04]  /*22040*/  LDL.LU R3, [R1+0x6cc] ;  /* 0x0006cc0001037983 */ /* 0x000f280000300800 */
[----:B------:R1:W-:Y:S04]  /*22050*/  LDGSTS.E [R176+0x60f00], desc[UR4][R190.64], P0 ;  /* 0x60f00000beb07fae */ /* 0x0003e80008121844 */
[----:B------:R-:W4:Y:S01]  /*22060*/  LDL.LU R191, [R1+0x780] ;  /* 0x0007800001bf7983 */ /* 0x000f220000300800 */
[----:B--2---:R-:W-:-:S05]  /*22070*/  IADD3 R187, P1, R187, R185, RZ ;  /* 0x000000b9bbbb7210 */ /* 0x004fca0007f3e0ff */
[----:B-1----:R-:W-:Y:S01]  /*22080*/  IMAD.MOV.U32 R190, RZ, RZ, R187 ;  /* 0x000000ffffbe7224 */ /* 0x002fe200078e00bb */
[----:B---3--:R-:W-:Y:S01]  /*22090*/  IADD3 R181, P2, R181, R185, RZ ;  /* 0x000000b9b5b57210 */ /* 0x008fe20007f5e0ff */
[----:B------:R1:W-:Y:S03]  /*220a0*/  STL [R1+0x784], R187 ;  /* 0x000784bb01007387 */ /* 0x0003e60000100800 */
[----:B------:R-:W-:Y:S01]  /*220b0*/  IADD3.X R4, R4, R184, RZ, P2, !PT ;  /* 0x000000b804047210 */ /* 0x000fe200017fe4ff */
[----:B----4-:R-:W-:-:S05]  /*220c0*/  IMAD.X R191, R191, 0x1, R184, P1 ;  /* 0x00000001bfbf7824 */ /* 0x010fca00008e06b8 */
[----:B------:R2:W-:Y:S04]  /*220d0*/  STL [R1+0x780], R191 ;  /* 0x000780bf01007387 */ /* 0x0005e80000100800 */
[----:B------:R3:W-:Y:S04]  /*220e0*/  LDGSTS.E [R176+0x61300], desc[UR4][R190.64], P0 ;  /* 0x61300000beb07fae */ /* 0x0007e80008121844 */
[----:B------:R-:W-:Y:S04]  /*220f0*/  STL [R1+0x7c4], R181 ;  /* 0x0007c4b501007387 */ /* 0x000fe80000100800 */
[----:B-1----:R-:W4:Y:S01]  /*22100*/  LDL.LU R187, [R1+0x6c8] ;  /* 0x0006c80001bb7983 */ /* 0x002f220000300800 */
[----:B---3--:R-:W-:Y:S01]  /*22110*/  IMAD.MOV.U32 R190, RZ, RZ, R181 ;  /* 0x000000ffffbe7224 */ /* 0x008fe200078e00b5 */
[----:B--2---:R-:W-:-:S02]  /*22120*/  MOV R191, R4 ;  /* 0x0000000400bf7202 */ /* 0x004fc40000000f00 */
[----:B------:R1:W-:Y:S04]  /*22130*/  STL [R1+0x7c0], R4 ;  /* 0x0007c00401007387 */ /* 0x0003e80000100800 */
[----:B------:R2:W-:Y:S04]  /*22140*/  LDGSTS.E [R176+0x61700], desc[UR4][R190.64], P0 ;  /* 0x61700000beb07fae */ /* 0x0005e80008121844 */
[----:B-1----:R-:W5:Y:S04]  /*22150*/  LDL.LU R4, [R1+0xc64] ;  /* 0x000c640001047983 */ /* 0x002f680000300800 */
[----:B------:R-:W3:Y:S04]  /*22160*/  LDL.LU R181, [R1+0xc60] ;  /* 0x000c600001b57983 */ /* 0x000ee80000300800 */
[----:B------:R-:W4:Y:S01]  /*22170*/  LDL.LU R191, [R1+0x800] ;  /* 0x0008000001bf7983 */ /* 0x000f220000300800 */
[----:B------:R-:W-:-:S02]  /*22180*/  IADD3 R189, P1, R189, R185, RZ ;  /* 0x000000b9bdbd7210 */ /* 0x000fc40007f3e0ff */
[----:B------:R-:W-:Y:S02]  /*22190*/  IADD3 R0, P2, R0, R185, RZ ;  /* 0x000000b900007210 */ /* 0x000fe40007f5e0ff */
[----:B--2---:R-:W-:Y:S01]  /*221a0*/  MOV R190, R189 ;  /* 0x000000bd00be7202 */ /* 0x004fe20000000f00 */
[----:B------:R1:W-:Y:S02]  /*221b0*/  STL [R1+0x804], R189 ;  /* 0x000804bd01007387 */ /* 0x0003e40000100800 */
[--C-:B------:R-:W-:Y:S02]  /*221c0*/  IMAD.X R188, R188, 0x1, R184.reuse, P2 ;  /* 0x00000001bcbc7824 */ /* 0x100fe400010e06b8 */
[----:B----4-:R-:W-:-:S05]  /*221d0*/  IMAD.X R191, R191, 0x1, R184, P1 ;  /* 0x00000001bfbf7824 */ /* 0x010fca00008e06b8 */
[----:B------:R2:W-:Y:S04]  /*221e0*/  STL [R1+0x800], R191 ;  /* 0x000800bf01007387 */ /* 0x0005e80000100800 */
[----:B------:R4:W-:Y:S04]  /*221f0*/  LDGSTS.E [R176+0x61b00], desc[UR4][R190.64], P0 ;  /* 0x61b00000beb07fae */ /* 0x0009e80008121844 */
[----:B------:R-:W-:Y:S04]  /*22200*/  STL [R1+0x844], R0 ;  /* 0x0008440001007387 */ /* 0x000fe80000100800 */
[----:B------:R3:W-:Y:S01]  /*22210*/  STL [R1+0x840], R188 ;  /* 0x000840bc01007387 */ /* 0x0007e20000100800 */
[----:B----4-:R-:W-:-:S03]  /*22220*/  IMAD.MOV.U32 R190, RZ, RZ, R0 ;  /* 0x000000ffffbe7224 */ /* 0x010fc600078e0000 */
[----:B-1----:R-:W4:Y:S01]  /*22230*/  LDL.LU R189, [R1+0x748] ;  /* 0x0007480001bd7983 */ /* 0x002f220000300800 */
[----:B--2---:R-:W-:-:S03]  /*22240*/  IMAD.MOV.U32 R191, RZ, RZ, R188 ;  /* 0x000000ffffbf7224 */ /* 0x004fc600078e00bc */
[----:B---3--:R-:W2:Y:S04]  /*22250*/  LDL.LU R188, [R1+0x74c] ;  /* 0x00074c0001bc7983 */ /* 0x008ea80000300800 */
[----:B------:R1:W-:Y:S04]  /*22260*/  LDGSTS.E [R176+0x61f00], desc[UR4][R190.64], P0 ;  /* 0x61f00000beb07fae */ /* 0x0003e80008121844 */
[----:B------:R-:W3:Y:S01]  /*22270*/  LDL.LU R191, [R1+0x688] ;  /* 0x0006880001bf7983 */ /* 0x000ee20000300800 */
[----:B------:R-:W-:Y:S02]  /*22280*/  LOP3.LUT R0, R2, 0x70, RZ, 0x3c, !PT ;  /* 0x0000007002007812 */ /* 0x000fe400078e3cff */
[----:B------:R-:W-:-:S02]  /*22290*/  IADD3 R5, P1, R5, R185, RZ ;  /* 0x000000b905057210 */ /* 0x000fc40007f3e0ff */
[----:B------:R-:W-:Y:S01]  /*222a0*/  IADD3 R3, P2, R3, R185, RZ ;  /* 0x000000b903037210 */ /* 0x000fe20007f5e0ff */
[----:B-1----:R-:W-:Y:S01]  /*222b0*/  VIADD R176, R0, UR8 ;  /* 0x0000000800b07c36 */ /* 0x002fe20008000000 */
[----:B------:R-:W-:Y:S01]  /*222c0*/  MOV R190, R5 ;  /* 0x0000000500be7202 */ /* 0x000fe20000000f00 */
[----:B------:R-:W-:Y:S02]  /*222d0*/  STL [R1+0x68c], R5 ;  /* 0x00068c0501007387 */ /* 0x000fe40000100800 */
[----:B------:R-:W-:Y:S01]  /*222e0*/  IMAD.X R187, R187, 0x1, R184, P2 ;  /* 0x00000001bbbb7824 */ /* 0x000fe200010e06b8 */
[----:B---3--:R-:W-:-:S05]  /*222f0*/  IADD3.X R191, R191, R184, RZ, P1, !PT ;  /* 0x000000b8bfbf7210 */ /* 0x008fca0000ffe4ff */
[----:B------:R1:W-:Y:S04]  /*22300*/  STL [R1+0x688], R191 ;  /* 0x000688bf01007387 */ /* 0x0003e80000100800 */
[----:B------:R3:W-:Y:S04]  /*22310*/  LDGSTS.E [R176+0x60380], desc[UR4][R190.64], P0 ;  /* 0x60380000beb07fae */ /* 0x0007e80008121844 */
[----:B------:R4:W-:Y:S04]  /*22320*/  STL [R1+0x6cc], R3 ;  /* 0x0006cc0301007387 */ /* 0x0009e80000100800 */
[----:B------:R-:W2:Y:S01]  /*22330*/  LDL.LU R0, [R1+0x7cc] ;  /* 0x0007cc0001007983 */ /* 0x000ea20000300800 */
[----:B---3--:R-:W-:-:S02]  /*22340*/  IMAD.MOV.U32 R190, RZ, RZ, R3 ;  /* 0x000000ffffbe7224 */ /* 0x008fc400078e0003 */
[----:B-1----:R-:W-:Y:S01]  /*22350*/  IMAD.MOV.U32 R191, RZ, RZ, R187 ;  /* 0x000000ffffbf7224 */ /* 0x002fe200078e00bb */
[----:B------:R1:W-:Y:S04]  /*22360*/  STL [R1+0x6c8], R187 ;  /* 0x0006c8bb01007387 */ /* 0x0003e80000100800 */
[----:B------:R-:W3:Y:S04]  /*22370*/  LDL.LU R5, [R1+0x7c8] ;  /* 0x0007c80001057983 */ /* 0x000ee80000300800 */
[----:B----4-:R-:W4:Y:S04]  /*22380*/  LDL.LU R3, [R1+0x848] ;  /* 0x0008480001037983 */ /* 0x010f280000300800 */
[----:B-1----:R-:W4:Y:S04]  /*22390*/  LDL.LU R187, [R1+0x84c] ;  /* 0x00084c0001bb7983 */ /* 0x002f280000300800 */
[----:B------:R1:W-:Y:S04]  /*223a0*/  LDGSTS.E [R176+0x60780], desc[UR4][R190.64], P0 ;  /* 0x60780000beb07fae */ /* 0x0003e80008121844 */
[----:B------:R-:W3:Y:S04]  /*223b0*/  LDL.LU R190, [R1+0x708] ;  /* 0x0007080001be7983 */ /* 0x000ee80000300800 */
[----:B------:R-:W1:Y:S01]  /*223c0*/  LDL.LU R191, [R1+0x70c] ;  /* 0x00070c0001bf7983 */ /* 0x000e620000300800 */
[----:B--2---:R-:W-:-:S05]  /*223d0*/  IADD3 R188, P2, R188, R185, RZ ;  /* 0x000000b9bcbc7210 */ /* 0x004fca0007f5e0ff */
[----:B------:R-:W-:Y:S01]  /*223e0*/  IMAD.X R189, R189, 0x1, R184, P2 ;  /* 0x00000001bdbd7824 */ /* 0x000fe200010e06b8 */
[----:B-1----:R-:W-:-:S04]  /*223f0*/  IADD3 R191, P1, R191, R185, RZ ;  /* 0x000000b9bfbf7210 */ /* 0x002fc80007f3e0ff */
[----:B---3--:R-:W-:Y:S01]  /*22400*/  IADD3.X R190, R190, R184, RZ, P1, !PT ;  /* 0x000000b8bebe7210 */ /* 0x008fe20000ffe4ff */
[----:B------:R1:W-:Y:S04]  /*22410*/  STL [R1+0x70c], R191 ;  /* 0x00070cbf01007387 */ /* 0x0003e80000100800 */
[----:B------:R2:W-:Y:S01]  /*22420*/  STL [R1+0x708], R190 ;  /* 0x000708be01007387 */ /* 0x0005e20000100800 */
[----:B-1----:R-:W-:-:S04]  /*22430*/  LOP3.LUT R191, R191, R190, RZ, 0x3c, !PT ;  /* 0x000000bebfbf7212 */ /* 0x002fc800078e3cff */
[----:B--2---:R-:W-:-:S04]  /*22440*/  LOP3.LUT R190, R191, R190, RZ, 0x3c, !PT ;  /* 0x000000bebfbe7212 */ /* 0x004fc800078e3cff */
[----:B------:R-:W-:Y:S01]  /*22450*/  LOP3.LUT R191, R191, R190, RZ, 0x3c, !PT ;  /* 0x000000bebfbf7212 */ /* 0x000fe200078e3cff */
[----:B------:R-:W-:Y:S04]  /*22460*/  STL [R1+0x74c], R188 ;  /* 0x00074cbc01007387 */ /* 0x000fe80000100800 */
[----:B------:R1:W-:Y:S04]  /*22470*/  LDGSTS.E [R176+0x60b80], desc[UR4][R190.64], P0 ;  /* 0x60b80000beb07fae */ /* 0x0003e80008121844 */
[----:B------:R2:W-:Y:S01]  /*22480*/  STL [R1+0x748], R189 ;  /* 0x000748bd01007387 */ /* 0x0005e20000100800 */
[----:B-1----:R-:W-:Y:S01]  /*22490*/  IMAD.MOV.U32 R190, RZ, RZ, R188 ;  /* 0x000000ffffbe7224 */ /* 0x002fe200078e00bc */
[----:B------:R-:W-:-:S02]  /*224a0*/  MOV R191, R189 ;  /* 0x000000bd00bf7202 */ /* 0x000fc40000000f00 */
[----:B--2---:R-:W5:Y:S04]  /*224b0*/  LDL.LU R189, [R1+0xc5c] ;  /* 0x000c5c0001bd7983 */ /* 0x004f680000300800 */
[----:B------:R-:W5:Y:S04]  /*224c0*/  LDL.LU R188, [R1+0xc58] ;  /* 0x000c580001bc7983 */ /* 0x000f680000300800 */
[----:B------:R1:W-:Y:S04]  /*224d0*/  LDGSTS.E [R176+0x60f80], desc[UR4][R190.64], P0 ;  /* 0x60f80000beb07fae */ /* 0x0003e80008121844 */
[----:B------:R-:W2:Y:S04]  /*224e0*/  LDL.LU R190, [R1+0x788] ;  /* 0x0007880001be7983 */ /* 0x000ea80000300800 */
[----:B------:R-:W1:Y:S01]  /*224f0*/  LDL.LU R191, [R1+0x78c] ;  /* 0x00078c0001bf7983 */ /* 0x000e620000300800 */
[----:B------:R-:W-:-:S05]  /*22500*/  IADD3 R0, P2, R0, R185, RZ ;  /* 0x000000b900007210 */ /* 0x000fca0007f5e0ff */
[----:B------:R-:W-:Y:S01]  /*22510*/  IMAD.X R5, R5, 0x1, R184, P2 ;  /* 0x0000000105057824 */ /* 0x000fe200010e06b8 */
[----:B-1----:R-:W-:-:S05]  /*22520*/  IADD3 R191, P1, R191, R185, RZ ;  /* 0x000000b9bfbf7210 */ /* 0x002fca0007f3e0ff */
[----:B--2---:R-:W-:Y:S01]  /*22530*/  IMAD.X R190, R190, 0x1, R184, P1 ;  /* 0x00000001bebe7824 */ /* 0x004fe200008e06b8 */
[----:B------:R1:W-:Y:S04]  /*22540*/  STL [R1+0x78c], R191 ;  /* 0x00078cbf01007387 */ /* 0x0003e80000100800 */
[----:B------:R2:W-:Y:S01]  /*22550*/  STL [R1+0x788], R190 ;  /* 0x000788be01007387 */ /* 0x0005e20000100800 */
[----:B-1----:R-:W-:-:S04]  /*22560*/  LOP3.LUT R191, R191, R190, RZ, 0x3c, !PT ;  /* 0x000000bebfbf7212 */ /* 0x002fc800078e3cff */
[----:B--2---:R-:W-:-:S04]  /*22570*/  LOP3.LUT R190, R191, R190, RZ, 0x3c, !PT ;  /* 0x000000bebfbe7212 */ /* 0x004fc800078e3cff */
[----:B------:R-:W-:Y:S01]  /*22580*/  LOP3.LUT R191, R191, R190, RZ, 0x3c, !PT ;  /* 0x000000bebfbf7212 */ /* 0x000fe200078e3cff */
[----:B------:R1:W-:Y:S04]  /*22590*/  STL [R1+0x7cc], R0 ;  /* 0x0007cc0001007387 */ /* 0x0003e80000100800 */
[----:B------:R2:W-:Y:S04]  /*225a0*/  LDGSTS.E [R176+0x61380], desc[UR4][R190.64], P0 ;  /* 0x61380000beb07fae */ /* 0x0005e80008121844 */
[----:B------:R3:W-:Y:S01]  /*225b0*/  STL [R1+0x7c8], R5 ;  /* 0x0007c80501007387 */ /* 0x0007e20000100800 */
[----:B--2---:R-:W-:Y:S01]  /*225c0*/  MOV R190, R0 ;  /* 0x0000000000be7202 */ /* 0x004fe20000000f00 */
[----:B------:R-:W-:Y:S01]  /*225d0*/  IMAD.MOV.U32 R191, RZ, RZ, R5 ;  /* 0x000000ffffbf7224 */ /* 0x000fe200078e0005 */
[----:B-1----:R-:W1:Y:S01]  /*225e0*/  LDC R0, c[0x0][0x230] ;  /* 0x00008c00ff007b82 */ /* 0x002e620000000800 */
[----:B---3--:R-:W5:Y:S04]  /*225f0*/  LDL.LU R5, [R1+0xc54] ;  /* 0x000c540001057983 */ /* 0x008f680000300800 */
[----:B------:R2:W-:Y:S04]  /*22600*/  LDGSTS.E [R176+0x61780], desc[UR4][R190.64], P0 ;  /* 0x61780000beb07fae */ /* 0x0005e80008121844 */
[----:B------:R-:W3:Y:S04]  /*22610*/  LDL.LU R190, [R1+0x808] ;  /* 0x0008080001be7983 */ /* 0x000ee80000300800 */
[----:B------:R-:W2:Y:S01]  /*22620*/  LDL.LU R191, [R1+0x80c] ;  /* 0x00080c0001bf7983 */ /* 0x000ea20000300800 */
[----:B----4-:R-:W-:Y:S01]  /*22630*/  IADD3 R187, P2, R187, R185, RZ ;  /* 0x000000b9bbbb7210 */ /* 0x010fe20007f5e0ff */
[----:B-1----:R-:W-:-:S03]  /*22640*/  VIADD R0, R0, 0x7f ;  /* 0x0000007f00007836 */ /* 0x002fc60000000000 */
[----:B------:R-:W-:Y:S02]  /*22650*/  IADD3.X R3, R3, R184, RZ, P2, !PT ;  /* 0x000000b803037210 */ /* 0x000fe400017fe4ff */
[----:B--2---:R-:W-:-:S05]  /*22660*/  IADD3 R191, P1, R191, R185, RZ ;  /* 0x000000b9bfbf7210 */ /* 0x004fca0007f3e0ff */
[----:B---3--:R-:W-:Y:S01]  /*22670*/  IMAD.X R190, R190, 0x1, R184, P1 ;  /* 0x00000001bebe7824 */ /* 0x008fe200008e06b8 */
        /* <DEDUP_REMOVED lines=8> */
[----:B--2---:R-:W-:Y:S01]  /*22700*/  IMAD.MOV.U32 R190, RZ, RZ, R187 ;  /* 0x000000ffffbe7224 */ /* 0x004fe200078e00bb */
[----:B-1----:R-:W-:-:S02]  /*22710*/  SHF.R.S32.HI R187, RZ, 0x1f, R0 ;  /* 0x0000001fffbb7819 */ /* 0x002fc40000011400 */
[----:B------:R-:W-:Y:S02]  /*22720*/  MOV R191, R3 ;  /* 0x0000000300bf7202 */ /* 0x000fe40000000f00 */
[----:B---3--:R1:W5:Y:S01]  /*22730*/  LDL.LU R3, [R1+0xc50] ;  /* 0x000c500001037983 */ /* 0x0083620000300800 */
[----:B------:R-:W-:-:S03]  /*22740*/  LEA.HI R187, R187, R0, RZ, 0x7 ;  /* 0x00000000bbbb7211 */ /* 0x000fc600078f38ff */
[----:B------:R1:W5:Y:S01]  /*22750*/  LDL.LU R0, [R1+0xc4c] ;  /* 0x000c4c0001007983 */ /* 0x0003620000300800 */
[----:B------:R-:W-:Y:S01]  /*22760*/  VIADD R181, R181, 0x1 ;  /* 0x00000001b5b57836 */ /* 0x000fe20000000000 */
[----:B------:R-:W-:Y:S02]  /*22770*/  SHF.R.S32.HI R187, RZ, 0x7, R187 ;  /* 0x00000007ffbb7819 */ /* 0x000fe400000114bb */
[----:B------:R1:W-:Y:S02]  /*22780*/  LDGSTS.E [R176+0x61f80], desc[UR4][R190.64], P0 ;  /* 0x61f80000beb07fae */ /* 0x0003e40008121844 */
[----:B------:R-:W-:Y:S02]  /*22790*/  ISETP.NE.U32.AND P0, PT, R181, R187, PT ;  /* 0x000000bbb500720c */ /* 0x000fe40003f05070 */
[----:B------:R-:W0:Y:S11]  /*227a0*/  LDGDEPBAR ;  /* 0x00000000000079af */ /* 0x000e360000000000 */
[----:B-1----:R-:W-:Y:S05]  /*227b0*/  @P0 BRA `(.L_x_1) ;  /* 0xffffff2800380947 */ /* 0x002fea000383ffff */
.L_x_0:
[----:B------:R-:W1:Y:S01]  /*227c0*/  S2R R9, SR_TID.X ;  /* 0x0000000000097919 */ /* 0x000e620000002100 */
[----:B------:R-:W-:Y:S02]  /*227d0*/  WARPGROUP.DEPBAR.LE gsb0, 0x0 ;  /* 0x00008000000079c5 */ /* 0x000fe40000010000 */
[----:B------:R-:W-:-:S04]  /*227e0*/  DEPBAR.LE SB0, 0x0 ;  /* 0x000080000000791a */ /* 0x000fc80000000000 */
[----:B------:R-:W2:Y:S01]  /*227f0*/  S2R R176, SR_TID.X ;  /* 0x0000000000b07919 */ /* 0x000ea20000002100 */
[----:B------:R-:W-:Y:S01]  /*22800*/  MOV R12, R120 ;  /* 0x00000078000c7202 */ /* 0x000fe20000000f00 */
[----:B------:R-:W-:Y:S01]  /*22810*/  IMAD.MOV.U32 R13, RZ, RZ, R122 ;  /* 0x000000ffff0d7224 */ /* 0x000fe200078e007a */
[----:B------:R-:W-:Y:S01]  /*22820*/  MOV R15, R90 ;  /* 0x0000005a000f7202 */ /* 0x000fe20000000f00 */
[----:B------:R-:W-:Y:S01]  /*22830*/  IMAD.MOV.U32 R14, RZ, RZ, R88 ;  /* 0x000000ffff0e7224 */ /* 0x000fe200078e0058 */
[----:B------:R-:W-:Y:S01]  /*22840*/  MOV R18, R24 ;  /* 0x0000001800127202 */ /* 0x000fe20000000f00 */
[----:B-----5:R-:W-:Y:S01]  /*22850*/  VIADD R8, R0, 0x3 ;  /* 0x0000000300087836 */ /* 0x020fe20000000000 */
[----:B------:R-:W-:Y:S01]  /*22860*/  MOV R21, R123 ;  /* 0x0000007b00157202 */ /* 0x000fe20000000f00 */
[----:B------:R-:W-:Y:S01]  /*22870*/  IMAD.MOV.U32 R16, RZ, RZ, R56 ;  /* 0x000000ffff107224 */ /* 0x000fe200078e0038 */
[----:B------:R-:W-:Y:S01]  /*22880*/  MOV R56, R57 ;  /* 0x0000003900387202 */ /* 0x000fe20000000f00 */
[----:B------:R-:W-:Y:S01]  /*22890*/  IMAD.MOV.U32 R17, RZ, RZ, R58 ;  /* 0x000000ffff117224 */ /* 0x000fe200078e003a */
[----:B------:R-:W-:Y:S01]  /*228a0*/  ISETP.GE.AND P4, PT, R8, R189, PT ;  /* 0x000000bd0800720c */ /* 0x000fe20003f86270 */
[----:B------:R-:W-:Y:S01]  /*228b0*/  IMAD.MOV.U32 R19, RZ, RZ, R26 ;  /* 0x000000ffff137224 */ /* 0x000fe200078e001a */
[----:B------:R-:W-:Y:S01]  /*228c0*/  MOV R90, R92 ;  /* 0x0000005c005a7202 */ /* 0x000fe20000000f00 */
[----:B------:R-:W-:Y:S01]  /*228d0*/  IMAD.MOV.U32 R20, RZ, RZ, R121 ;  /* 0x000000ffff147224 */ /* 0x000fe200078e0079 */
        /* <DEDUP_REMOVED lines=8> */
[-C--:B------:R-:W-:Y:S01]  /*22960*/  ISETP.GE.AND P5, PT, R0, R189.reuse, PT ;  /* 0x000000bd0000720c */ /* 0x080fe20003fa6270 */
[----:B------:R-:W-:Y:S01]  /*22970*/  IMAD.MOV.U32 R88, RZ, RZ, R124 ;  /* 0x000000ffff587224 */ /* 0x000fe200078e007c */
[C---:B-1----:R-:W-:Y:S01]  /*22980*/  SHF.L.U32 R4, R9.reuse, 0x6, RZ ;  /* 0x0000000609047819 */ /* 0x042fe200000006ff */
[C---:B------:R-:W-:Y:S01]  /*22990*/  IMAD.SHL.U32 R2, R9.reuse, 0x10, RZ ;  /* 0x0000001009027824 */ /* 0x040fe200078e00ff */
[----:B------:R-:W-:Y:S01]  /*229a0*/  LOP3.LUT R9, R9, 0x60, RZ, 0xc0, !PT ;  /* 0x0000006009097812 */ /* 0x000fe200078ec0ff */
[----:B------:R-:W-:Y:S01]  /*229b0*/  IMAD.MOV.U32 R89, RZ, RZ, R126 ;  /* 0x000000ffff597224 */ /* 0x000fe200078e007e */
[----:B------:R-:W-:Y:S01]  /*229c0*/  LOP3.LUT R7, R4, 0x400, RZ, 0xc0, !PT ;  /* 0x0000040004077812 */ /* 0x000fe200078ec0ff */
[----:B------:R-:W-:Y:S01]  /*229d0*/  VIADD R4, R0, 0x1 ;  /* 0x0000000100047836 */ /* 0x000fe20000000000 */
[----:B------:R-:W-:Y:S01]  /*229e0*/  LOP3.LUT R2, R2, 0xf0, RZ, 0xc0, !PT ;  /* 0x000000f002027812 */ /* 0x000fe200078ec0ff */
[----:B------:R-:W-:Y:S01]  /*229f0*/  IMAD.MOV.U32 R91, RZ, RZ, R94 ;  /* 0x000000ffff5b7224 */ /* 0x000fe200078e005e */
[----:B--2---:R-:W-:Y:S01]  /*22a00*/  LOP3.LUT R176, R176, 0x7f, RZ, 0xc0, !PT ;  /* 0x0000007fb0b07812 */ /* 0x004fe200078ec0ff */
[----:B------:R-:W-:Y:S01]  /*22a10*/  IMAD.MOV.U32 R120, RZ, RZ, R60 ;  /* 0x000000ffff787224 */ /* 0x000fe200078e003c */
[----:B------:R-:W-:Y:S01]  /*22a20*/  IADD3 R2, R7, UR6, R2 ;  /* 0x0000000607027c10 */ /* 0x000fe2000fffe002 */
[----:B------:R-:W-:Y:S01]  /*22a30*/  IMAD.MOV.U32 R122, RZ, RZ, R28 ;  /* 0x000000ffff7a7224 */ /* 0x000fe200078e001c */
[----:B------:R-:W-:Y:S01]  /*22a40*/  ISETP.GE.AND P3, PT, R4, R189, PT ;  /* 0x000000bd0400720c */ /* 0x000fe20003f66270 */
[----:B------:R-:W-:Y:S01]  /*22a50*/  IMAD.MOV.U32 R123, RZ, RZ, R30 ;  /* 0x000000ffff7b7224 */ /* 0x000fe200078e001e */
[----:B------:R-:W-:Y:S01]  /*22a60*/  LEA R4, R176, UR6, 0x4 ;  /* 0x00000006b0047c11 */ /* 0x000fe2000f8e20ff */
[----:B------:R-:W-:Y:S01]  /*22a70*/  BAR.SYNC.DEFER_BLOCKING 0x0 ;  /* 0x0000000000007b1d */ /* 0x000fe20000010000 */
[----:B------:R-:W-:Y:S01]  /*22a80*/  IMAD R2, R9, 0x8, R2 ;  /* 0x0000000809027824 */ /* 0x000fe200078e0202 */
[----:B------:R-:W-:Y:S01]  /*22a90*/  MOV R94, R29 ;  /* 0x0000001d005e7202 */ /* 0x000fe20000000f00 */
[----:B------:R-:W-:Y:S01]  /*22aa0*/  IMAD.MOV.U32 R92, RZ, RZ, R61 ;  /* 0x000000ffff5c7224 */ /* 0x000fe200078e003d */
[----:B------:R-:W-:Y:S01]  /*22ab0*/  MOV R124, R64 ;  /* 0x00000040007c7202 */ /* 0x000fe20000000f00 */
[----:B------:R-:W-:Y:S01]  /*22ac0*/  IMAD.MOV.U32 R126, RZ, RZ, R32 ;  /* 0x000000ffff7e7224 */ /* 0x000fe200078e0020 */
[----:B------:R-:W-:Y:S01]  /*22ad0*/  ULDC.64 UR6, c[0x0][0x220] ;  /* 0x0000880000067ab9 */ /* 0x000fe20000000a00 */
[----:B------:R-:W-:Y:S01]  /*22ae0*/  IMAD.MOV.U32 R152, RZ, RZ, R65 ;  /* 0x000000ffff987224 */ /* 0x000fe200078e0041 */
[----:B------:R-:W-:Y:S01]  /*22af0*/  ISETP.LT.AND P2, PT, R0, R189, !P2 ;  /* 0x000000bd0000720c */ /* 0x000fe20005741270 */
[----:B------:R-:W-:Y:S01]  /*22b00*/  IMAD.MOV.U32 R154, RZ, RZ, R33 ;  /* 0x000000ffff9a7224 */ /* 0x000fe200078e0021 */
[----:B------:R-:W-:Y:S01]  /*22b10*/  ISETP.LT.AND P5, PT, R5, R188, !P5 ;  /* 0x000000bc0500720c */ /* 0x000fe20006fa1270 */
[----:B------:R-:W-:-:S02]  /*22b20*/  IMAD.MOV.U32 R155, RZ, RZ, R35 ;  /* 0x000000ffff9b7224 */ /* 0x000fc400078e0023 */
[----:B------:R-:W-:-:S05]  /*22b30*/  VIADD R6, R0, 0x3f ;  /* 0x0000003f00067836 */ /* 0x000fca0000000000 */
[-C--:B------:R-:W-:Y:S02]  /*22b40*/  ISETP.GE.AND P0, PT, R6, R189.reuse, PT ;  /* 0x000000bd0600720c */ /* 0x080fe40003f06270 */
[----:B------:R-:W-:Y:S01]  /*22b50*/  IADD3 R6, R0, 0x2, RZ ;  /* 0x0000000200067810 */ /* 0x000fe20007ffe0ff */
[----:B------:R-:W-:Y:S01]  /*22b60*/  STSM.16.M88.4 [R2], R12 ;  /* 0x0000000c02007844 */ /* 0x000fe20000000200 */
[----:B------:R-:W-:Y:S02]  /*22b70*/  BAR.SYNC.DEFER_BLOCKING 0x0 ;  /* 0x0000000000007b1d */ /* 0x000fe40000010000 */
[----:B------:R-:W-:-:S06]  /*22b80*/  ISETP.GE.AND P1, PT, R6, R189, PT ;  /* 0x000000bd0600720c */ /* 0x000fcc0003f26270 */
[----:B------:R-:W1:Y:S01]  /*22b90*/  LDC R6, c[0x0][0x244] ;  /* 0x00009100ff067b82 */ /* 0x000e620000000800 */
[----:B------:R-:W2:Y:S07]  /*22ba0*/  LDS.128 R8, [R4] ;  /* 0x0000000004087984 */ /* 0x000eae0000000c00 */
[----:B------:R-:W-:Y:S01]  /*22bb0*/  BAR.SYNC.DEFER_BLOCKING 0x0 ;  /* 0x0000000000007b1d */ /* 0x000fe20000010000 */
[----:B-1----:R-:W-:-:S05]  /*22bc0*/  IMAD R7, R3, R6, RZ ;  /* 0x0000000603077224 */ /* 0x002fca00078e02ff */
[----:B------:R-:W-:Y:S02]  /*22bd0*/  STSM.16.M88.4 [R2], R16 ;  /* 0x0000001002007844 */ /* 0x000fe40000000200 */
[----:B------:R-:W-:Y:S06]  /*22be0*/  BAR.SYNC.DEFER_BLOCKING 0x0 ;  /* 0x0000000000007b1d */ /* 0x000fec0000010000 */
[----:B------:R-:W1:Y:S02]  /*22bf0*/  LDS.128 R12, [R4] ;  /* 0x00000000040c7984 */ /* 0x000e640000000c00 */
[----:B------:R-:W-:Y:S06]  /*22c00*/  BAR.SYNC.DEFER_BLOCKING 0x0 ;  /* 0x0000000000007b1d */ /* 0x000fec0000010000 */
[----:B------:R-:W-:Y:S02]  /*22c10*/  STSM.16.M88.4 [R2], R20 ;  /* 0x0000001402007844 */ /* 0x000fe40000000200 */
[----:B------:R-:W-:Y:S06]  /*22c20*/  BAR.SYNC.DEFER_BLOCKING 0x0 ;  /* 0x0000000000007b1d */ /* 0x000fec0000010000 */
[----:B------:R-:W3:Y:S02]  /*22c30*/  LDS.128 R24, [R4] ;  /* 0x0000000004187984 */ /* 0x000ee40000000c00 */
[----:B------:R-:W-:Y:S06]  /*22c40*/  BAR.SYNC.DEFER_BLOCKING 0x0 ;  /* 0x0000000000007b1d */ /* 0x000fec0000010000 */
[----:B------:R4:W-:Y:S02]  /*22c50*/  STSM.16.M88.4 [R2], R56 ;  /* 0x0000003802007844 */ /* 0x0009e40000000200 */
[----:B------:R-:W-:Y:S01]  /*22c60*/  BAR.SYNC.DEFER_BLOCKING 0x0 ;  /* 0x0000000000007b1d */ /* 0x000fe20000010000 */
[----:B----4-:R-:W-:Y:S01]  /*22c70*/  MOV R56, R125 ;  /* 0x0000007d00387202 */ /* 0x010fe20000000f00 */
[----:B------:R-:W-:Y:S01]  /*22c80*/  IMAD.MOV.U32 R57, RZ, RZ, R127 ;  /* 0x000000ffff397224 */ /* 0x000fe200078e007f */
[----:B------:R-:W-:Y:S01]  /*22c90*/  MOV R59, R95 ;  /* 0x0000005f003b7202 */ /* 0x000fe20000000f00 */
[----:B------:R-:W-:Y:S01]  /*22ca0*/  IMAD.MOV.U32 R58, RZ, RZ, R93 ;  /* 0x000000ffff3a7224 */ /* 0x000fe200078e005d */
[----:B------:R-:W-:Y:S01]  /*22cb0*/  MOV R127, R34 ;  /* 0x00000022007f7202 */ /* 0x000fe20000000f00 */
[----:B------:R-:W-:-:S02]  /*22cc0*/  IMAD.MOV.U32 R93, RZ, RZ, R63 ;  /* 0x000000ffff5d7224 */ /* 0x000fc400078e003f */
[----:B------:R-:W-:Y:S02]  /*22cd0*/  IMAD.MOV.U32 R95, RZ, RZ, R31 ;  /* 0x000000ffff5f7224 */ /* 0x000fe400078e001f */
[----:B------:R-:W-:Y:S01]  /*22ce0*/  IMAD.MOV.U32 R125, RZ, RZ, R66 ;  /* 0x000000ffff7d7224 */ /* 0x000fe200078e0042 */
[----:B------:R-:W4:Y:S01]  /*22cf0*/  LDS.128 R20, [R4] ;  /* 0x0000000004147984 */ /* 0x000f220000000c00 */
[----:B------:R-:W-:Y:S06]  /*22d00*/  BAR.SYNC.DEFER_BLOCKING 0x0 ;  /* 0x0000000000007b1d */ /* 0x000fec0000010000 */
[----:B------:R-:W-:Y:S02]  /*22d10*/  STSM.16.M88.4 [R2], R88 ;  /* 0x0000005802007844 */ /* 0x000fe40000000200 */
[----:B------:R-:W-:Y:S06]  /*22d20*/  BAR.SYNC.DEFER_BLOCKING 0x0 ;  /* 0x0000000000007b1d */ /* 0x000fec0000010000 */
[----:B------:R-:W4:Y:S02]  /*22d30*/  LDS.128 R16, [R4] ;  /* 0x0000000004107984 */ /* 0x000f240000000c00 */
[----:B------:R-:W-:Y:S06]  /*22d40*/  BAR.SYNC.DEFER_BLOCKING 0x0 ;  /* 0x0000000000007b1d */ /* 0x000fec0000010000 */
[----:B------:R2:W-:Y:S02]  /*22d50*/  STSM.16.M88.4 [R2], R120 ;  /* 0x0000007802007844 */ /* 0x0005e40000000200 */
[----:B------:R-:W-:Y:S01]  /*22d60*/  BAR.SYNC.DEFER_BLOCKING 0x0 ;  /* 0x0000000000007b1d */ /* 0x000fe20000010000 */
[----:B--2---:R-:W-:Y:S01]  /*22d70*/  IMAD.MOV.U32 R120, RZ, RZ, R128 ;  /* 0x000000ffff787224 */ /* 0x004fe200078e0080 */
[----:B------:R-:W-:Y:S01]  /*22d80*/  MOV R121, R130 ;  /* 0x0000008200797202 */ /* 0x000fe20000000f00 */
[----:B------:R-:W-:Y:S01]  /*22d90*/  IMAD.MOV.U32 R122, RZ, RZ, R96 ;  /* 0x000000ffff7a7224 */ /* 0x000fe200078e0060 */
[----:B------:R-:W-:Y:S01]  /*22da0*/  MOV R130, R97 ;  /* 0x0000006100827202 */ /* 0x000fe20000000f00 */
[----:B------:R-:W-:-:S02]  /*22db0*/  IMAD.MOV.U32 R123, RZ, RZ, R98 ;  /* 0x000000ffff7b7224 */ /* 0x000fc400078e0062 */
[----:B------:R-:W-:Y:S02]  /*22dc0*/  IMAD.MOV.U32 R128, RZ, RZ, R129 ;  /* 0x000000ffff807224 */ /* 0x000fe400078e0081 */
[----:B------:R-:W-:Y:S02]  /*22dd0*/  IMAD.MOV.U32 R129, RZ, RZ, R131 ;  /* 0x000000ffff817224 */ /* 0x000fe400078e0083 */
[----:B------:R-:W-:Y:S01]  /*22de0*/  IMAD.MOV.U32 R131, RZ, RZ, R99 ;  /* 0x000000ffff837224 */ /* 0x000fe200078e0063 */
[----:B------:R-:W2:Y:S01]  /*22df0*/  LDS.128 R88, [R4] ;  /* 0x0000000004587984 */ /* 0x000ea20000000c00 */
[----:B------:R-:W-:Y:S06]  /*22e00*/  BAR.SYNC.DEFER_BLOCKING 0x0 ;  /* 0x0000000000007b1d */ /* 0x000fec0000010000 */
[----:B------:R-:W-:Y:S02]  /*22e10*/  STSM.16.M88.4 [R2], R56 ;  /* 0x0000003802007844 */ /* 0x000fe40000000200 */
[----:B------:R-:W-:Y:S06]  /*22e20*/  BAR.SYNC.DEFER_BLOCKING 0x0 ;  /* 0x0000000000007b1d */ /* 0x000fec0000010000 */
[----:B------:R-:W2:Y:S02]  /*22e30*/  LDS.128 R60, [R4] ;  /* 0x00000000043c7984 */ /* 0x000ea40000000c00 */
[----:B------:R-:W-:Y:S06]  /*22e40*/  BAR.SYNC.DEFER_BLOCKING 0x0 ;  /* 0x0000000000007b1d */ /* 0x000fec0000010000 */
[----:B------:R-:W-:Y:S02]  /*22e50*/  STSM.16.M88.4 [R2], R92 ;  /* 0x0000005c02007844 */ /* 0x000fe40000000200 */
[----:B------:R-:W-:Y:S06]  /*22e60*/  BAR.SYNC.DEFER_BLOCKING 0x0 ;  /* 0x0000000000007b1d */ /* 0x000fec0000010000 */
[----:B------:R-:W2:Y:S02]  /*22e70*/  LDS.128 R56, [R4] ;  /* 0x0000000004387984 */ /* 0x000ea40000000c00 */
[----:B------:R-:W-:Y:S06]  /*22e80*/  BAR.SYNC.DEFER_BLOCKING 0x0 ;  /* 0x0000000000007b1d */ /* 0x000fec0000010000 */
[----:B------:R1:W-:Y:S02]  /*22e90*/  STSM.16.M88.4 [R2], R120 ;  /* 0x0000007802007844 */ /* 0x0003e40000000200 */
[----:B------:R-:W-:Y:S01]  /*22ea0*/  BAR.SYNC.DEFER_BLOCKING 0x0 ;  /* 0x0000000000007b1d */ /* 0x000fe20000010000 */
[----:B-1----:R-:W-:Y:S01]  /*22eb0*/  MOV R120, R132 ;  /* 0x0000008400787202 */ /* 0x002fe20000000f00 */
[----:B------:R-:W-:Y:S01]  /*22ec0*/  IMAD.MOV.U32 R121, RZ, RZ, R134 ;  /* 0x000000ffff797224 */ /* 0x000fe200078e0086 */
[----:B------:R-:W-:Y:S01]  /*22ed0*/  MOV R123, R102 ;  /* 0x00000066007b7202 */ /* 0x000fe20000000f00 */
[----:B------:R-:W-:Y:S01]  /*22ee0*/  IMAD.MOV.U32 R122, RZ, RZ, R100 ;  /* 0x000000ffff7a7224 */ /* 0x000fe200078e0064 */
[----:B------:R-:W-:Y:S01]  /*22ef0*/  MOV R132, R69 ;  /* 0x0000004500847202 */ /* 0x000fe20000000f00 */
[----:B------:R-:W-:Y:S01]  /*22f00*/  IMAD.MOV.U32 R134, RZ, RZ, R37 ;  /* 0x000000ffff867224 */ /* 0x000fe200078e0025 */
[----:B------:R-:W1:Y:S01]  /*22f10*/  LDS.128 R28, [R4] ;  /* 0x00000000041c7984 */ /* 0x000e620000000c00 */
[----:B------:R-:W-:Y:S06]  /*22f20*/  BAR.SYNC.DEFER_BLOCKING 0x0 ;  /* 0x0000000000007b1d */ /* 0x000fec0000010000 */
[----:B------:R3:W-:Y:S02]  /*22f30*/  STSM.16.M88.4 [R2], R124 ;  /* 0x0000007c02007844 */ /* 0x0007e40000000200 */
[----:B------:R-:W-:Y:S01]  /*22f40*/  BAR.SYNC.DEFER_BLOCKING 0x0 ;  /* 0x0000000000007b1d */ /* 0x000fe20000010000 */
[----:B---3--:R-:W-:Y:S01]  /*22f50*/  IMAD.MOV.U32 R124, RZ, RZ, R68 ;  /* 0x000000ffff7c7224 */ /* 0x008fe200078e0044 */
[----:B------:R-:W-:Y:S01]  /*22f60*/  MOV R126, R36 ;  /* 0x00000024007e7202 */ /* 0x000fe20000000f00 */
[----:B------:R-:W-:-:S02]  /*22f70*/  IMAD.MOV.U32 R125, RZ, RZ, R70 ;  /* 0x000000ffff7d7224 */ /* 0x000fc400078e0046 */
[----:B------:R-:W-:Y:S01]  /*22f80*/  IMAD.MOV.U32 R127, RZ, RZ, R38 ;  /* 0x000000ffff7f7224 */ /* 0x000fe200078e0026 */
[----:B------:R-:W3:Y:S02]  /*22f90*/  LDS.128 R96, [R4] ;  /* 0x0000000004607984 */ /* 0x000ee40000000c00 */
[----:B------:R-:W-:Y:S06]  /*22fa0*/  BAR.SYNC.DEFER_BLOCKING 0x0 ;  /* 0x0000000000007b1d */ /* 0x000fec0000010000 */
[----:B------:R4:W-:Y:S02]  /*22fb0*/  STSM.16.M88.4 [R2], R128 ;  /* 0x0000008002007844 */ /* 0x0009e40000000200 */
[----:B------:R-:W-:Y:S01]  /*22fc0*/  BAR.SYNC.DEFER_BLOCKING 0x0 ;  /* 0x0000000000007b1d */ /* 0x000fe20000010000 */
[----:B----4-:R-:W-:Y:S01]  /*22fd0*/  IMAD.MOV.U32 R128, RZ, RZ, R133 ;  /* 0x000000ffff807224 */ /* 0x010fe200078e0085 */
[----:B------:R-:W-:Y:S01]  /*22fe0*/  MOV R129, R135 ;  /* 0x0000008700817202 */ /* 0x000fe20000000f00 */
[----:B------:R-:W-:Y:S01]  /*22ff0*/  IMAD.MOV.U32 R130, RZ, RZ, R101 ;  /* 0x000000ffff827224 */ /* 0x000fe200078e0065 */
[----:B------:R-:W-:Y:S01]  /*23000*/  MOV R135, R39 ;  /* 0x0000002700877202 */ /* 0x000fe20000000f00 */
[----:B------:R-:W-:-:S02]  /*23010*/  IMAD.MOV.U32 R131, RZ, RZ, R103 ;  /* 0x000000ffff837224 */ /* 0x000fc400078e0067 */
[----:B------:R-:W-:Y:S01]  /*23020*/  IMAD.MOV.U32 R133, RZ, RZ, R71 ;  /* 0x000000ffff857224 */ /* 0x000fe200078e0047 */
[----:B------:R-:W4:Y:S01]  /*23030*/  LDS.128 R92, [R4] ;  /* 0x00000000045c7984 */ /* 0x000f220000000c00 */
[----:B------:R-:W-:Y:S06]  /*23040*/  BAR.SYNC.DEFER_BLOCKING 0x0 ;  /* 0x0000000000007b1d */ /* 0x000fec0000010000 */
[----:B------:R2:W-:Y:S02]  /*23050*/  STSM.16.M88.4 [R2], R152 ;  /* 0x0000009802007844 */ /* 0x0005e40000000200 */
[----:B------:R-:W-:Y:S01]  /*23060*/  BAR.SYNC.DEFER_BLOCKING 0x0 ;  /* 0x0000000000007b1d */ /* 0x000fe20000010000 */
[----:B--2---:R-:W-:Y:S01]  /*23070*/  IMAD.MOV.U32 R152, RZ, RZ, R72 ;  /* 0x000000ffff987224 */ /* 0x004fe200078e0048 */
[----:B------:R-:W-:Y:S01]  /*23080*/  MOV R153, R74 ;  /* 0x0000004a00997202 */ /* 0x000fe20000000f00 */
[----:B------:R-:W-:-:S02]  /*23090*/  IMAD.MOV.U32 R154, RZ, RZ, R40 ;  /* 0x000000ffff9a7224 */ /* 0x000fc400078e0028 */
[----:B------:R-:W-:Y:S01]  /*230a0*/  IMAD.MOV.U32 R155, RZ, RZ, R42 ;  /* 0x000000ffff9b7224 */ /* 0x000fe200078e002a */
        /* <DEDUP_REMOVED lines=8> */
[----:B-1----:R-:W-:Y:S01]  /*23130*/  IMAD.MOV.U32 R124, RZ, RZ, R136 ;  /* 0x000000ffff7c7224 */ /* 0x002fe200078e0088 */
[----:B------:R-:W-:Y:S01]  /*23140*/  MOV R126, R104 ;  /* 0x00000068007e7202 */ /* 0x000fe20000000f00 */
[----:B------:R-:W-:-:S02]  /*23150*/  IMAD.MOV.U32 R125, RZ, RZ, R138 ;  /* 0x000000ffff7d7224 */ /* 0x000fc400078e008a */
[----:B------:R-:W-:Y:S02]  /*23160*/  IMAD.MOV.U32 R127, RZ, RZ, R106 ;  /* 0x000000ffff7f7224 */ /* 0x000fe400078e006a */
[----:B------:R-:W-:Y:S02]  /*23170*/  IMAD.MOV.U32 R136, RZ, RZ, R140 ;  /* 0x000000ffff887224 */ /* 0x000fe400078e008c */
[----:B------:R-:W-:Y:S02]  /*23180*/  IMAD.MOV.U32 R138, RZ, RZ, R108 ;  /* 0x000000ffff8a7224 */ /* 0x000fe400078e006c */
[----:B------:R-:W-:Y:S01]  /*23190*/  IMAD.MOV.U32 R140, RZ, RZ, R77 ;  /* 0x000000ffff8c7224 */ /* 0x000fe200078e004d */
[----:B------:R-:W1:Y:S01]  /*231a0*/  LDS.128 R120, [R4] ;  /* 0x0000000004787984 */ /* 0x000e620000000c00 */
[----:B------:R-:W-:Y:S06]  /*231b0*/  BAR.SYNC.DEFER_BLOCKING 0x0 ;  /* 0x0000000000007b1d */ /* 0x000fec0000010000 */
[----:B------:R3:W-:Y:S02]  /*231c0*/  STSM.16.M88.4 [R2], R128 ;  /* 0x0000008002007844 */ /* 0x0007e40000000200 */
[----:B------:R-:W-:Y:S01]  /*231d0*/  BAR.SYNC.DEFER_BLOCKING 0x0 ;  /* 0x0000000000007b1d */ /* 0x000fe20000010000 */
[----:B---3--:R-:W-:Y:S01]  /*231e0*/  MOV R128, R137 ;  /* 0x0000008900807202 */ /* 0x008fe20000000f00 */
[----:B------:R-:W-:Y:S01]  /*231f0*/  IMAD.MOV.U32 R129, RZ, RZ, R139 ;  /* 0x000000ffff817224 */ /* 0x000fe200078e008b */
[----:B------:R-:W-:Y:S01]  /*23200*/  MOV R131, R107 ;  /* 0x0000006b00837202 */ /* 0x000fe20000000f00 */
[----:B------:R-:W-:Y:S01]  /*23210*/  IMAD.MOV.U32 R130, RZ, RZ, R105 ;  /* 0x000000ffff827224 */ /* 0x000fe200078e0069 */
[----:B------:R-:W-:Y:S01]  /*23220*/  MOV R137, R142 ;  /* 0x0000008e00897202 */ /* 0x000fe20000000f00 */
[----:B------:R-:W-:-:S02]  /*23230*/  IMAD.MOV.U32 R139, RZ, RZ, R110 ;  /* 0x000000ffff8b7224 */ /* 0x000fc400078e006e */
[----:B------:R-:W-:Y:S01]  /*23240*/  IMAD.MOV.U32 R142, RZ, RZ, R45 ;  /* 0x000000ffff8e7224 */ /* 0x000fe200078e002d */
[----:B------:R-:W3:Y:S01]  /*23250*/  LDS.128 R100, [R4] ;  /* 0x0000000004647984 */ /* 0x000ee20000000c00 */
[----:B------:R-:W-:Y:S06]  /*23260*/  BAR.SYNC.DEFER_BLOCKING 0x0 ;  /* 0x0000000000007b1d */ /* 0x000fec0000010000 */
[----:B------:R4:W-:Y:S02]  /*23270*/  STSM.16.M88.4 [R2], R132 ;  /* 0x0000008402007844 */ /* 0x0009e40000000200 */
[----:B------:R-:W-:Y:S01]  /*23280*/  BAR.SYNC.DEFER_BLOCKING 0x0 ;  /* 0x0000000000007b1d */ /* 0x000fe20000010000 */
[----:B----4-:R-:W-:Y:S01]  /*23290*/  IMAD.MOV.U32 R132, RZ, RZ, R73 ;  /* 0x000000ffff847224 */ /* 0x010fe200078e0049 */
[----:B------:R-:W-:Y:S01]  /*232a0*/  MOV R134, R41 ;  /* 0x0000002900867202 */ /* 0x000fe20000000f00 */
[----:B------:R-:W-:-:S02]  /*232b0*/  IMAD.MOV.U32 R133, RZ, RZ, R75 ;  /* 0x000000ffff857224 */ /* 0x000fc400078e004b */
[----:B------:R-:W-:Y:S01]  /*232c0*/  IMAD.MOV.U32 R135, RZ, RZ, R43 ;  /* 0x000000ffff877224 */ /* 0x000fe200078e002b */
[----:B------:R-:W4:Y:S02]  /*232d0*/  LDS.128 R68, [R4] ;  /* 0x0000000004447984 */ /* 0x000f240000000c00 */
[----:B------:R-:W-:Y:S06]  /*232e0*/  BAR.SYNC.DEFER_BLOCKING 0x0 ;  /* 0x0000000000007b1d */ /* 0x000fec0000010000 */
[----:B------:R-:W-:Y:S02]  /*232f0*/  STSM.16.M88.4 [R2], R124 ;  /* 0x0000007c02007844 */ /* 0x000fe40000000200 */
[----:B------:R-:W-:Y:S06]  /*23300*/  BAR.SYNC.DEFER_BLOCKING 0x0 ;  /* 0x0000000000007b1d */ /* 0x000fec0000010000 */
[----:B------:R-:W4:Y:S02]  /*23310*/  LDS.128 R36, [R4] ;  /* 0x0000000004247984 */ /* 0x000f240000000c00 */
[----:B------:R-:W-:Y:S06]  /*23320*/  BAR.SYNC.DEFER_BLOCKING 0x0 ;  /* 0x0000000000007b1d */ /* 0x000fec0000010000 */
[----:B------:R2:W-:Y:S02]  /*23330*/  STSM.16.M88.4 [R2], R152 ;  /* 0x0000009802007844 */ /* 0x0005e40000000200 */
[----:B------:R-:W-:Y:S01]  /*23340*/  BAR.SYNC.DEFER_BLOCKING 0x0 ;  /* 0x0000000000007b1d */ /* 0x000fe20000010000 */
[----:B--2---:R-:W-:Y:S01]  /*23350*/  MOV R152, R76 ;  /* 0x0000004c00987202 */ /* 0x004fe20000000f00 */
[----:B------:R-:W-:Y:S01]  /*23360*/  IMAD.MOV.U32 R153, RZ, RZ, R78 ;  /* 0x000000ffff997224 */ /* 0x000fe200078e004e */
[----:B------:R-:W-:Y:S01]  /*23370*/  MOV R155, R46 ;  /* 0x0000002e009b7202 */ /* 0x000fe20000000f00 */
[----:B------:R-:W-:-:S02]  /*23380*/  IMAD.MOV.U32 R154, RZ, RZ, R44 ;  /* 0x000000ffff9a7224 */ /* 0x000fc400078e002c */
        /* <DEDUP_REMOVED lines=10> */
[----:B------:R-:W-:Y:S01]  /*23430*/  IMAD.MOV.U32 R133, RZ, RZ, R143 ;  /* 0x000000ffff857224 */ /* 0x000fe200078e008f */
[----:B------:R-:W-:Y:S01]  /*23440*/  MOV R141, R79 ;  /* 0x0000004f008d7202 */ /* 0x000fe20000000f00 */
[----:B------:R-:W-:-:S02]  /*23450*/  IMAD.MOV.U32 R135, RZ, RZ, R111 ;  /* 0x000000ffff877224 */ /* 0x000fc400078e006f */
        /* <DEDUP_REMOVED lines=30> */
[----:B------:R-:W-:-:S02]  /*23640*/  IMAD.MOV.U32 R143, RZ, RZ, R115 ;  /* 0x000000ffff8f7224 */ /* 0x000fc400078e0073 */
[----:B------:R-:W-:Y:S02]  /*23650*/  IMAD.MOV.U32 R140, RZ, RZ, R145 ;  /* 0x000000ffff8c7224 */ /* 0x000fe400078e0091 */
[----:B------:R-:W-:Y:S02]  /*23660*/  IMAD.MOV.U32 R145, RZ, RZ, R150 ;  /* 0x000000ffff917224 */ /* 0x000fe400078e0096 */
[----:B------:R-:W-:Y:S02]  /*23670*/  IMAD.MOV.U32 R147, RZ, RZ, R118 ;  /* 0x000000ffff937224 */ /* 0x000fe400078e0076 */
[----:B------:R-:W-:Y:S01]  /*23680*/  IMAD.MOV.U32 R150, RZ, RZ, R53 ;  /* 0x000000ffff967224 */ /* 0x000fe200078e0035 */
[----:B------:R-:W2:Y:S01]  /*23690*/  LDS.128 R76, [R4] ;  /* 0x00000000044c7984 */ /* 0x000ea20000000c00 */
[----:B------:R-:W-:Y:S06]  /*236a0*/  BAR.SYNC.DEFER_BLOCKING 0x0 ;  /* 0x0000000000007b1d */ /* 0x000fec0000010000 */
[----:B------:R1:W-:Y:S02]  /*236b0*/  STSM.16.M88.4 [R2], R136 ;  /* 0x0000008802007844 */ /* 0x0003e40000000200 */
[----:B------:R-:W-:Y:S01]  /*236c0*/  BAR.SYNC.DEFER_BLOCKING 0x0 ;  /* 0x0000000000007b1d */ /* 0x000fe20000010000 */
[----:B-1----:R-:W-:Y:S01]  /*236d0*/  MOV R136, R81 ;  /* 0x0000005100887202 */ /* 0x002fe20000000f00 */
[----:B------:R-:W-:Y:S01]  /*236e0*/  IMAD.MOV.U32 R137, RZ, RZ, R83 ;  /* 0x000000ffff897224 */ /* 0x000fe200078e0053 */
[----:B------:R-:W-:Y:S01]  /*236f0*/  MOV R139, R51 ;  /* 0x00000033008b7202 */ /* 0x000fe20000000f00 */
[----:B------:R-:W-:-:S02]  /*23700*/  IMAD.MOV.U32 R138, RZ, RZ, R49 ;  /* 0x000000ffff8a7224 */ /* 0x000fc400078e0031 */
[----:B------:R-:W1:Y:S02]  /*23710*/  LDS.128 R44, [R4] ;  /* 0x00000000042c7984 */ /* 0x000e640000000c00 */
[----:B------:R-:W-:Y:S06]  /*23720*/  BAR.SYNC.DEFER_BLOCKING 0x0 ;  /* 0x0000000000007b1d */ /* 0x000fec0000010000 */
[----:B------:R-:W-:Y:S02]  /*23730*/  STSM.16.M88.4 [R2], R152 ;  /* 0x0000009802007844 */ /* 0x000fe40000000200 */
[----:B------:R-:W-:Y:S06]  /*23740*/  BAR.SYNC.DEFER_BLOCKING 0x0 ;  /* 0x0000000000007b1d */ /* 0x000fec0000010000 */
[----:B------:R-:W1:Y:S02]  /*23750*/  LDS.128 R112, [R4] ;  /* 0x0000000004707984 */ /* 0x000e640000000c00 */
[----:B------:R-:W-:Y:S06]  /*23760*/  BAR.SYNC.DEFER_BLOCKING 0x0 ;  /* 0x0000000000007b1d */ /* 0x000fec0000010000 */
[----:B------:R3:W-:Y:S02]  /*23770*/  STSM.16.M88.4 [R2], R140 ;  /* 0x0000008c02007844 */ /* 0x0007e40000000200 */
[----:B------:R-:W-:Y:S01]  /*23780*/  BAR.SYNC.DEFER_BLOCKING 0x0 ;  /* 0x0000000000007b1d */ /* 0x000fe20000010000 */
[----:B---3--:R-:W-:Y:S01]  /*23790*/  IMAD.MOV.U32 R140, RZ, RZ, R84 ;  /* 0x000000ffff8c7224 */ /* 0x008fe200078e0054 */
[----:B------:R-:W-:Y:S01]  /*237a0*/  MOV R141, R86 ;  /* 0x00000056008d7202 */ /* 0x000fe20000000f00 */
[----:B------:R-:W-:Y:S01]  /*237b0*/  IMAD.MOV.U32 R142, RZ, RZ, R52 ;  /* 0x000000ffff8e7224 */ /* 0x000fe200078e0034 */
[----:B------:R-:W-:Y:S01]  /*237c0*/  LEA R52, R6, R7, 0x7 ;  /* 0x0000000706347211 */ /* 0x000fe200078e38ff */
[----:B------:R-:W-:Y:S01]  /*237d0*/  IMAD.MOV.U32 R143, RZ, RZ, R54 ;  /* 0x000000ffff8f7224 */ /* 0x000fe200078e0036 */
[----:B------:R-:W-:-:S04]  /*237e0*/  LEA R6, P6, R7, UR6, 0x2 ;  /* 0x0000000607067c11 */ /* 0x000fc8000f8c10ff */
[----:B------:R-:W-:Y:S01]  /*237f0*/  LEA.HI.X.SX32 R7, R7, UR7, 0x2, P6 ;  /* 0x0000000707077c11 */ /* 0x000fe2000b0f16ff */
[----:B------:R-:W3:Y:S01]  /*23800*/  LDS.128 R132, [R4] ;  /* 0x0000000004847984 */ /* 0x000ee20000000c00 */
[----:B------:R-:W-:Y:S06]  /*23810*/  BAR.SYNC.DEFER_BLOCKING 0x0 ;  /* 0x0000000000007b1d */ /* 0x000fec0000010000 */
[----:B------:R4:W-:Y:S02]  /*23820*/  STSM.16.M88.4 [R2], R136 ;  /* 0x0000008802007844 */ /* 0x0009e40000000200 */
[----:B------:R-:W-:Y:S01]  /*23830*/  BAR.SYNC.DEFER_BLOCKING 0x0 ;  /* 0x0000000000007b1d */ /* 0x000fe20000010000 */
[----:B----4-:R-:W-:-:S05]  /*23840*/  LEA R136, P6, R52, UR6, 0x2 ;  /* 0x0000000634887c11 */ /* 0x010fca000f8c10ff */
[----:B------:R-:W-:Y:S02]  /*23850*/  ULDC UR6, c[0x0][0x248] ;  /* 0x0000920000067ab9 */ /* 0x000fe40000000800 */
[----:B------:R-:W-:Y:S01]  /*23860*/  IMAD R139, R0, UR6, RZ ;  /* 0x00000006008b7c24 */ /* 0x000fe2000f8e02ff */
[----:B------:R-:W-:Y:S02]  /*23870*/  LEA.HI.X.SX32 R137, R52, UR7, 0x2, P6 ;  /* 0x0000000734897c11 */ /* 0x000fe4000b0f16ff */
[-C--:B------:R-:W-:Y:S01]  /*23880*/  ISETP.LT.AND P6, PT, R3, R188.reuse, !P3 ;  /* 0x000000bc0300720c */ /* 0x080fe20005fc1270 */
[----:B------:R-:W-:Y:S01]  /*23890*/  IMAD.WIDE R84, R139, 0x4, R6 ;  /* 0x000000048b547825 */ /* 0x000fe200078e0206 */
[----:B------:R-:W-:Y:S01]  /*238a0*/  ISETP.LT.AND P3, PT, R5, R188, !P3 ;  /* 0x000000bc0500720c */ /* 0x000fe20005f61270 */
[----:B------:R-:W4:Y:S01]  /*238b0*/  LDS.128 R80, [R4] ;  /* 0x0000000004507984 */ /* 0x000f220000000c00 */
[----:B------:R-:W-:Y:S06]  /*238c0*/  BAR.SYNC.DEFER_BLOCKING 0x0 ;  /* 0x0000000000007b1d */ /* 0x000fec0000010000 */
[----:B------:R2:W-:Y:S02]  /*238d0*/  STSM.16.M88.4 [R2], R144 ;  /* 0x0000009002007844 */ /* 0x0005e40000000200 */
[----:B------:R-:W-:Y:S01]  /*238e0*/  BAR.SYNC.DEFER_BLOCKING 0x0 ;  /* 0x0000000000007b1d */ /* 0x000fe20000010000 */
[----:B--2---:R-:W-:Y:S01]  /*238f0*/  MOV R146, R117 ;  /* 0x0000007500927202 */ /* 0x004fe20000000f00 */
[----:B------:R-:W-:-:S02]  /*23900*/  IMAD.MOV.U32 R147, RZ, RZ, R119 ;  /* 0x000000ffff937224 */ /* 0x000fc400078e0077 */
[----:B------:R-:W-:Y:S01]  /*23910*/  IMAD.MOV.U32 R144, RZ, RZ, R149 ;  /* 0x000000ffff907224 */ /* 0x000fe200078e0095 */
[----:B------:R-:W-:Y:S01]  /*23920*/  MOV R149, R87 ;  /* 0x0000005700957202 */ /* 0x000fe20000000f00 */
[----:B------:R-:W-:Y:S02]  /*23930*/  IMAD.MOV.U32 R145, RZ, RZ, R151 ;  /* 0x000000ffff917224 */ /* 0x000fe400078e0097 */
[----:B------:R-:W-:Y:S02]  /*23940*/  IMAD.MOV.U32 R151, RZ, RZ, R55 ;  /* 0x000000ffff977224 */ /* 0x000fe400078e0037 */
[C---:B------:R-:W-:Y:S01]  /*23950*/  IMAD.WIDE R86, R139.reuse, 0x4, R136 ;  /* 0x000000048b567825 */ /* 0x040fe200078e0288 */
[----:B------:R-:W2:Y:S01]  /*23960*/  LDS.128 R48, [R4] ;  /* 0x0000000004307984 */ /* 0x000ea20000000c00 */
[----:B------:R-:W-:Y:S06]  /*23970*/  BAR.SYNC.DEFER_BLOCKING 0x0 ;  /* 0x0000000000007b1d */ /* 0x000fec0000010000 */
[----:B------:R1:W-:Y:S02]  /*23980*/  STSM.16.M88.4 [R2], R140 ;  /* 0x0000008c02007844 */ /* 0x0003e40000000200 */
[----:B------:R-:W-:Y:S01]  /*23990*/  BAR.SYNC.DEFER_BLOCKING 0x0 ;  /* 0x0000000000007b1d */ /* 0x000fe20000010000 */
[----:B-1----:R-:W-:Y:S01]  /*239a0*/  IADD3 R143, R139, UR6, RZ ;  /* 0x000000068b8f7c10 */ /* 0x002fe2000fffe0ff */
[----:B------:R-:W-:-:S04]  /*239b0*/  VIADD R142, R0, 0x4 ;  /* 0x00000004008e7836 */ /* 0x000fc80000000000 */
[----:B------:R-:W-:-:S04]  /*239c0*/  IMAD.WIDE R138, R143, 0x4, R6 ;  /* 0x000000048f8a7825 */ /* 0x000fc800078e0206 */
[C---:B------:R-:W-:Y:S01]  /*239d0*/  IMAD.WIDE R140, R143.reuse, 0x4, R136 ;  /* 0x000000048f8c7825 */ /* 0x040fe200078e0288 */
[----:B------:R-:W1:Y:S03]  /*239e0*/  LDS.128 R116, [R4] ;  /* 0x0000000004747984 */ /* 0x000e660000000c00 */
[----:B------:R-:W-:Y:S01]  /*239f0*/  VIADD R143, R143, UR6 ;  /* 0x000000068f8f7c36 */ /* 0x000fe20008000000 */
[----:B------:R-:W-:Y:S06]  /*23a00*/  BAR.SYNC.DEFER_BLOCKING 0x0 ;  /* 0x0000000000007b1d */ /* 0x000fec0000010000 */
[----:B------:R-:W-:Y:S02]  /*23a10*/  STSM.16.M88.4 [R2], R144 ;  /* 0x0000009002007844 */ /* 0x000fe40000000200 */
[----:B------:R-:W-:Y:S06]  /*23a20*/  BAR.SYNC.DEFER_BLOCKING 0x0 ;  /* 0x0000000000007b1d */ /* 0x000fec0000010000 */
[----:B------:R-:W1:Y:S02]  /*23a30*/  LDS.128 R52, [R4] ;  /* 0x0000000004347984 */ /* 0x000e640000000c00 */
[----:B------:R-:W-:Y:S06]  /*23a40*/  BAR.SYNC.DEFER_BLOCKING 0x0 ;  /* 0x0000000000007b1d */ /* 0x000fec0000010000 */
[----:B------:R3:W-:Y:S02]  /*23a50*/  STSM.16.M88.4 [R2], R148 ;  /* 0x0000009402007844 */ /* 0x0007e40000000200 */
[----:B------:R-:W-:Y:S01]  /*23a60*/  BAR.SYNC.DEFER_BLOCKING 0x0 ;  /* 0x0000000000007b1d */ /* 0x000fe20000010000 */
[----:B---3--:R-:W-:-:S05]  /*23a70*/  IADD3 R2, R0, 0x5, RZ ;  /* 0x0000000500027810 */ /* 0x008fca0007ffe0ff */
[----:B------:R3:W-:Y:S01]  /*23a80*/  @P2 STG.E desc[UR4][R84.64], R8 ;  /* 0x0000000854002986 */ /* 0x0007e2000c101904 */
[----:B------:R-:W-:-:S03]  /*23a90*/  ISETP.GE.AND P2, PT, R142, R189, PT ;  /* 0x000000bd8e00720c */ /* 0x000fc60003f46270 */
[----:B------:R4:W-:Y:S01]  /*23aa0*/  @P5 STG.E desc[UR4][R86.64], R12 ;  /* 0x0000000c56005986 */ /* 0x0009e2000c101904 */
[-C--:B------:R-:W-:Y:S02]  /*23ab0*/  ISETP.LT.AND P5, PT, R3, R188.reuse, !P1 ;  /* 0x000000bc0300720c */ /* 0x080fe40004fa1270 */
[-C--:B------:R-:W-:Y:S01]  /*23ac0*/  ISETP.LT.AND P1, PT, R5, R188.reuse, !P1 ;  /* 0x000000bc0500720c */ /* 0x080fe20004f21270 */
[----:B------:R2:W-:Y:S01]  /*23ad0*/  @P6 STG.E desc[UR4][R138.64], R24 ;  /* 0x000000188a006986 */ /* 0x0005e2000c101904 */
[-C--:B------:R-:W-:Y:S02]  /*23ae0*/  ISETP.LT.AND P6, PT, R3, R188.reuse, !P4 ;  /* 0x000000bc0300720c */ /* 0x080fe400067c1270 */
[----:B------:R-:W-:Y:S01]  /*23af0*/  ISETP.LT.AND P4, PT, R5, R188, !P4 ;  /* 0x000000bc0500720c */ /* 0x000fe20006781270 */
[----:B---3--:R-:W-:Y:S01]  /*23b00*/  IMAD.WIDE R84, R143, 0x4, R6 ;  /* 0x000000048f547825 */ /* 0x008fe200078e0206 */
[----:B------:R3:W-:Y:S01]  /*23b10*/  @P3 STG.E desc[UR4][R140.64], R20 ;  /* 0x000000148c003986 */ /* 0x0007e2000c101904 */
[----:B------:R-:W-:-:S02]  /*23b20*/  ISETP.GE.AND P3, PT, R2, R189, PT ;  /* 0x000000bd0200720c */ /* 0x000fc40003f66270 */
[----:B----4-:R-:W-:Y:S02]  /*23b30*/  IMAD.WIDE R86, R143, 0x4, R136 ;  /* 0x000000048f567825 */ /* 0x010fe400078e0288 */
[----:B------:R4:W-:Y:S01]  /*23b40*/  @P5 STG.E desc[UR4][R84.64], R9 ;  /* 0x0000000954005986 */ /* 0x0009e2000c101904 */
[-C--:B------:R-:W-:Y:S01]  /*23b50*/  ISETP.LT.AND P5, PT, R3, R188.reuse, !P2 ;  /* 0x000000bc0300720c */ /* 0x080fe200057a1270 */
[----:B------:R-:W-:Y:S01]  /*23b60*/  VIADD R143, R143, UR6 ;  /* 0x000000068f8f7c36 */ /* 0x000fe20008000000 */
[----:B------:R-:W-:Y:S01]  /*23b70*/  ISETP.LT.AND P2, PT, R5, R188, !P2 ;  /* 0x000000bc0500720c */ /* 0x000fe20005741270 */
[----:B------:R1:W-:Y:S01]  /*23b80*/  @P1 STG.E desc[UR4][R86.64], R13 ;  /* 0x0000000d56001986 */ /* 0x0003e2000c101904 */
[----:B------:R-:W-:Y:S02]  /*23b90*/  VIADD R2, R0, 0x6 ;  /* 0x0000000600027836 */ /* 0x000fe40000000000 */
[----:B--2---:R-:W-:-:S03]  /*23ba0*/  IMAD.WIDE R138, R143, 0x4, R6 ;  /* 0x000000048f8a7825 */ /* 0x004fc600078e0206 */
[-C--:B------:R-:W-:Y:S01]  /*23bb0*/  ISETP.GE.AND P1, PT, R2, R189.reuse, PT ;  /* 0x000000bd0200720c */ /* 0x080fe20003f26270 */
[C---:B---3--:R-:W-:Y:S01]  /*23bc0*/  IMAD.WIDE R140, R143.reuse, 0x4, R136 ;  /* 0x000000048f8c7825 */ /* 0x048fe200078e0288 */
[----:B------:R-:W-:Y:S01]  /*23bd0*/  IADD3 R143, R143, UR6, RZ ;  /* 0x000000068f8f7c10 */ /* 0x000fe2000fffe0ff */
[----:B------:R2:W-:Y:S01]  /*23be0*/  @P6 STG.E desc[UR4][R138.64], R25 ;  /* 0x000000198a006986 */ /* 0x0005e2000c101904 */
[-C--:B------:R-:W-:Y:S01]  /*23bf0*/  ISETP.LT.AND P6, PT, R3, R188.reuse, !P3 ;  /* 0x000000bc0300720c */ /* 0x080fe20005fc1270 */
[----:B------:R-:W-:Y:S01]  /*23c00*/  VIADD R2, R0, 0x7 ;  /* 0x0000000700027836 */ /* 0x000fe20000000000 */
[-C--:B------:R-:W-:Y:S01]  /*23c10*/  ISETP.LT.AND P3, PT, R5, R188.reuse, !P3 ;  /* 0x000000bc0500720c */ /* 0x080fe20005f61270 */
[C---:B----4-:R-:W-:Y:S01]  /*23c20*/  IMAD.WIDE R8, R143.reuse, 0x4, R6 ;  /* 0x000000048f087825 */ /* 0x050fe200078e0206 */
[----:B------:R3:W-:Y:S02]  /*23c30*/  @P4 STG.E desc[UR4][R140.64], R21 ;  /* 0x000000158c004986 */ /* 0x0007e4000c101904 */
[----:B------:R-:W-:Y:S01]  /*23c40*/  ISETP.GE.AND P4, PT, R2, R189, PT ;  /* 0x000000bd0200720c */ /* 0x000fe20003f86270 */
[----:B-1----:R-:W-:Y:S01]  /*23c50*/  IMAD.WIDE R12, R143, 0x4, R136 ;  /* 0x000000048f0c7825 */ /* 0x002fe200078e0288 */
[----:B------:R1:W-:Y:S01]  /*23c60*/  @P5 STG.E desc[UR4][R8.64], R10 ;  /* 0x0000000a08005986 */ /* 0x0003e2000c101904 */
[----:B------:R-:W-:-:S02]  /*23c70*/  ISETP.LT.AND P5, PT, R3, R188, !P1 ;  /* 0x000000bc0300720c */ /* 0x000fc40004fa1270 */
[----:B------:R-:W-:Y:S01]  /*23c80*/  VIADD R143, R143, UR6 ;  /* 0x000000068f8f7c36 */ /* 0x000fe20008000000 */
[----:B------:R4:W-:Y:S01]  /*23c90*/  @P2 STG.E desc[UR4][R12.64], R14 ;  /* 0x0000000e0c002986 */ /* 0x0009e2000c101904 */
[----:B------:R-:W-:Y:S02]  /*23ca0*/  ISETP.LT.AND P1, PT, R5, R188, !P1 ;  /* 0x000000bc0500720c */ /* 0x000fe40004f21270 */
[----:B--2---:R-:W-:Y:S01]  /*23cb0*/  IMAD.WIDE R24, R143, 0x4, R136 ;  /* 0x000000048f187825 */ /* 0x004fe200078e0288 */
[----:B------:R-:W-:-:S03]  /*23cc0*/  IADD3 R2, R0, 0x8, RZ ;  /* 0x0000000800027810 */ /* 0x000fc60007ffe0ff */
[----:B---3--:R-:W-:Y:S01]  /*23cd0*/  IMAD.WIDE R20, R143, 0x4, R6 ;  /* 0x000000048f147825 */ /* 0x008fe200078e0206 */
[----:B------:R-:W-:-:S03]  /*23ce0*/  ISETP.GE.AND P2, PT, R2, R189, PT ;  /* 0x000000bd0200720c */ /* 0x000fc60003f46270 */
[----:B------:R-:W-:Y:S01]  /*23cf0*/  VIADD R143, R143, UR6 ;  /* 0x000000068f8f7c36 */ /* 0x000fe20008000000 */
[----:B------:R2:W-:Y:S01]  /*23d00*/  @P6 STG.E desc[UR4][R20.64], R26 ;  /* 0x0000001a14006986 */ /* 0x0005e2000c101904 */
[-C--:B------:R-:W-:Y:S01]  /*23d10*/  ISETP.LT.AND P6, PT, R3, R188.reuse, !P4 ;  /* 0x000000bc0300720c */ /* 0x080fe200067c1270 */
[----:B------:R-:W-:Y:S01]  /*23d20*/  VIADD R2, R0, 0x9 ;  /* 0x0000000900027836 */ /* 0x000fe20000000000 */
[-C--:B------:R-:W-:Y:S01]  /*23d30*/  ISETP.LT.AND P4, PT, R5, R188.reuse, !P4 ;  /* 0x000000bc0500720c */ /* 0x080fe20006781270 */
[C---:B-1----:R-:W-:Y:S01]  /*23d40*/  IMAD.WIDE R8, R143.reuse, 0x4, R6 ;  /* 0x000000048f087825 */ /* 0x042fe200078e0206 */
[----:B------:R1:W-:Y:S02]  /*23d50*/  @P3 STG.E desc[UR4][R24.64], R22 ;  /* 0x0000001618003986 */ /* 0x0003e4000c101904 */
[-C--:B------:R-:W-:Y:S01]  /*23d60*/  ISETP.GE.AND P3, PT, R2, R189.reuse, PT ;  /* 0x000000bd0200720c */ /* 0x080fe20003f66270 */
[C---:B----4-:R-:W-:Y:S01]  /*23d70*/  IMAD.WIDE R12, R143.reuse, 0x4, R136 ;  /* 0x000000048f0c7825 */ /* 0x050fe200078e0288 */
[----:B------:R-:W-:Y:S01]  /*23d80*/  IADD3 R143, R143, UR6, RZ ;  /* 0x000000068f8f7c10 */ /* 0x000fe2000fffe0ff */
[----:B------:R3:W-:Y:S01]  /*23d90*/  @P5 STG.E desc[UR4][R8.64], R11 ;  /* 0x0000000b08005986 */ /* 0x0007e2000c101904 */
[-C--:B------:R-:W-:Y:S01]  /*23da0*/  ISETP.LT.AND P5, PT, R3, R188.reuse, !P2 ;  /* 0x000000bc0300720c */ /* 0x080fe200057a1270 */
[----:B------:R-:W-:Y:S01]  /*23db0*/  VIADD R2, R0, 0xa ;  /* 0x0000000a00027836 */ /* 0x000fe20000000000 */
[-C--:B------:R-:W-:Y:S01]  /*23dc0*/  ISETP.LT.AND P2, PT, R5, R188.reuse, !P2 ;  /* 0x000000bc0500720c */ /* 0x080fe20005741270 */
[C---:B--2---:R-:W-:Y:S01]  /*23dd0*/  IMAD.WIDE R20, R143.reuse, 0x4, R6 ;  /* 0x000000048f147825 */ /* 0x044fe200078e0206 */
[----:B------:R2:W-:Y:S02]  /*23de0*/  @P1 STG.E desc[UR4][R12.64], R15 ;  /* 0x0000000f0c001986 */ /* 0x0005e4000c101904 */
[----:B------:R-:W-:Y:S01]  /*23df0*/  ISETP.GE.AND P1, PT, R2, R189, PT ;  /* 0x000000bd0200720c */ /* 0x000fe20003f26270 */
[----:B-1----:R-:W-:Y:S01]  /*23e00*/  IMAD.WIDE R24, R143, 0x4, R136 ;  /* 0x000000048f187825 */ /* 0x002fe200078e0288 */
[----:B------:R-:W-:Y:S01]  /*23e10*/  @P6 STG.E desc[UR4][R20.64], R27 ;  /* 0x0000001b14006986 */ /* 0x000fe2000c101904 */
[----:B------:R-:W-:-:S02]  /*23e20*/  ISETP.LT.AND P6, PT, R3, R188, !P3 ;  /* 0x000000bc0300720c */ /* 0x000fc40005fc1270 */
[----:B------:R-:W-:Y:S01]  /*23e30*/  VIADD R143, R143, UR6 ;  /* 0x000000068f8f7c36 */ /* 0x000fe20008000000 */
[----:B------:R-:W-:Y:S01]  /*23e40*/  IADD3 R2, R0, 0xb, RZ ;  /* 0x0000000b00027810 */ /* 0x000fe20007ffe0ff */
[----:B------:R-:W-:Y:S01]  /*23e50*/  @P4 STG.E desc[UR4][R24.64], R23 ;  /* 0x0000001718004986 */ /* 0x000fe2000c101904 */
[-C--:B------:R-:W-:Y:S01]  /*23e60*/  ISETP.LT.AND P3, PT, R5, R188.reuse, !P3 ;  /* 0x000000bc0500720c */ /* 0x080fe20005f61270 */
[C---:B---3--:R-:W-:Y:S01]  /*23e70*/  IMAD.WIDE R8, R143.reuse, 0x4, R6 ;  /* 0x000000048f087825 */ /* 0x048fe200078e0206 */
[----:B------:R-:W-:Y:S01]  /*23e80*/  ISETP.GE.AND P4, PT, R2, R189, PT ;  /* 0x000000bd0200720c */ /* 0x000fe20003f86270 */
[----:B------:R-:W1:Y:S02]  /*23e90*/  LDS.128 R24, [R4] ;  /* 0x0000000004187984 */ /* 0x000e640000000c00 */
[----:B------:R-:W-:Y:S02]  /*23ea0*/  IMAD.WIDE R10, R143, 0x4, R136 ;  /* 0x000000048f0a7825 */ /* 0x000fe400078e0288 */
[----:B------:R3:W-:Y:S01]  /*23eb0*/  @P5 STG.E desc[UR4][R8.64], R16 ;  /* 0x0000001008005986 */ /* 0x0007e2000c101904 */
[-C--:B------:R-:W-:Y:S01]  /*23ec0*/  ISETP.LT.AND P5, PT, R3, R188.reuse, !P1 ;  /* 0x000000bc0300720c */ /* 0x080fe20004fa1270 */
[----:B------:R-:W-:Y:S01]  /*23ed0*/  VIADD R143, R143, UR6 ;  /* 0x000000068f8f7c36 */ /* 0x000fe20008000000 */
[----:B------:R-:W-:Y:S01]  /*23ee0*/  ISETP.LT.AND P1, PT, R5, R188, !P1 ;  /* 0x000000bc0500720c */ /* 0x000fe20004f21270 */
[----:B------:R4:W-:Y:S01]  /*23ef0*/  @P2 STG.E desc[UR4][R10.64], R88 ;  /* 0x000000580a002986 */ /* 0x0009e2000c101904 */
[----:B------:R-:W-:-:S02]  /*23f00*/  VIADD R2, R0, 0xc ;  /* 0x0000000c00027836 */ /* 0x000fc40000000000 */
[----:B--2---:R-:W-:-:S03]  /*23f10*/  IMAD.WIDE R12, R143, 0x4, R6 ;  /* 0x000000048f0c7825 */ /* 0x004fc600078e0206 */
[-C--:B------:R-:W-:Y:S01]  /*23f20*/  ISETP.GE.AND P2, PT, R2, R189.reuse, PT ;  /* 0x000000bd0200720c */ /* 0x080fe20003f46270 */
[C---:B------:R-:W-:Y:S01]  /*23f30*/  IMAD.WIDE R14, R143.reuse, 0x4, R136 ;  /* 0x000000048f0e7825 */ /* 0x040fe200078e0288 */
[----:B------:R-:W-:Y:S01]  /*23f40*/  IADD3 R143, R143, UR6, RZ ;  /* 0x000000068f8f7c10 */ /* 0x000fe2000fffe0ff */
[----:B------:R2:W-:Y:S01]  /*23f50*/  @P6 STG.E desc[UR4][R12.64], R60 ;  /* 0x0000003c0c006986 */ /* 0x0005e2000c101904 */
[-C--:B------:R-:W-:Y:S01]  /*23f60*/  ISETP.LT.AND P6, PT, R3, R188.reuse, !P4 ;  /* 0x000000bc0300720c */ /* 0x080fe200067c1270 */
[----:B------:R-:W-:Y:S01]  /*23f70*/  VIADD R2, R0, 0xd ;  /* 0x0000000d00027836 */ /* 0x000fe20000000000 */
[-C--:B------:R-:W-:Y:S01]  /*23f80*/  ISETP.LT.AND P4, PT, R5, R188.reuse, !P4 ;  /* 0x000000bc0500720c */ /* 0x080fe20006781270 */
[C---:B---3--:R-:W-:Y:S01]  /*23f90*/  IMAD.WIDE R8, R143.reuse, 0x4, R6 ;  /* 0x000000048f087825 */ /* 0x048fe200078e0206 */
[----:B------:R3:W-:Y:S02]  /*23fa0*/  @P3 STG.E desc[UR4][R14.64], R56 ;  /* 0x000000380e003986 */ /* 0x0007e4000c101904 */
[----:B------:R-:W-:Y:S01]  /*23fb0*/  ISETP.GE.AND P3, PT, R2, R189, PT ;  /* 0x000000bd0200720c */ /* 0x000fe20003f66270 */
[----:B----4-:R-:W-:Y:S01]  /*23fc0*/  IMAD.WIDE R10, R143, 0x4, R136 ;  /* 0x000000048f0a7825 */ /* 0x010fe200078e0288 */
        /* <DEDUP_REMOVED lines=8> */
[----:B------:R2:W-:Y:S01]  /*24050*/  @P6 STG.E desc[UR4][R12.64], R61 ;  /* 0x0000003d0c006986 */ /* 0x0005e2000c101904 */
[-C--:B------:R-:W-:Y:S02]  /*24060*/  ISETP.LT.AND P6, PT, R3, R188.reuse, !P3 ;  /* 0x000000bc0300720c */ /* 0x080fe40005fc1270 */
[----:B------:R-:W-:Y:S01]  /*24070*/  VIADD R143, R143, UR6 ;  /* 0x000000068f8f7c36 */ /* 0x000fe20008000000 */
[-C--:B------:R-:W-:Y:S01]  /*24080*/  ISETP.GE.AND P1, PT, R2, R189.reuse, PT ;  /* 0x000000bd0200720c */ /* 0x080fe20003f26270 */
[----:B------:R-:W-:Y:S01]  /*24090*/  VIADD R2, R0, 0xf ;  /* 0x0000000f00027836 */ /* 0x000fe20000000000 */
[----:B------:R3:W-:Y:S01]  /*240a0*/  @P4 STG.E desc[UR4][R14.64], R57 ;  /* 0x000000390e004986 */ /* 0x0007e2000c101904 */
[----:B----4-:R-:W-:Y:S01]  /*240b0*/  IMAD.WIDE R8, R143, 0x4, R6 ;  /* 0x000000048f087825 */ /* 0x010fe200078e0206 */
[-C--:B------:R-:W-:Y:S02]  /*240c0*/  ISETP.LT.AND P3, PT, R5, R188.reuse, !P3 ;  /* 0x000000bc0500720c */ /* 0x080fe40005f61270 */
[-C--:B------:R-:W-:Y:S01]  /*240d0*/  ISETP.GE.AND P4, PT, R2, R189.reuse, PT ;  /* 0x000000bd0200720c */ /* 0x080fe20003f86270 */
[C---:B-1----:R-:W-:Y:S01]  /*240e0*/  IMAD.WIDE R10, R143.reuse, 0x4, R136 ;  /* 0x000000048f0a7825 */ /* 0x042fe200078e0288 */
        /* <DEDUP_REMOVED lines=8> */
[----:B---3--:R-:W-:Y:S01]  /*24170*/  IMAD.WIDE R14, R143, 0x4, R136 ;  /* 0x000000048f0e7825 */ /* 0x008fe200078e0288 */
[----:B------:R3:W-:Y:S01]  /*24180*/  @P6 STG.E desc[UR4][R12.64], R62 ;  /* 0x0000003e0c006986 */ /* 0x0007e2000c101904 */
[----:B------:R-:W-:-:S02]  /*24190*/  ISETP.LT.AND P6, PT, R3, R188, !P4 ;  /* 0x000000bc0300720c */ /* 0x000fc400067c1270 */
[----:B------:R-:W-:Y:S01]  /*241a0*/  VIADD R143, R143, UR6 ;  /* 0x000000068f8f7c36 */ /* 0x000fe20008000000 */
[----:B------:R-:W-:Y:S01]  /*241b0*/  IADD3 R2, R0, 0x11, RZ ;  /* 0x0000001100027810 */ /* 0x000fe20007ffe0ff */
[----:B------:R4:W-:Y:S01]  /*241c0*/  @P3 STG.E desc[UR4][R14.64], R58 ;  /* 0x0000003a0e003986 */ /* 0x0009e2000c101904 */
[----:B------:R-:W-:Y:S01]  /*241d0*/  ISETP.LT.AND P4, PT, R5, R188, !P4 ;  /* 0x000000bc0500720c */ /* 0x000fe20006781270 */
[----:B-1----:R-:W-:Y:S01]  /*241e0*/  IMAD.WIDE R8, R143, 0x4, R6 ;  /* 0x000000048f087825 */ /* 0x002fe200078e0206 */
[----:B------:R-:W-:-:S03]  /*241f0*/  ISETP.GE.AND P3, PT, R2, R189, PT ;  /* 0x000000bd0200720c */ /* 0x000fc60003f66270 */
[----:B--2---:R-:W-:Y:S01]  /*24200*/  IMAD.WIDE R10, R143, 0x4, R136 ;  /* 0x000000048f0a7825 */ /* 0x004fe200078e0288 */
[----:B------:R1:W-:Y:S01]  /*24210*/  @P5 STG.E desc[UR4][R8.64], R19 ;  /* 0x0000001308005986 */ /* 0x0003e2000c101904 */
[-C--:B------:R-:W-:Y:S02]  /*24220*/  ISETP.LT.AND P5, PT, R3, R188.reuse, !P2 ;  /* 0x000000bc0300720c */ /* 0x080fe400057a1270 */
[----:B------:R-:W-:Y:S01]  /*24230*/  VIADD R143, R143, UR6 ;  /* 0x000000068f8f7c36 */ /* 0x000fe20008000000 */
[----:B------:R2:W-:Y:S01]  /*24240*/  @P1 STG.E desc[UR4][R10.64], R91 ;  /* 0x0000005b0a001986 */ /* 0x0005e2000c101904 */
[----:B------:R-:W-:Y:S01]  /*24250*/  VIADD R2, R0, 0x12 ;  /* 0x0000001200027836 */ /* 0x000fe20000000000 */
[----:B------:R-:W-:Y:S01]  /*24260*/  ISETP.LT.AND P2, PT, R5, R188, !P2 ;  /* 0x000000bc0500720c */ /* 0x000fe20005741270 */
[----:B---3--:R-:W-:-:S03]  /*24270*/  IMAD.WIDE R12, R143, 0x4, R6 ;  /* 0x000000048f0c7825 */ /* 0x008fc600078e0206 */
[-C--:B------:R-:W-:Y:S01]  /*24280*/  ISETP.GE.AND P1, PT, R2, R189.reuse, PT ;  /* 0x000000bd0200720c */ /* 0x080fe20003f26270 */
[C---:B----4-:R-:W-:Y:S01]  /*24290*/  IMAD.WIDE R14, R143.reuse, 0x4, R136 ;  /* 0x000000048f0e7825 */ /* 0x050fe200078e0288 */
[----:B------:R-:W-:Y:S01]  /*242a0*/  IADD3 R143, R143, UR6, RZ ;  /* 0x000000068f8f7c10 */ /* 0x000fe2000fffe0ff */
[----:B------:R3:W-:Y:S01]  /*242b0*/  @P6 STG.E desc[UR4][R12.64], R63 ;  /* 0x0000003f0c006986 */ /* 0x0007e2000c101904 */
[-C--:B------:R-:W-:Y:S01]  /*242c0*/  ISETP.LT.AND P6, PT, R3, R188.reuse, !P3 ;  /* 0x000000bc0300720c */ /* 0x080fe20005fc1270 */
[----:B------:R-:W-:Y:S01]  /*242d0*/  VIADD R2, R0, 0x13 ;  /* 0x0000001300027836 */ /* 0x000fe20000000000 */
[-C--:B------:R-:W-:Y:S01]  /*242e0*/  ISETP.LT.AND P3, PT, R5, R188.reuse, !P3 ;  /* 0x000000bc0500720c */ /* 0x080fe20005f61270 */
[C---:B-1----:R-:W-:Y:S01]  /*242f0*/  IMAD.WIDE R8, R143.reuse, 0x4, R6 ;  /* 0x000000048f087825 */ /* 0x042fe200078e0206 */
[----:B------:R1:W-:Y:S02]  /*24300*/  @P4 STG.E desc[UR4][R14.64], R59 ;  /* 0x0000003b0e004986 */ /* 0x0003e4000c101904 */
[----:B------:R-:W-:Y:S01]  /*24310*/  ISETP.GE.AND P4, PT, R2, R189, PT ;  /* 0x000000bd0200720c */ /* 0x000fe20003f86270 */
[----:B--2---:R-:W-:Y:S01]  /*24320*/  IMAD.WIDE R10, R143, 0x4, R136 ;  /* 0x000000048f0a7825 */ /* 0x004fe200078e0288 */
[----:B------:R2:W-:Y:S01]  /*24330*/  @P5 STG.E desc[UR4][R8.64], R28 ;  /* 0x0000001c08005986 */ /* 0x0005e2000c101904 */
[----:B------:R-:W-:-:S02]  /*24340*/  ISETP.LT.AND P5, PT, R3, R188, !P1 ;  /* 0x000000bc0300720c */ /* 0x000fc40004fa1270 */
[----:B------:R-:W-:Y:S01]  /*24350*/  VIADD R143, R143, UR6 ;  /* 0x000000068f8f7c36 */ /* 0x000fe20008000000 */
[----:B------:R4:W-:Y:S01]  /*24360*/  @P2 STG.E desc[UR4][R10.64], R96 ;  /* 0x000000600a002986 */ /* 0x0009e2000c101904 */
[----:B------:R-:W-:Y:S02]  /*24370*/  ISETP.LT.AND P1, PT, R5, R188, !P1 ;  /* 0x000000bc0500720c */ /* 0x000fe40004f21270 */
[----:B---3--:R-:W-:Y:S01]  /*24380*/  IMAD.WIDE R12, R143, 0x4, R6 ;  /* 0x000000048f0c7825 */ /* 0x008fe200078e0206 */
[----:B------:R-:W-:-:S03]  /*24390*/  IADD3 R2, R0, 0x14, RZ ;  /* 0x0000001400027810 */ /* 0x000fc60007ffe0ff */
[----:B-1----:R-:W-:Y:S01]  /*243a0*/  IMAD.WIDE R14, R143, 0x4, R136 ;  /* 0x000000048f0e7825 */ /* 0x002fe200078e0288 */
[----:B------:R1:W-:Y:S01]  /*243b0*/  @P6 STG.E desc[UR4][R12.64], R92 ;  /* 0x0000005c0c006986 */ /* 0x0003e2000c101904 */
[-C--:B------:R-:W-:Y:S02]  /*243c0*/  ISETP.LT.AND P6, PT, R3, R188.reuse, !P4 ;  /* 0x000000bc0300720c */ /* 0x080fe400067c1270 */
[----:B------:R-:W-:Y:S01]  /*243d0*/  VIADD R143, R143, UR6 ;  /* 0x000000068f8f7c36 */ /* 0x000fe20008000000 */
[-C--:B------:R-:W-:Y:S01]  /*243e0*/  ISETP.GE.AND P2, PT, R2, R189.reuse, PT ;  /* 0x000000bd0200720c */ /* 0x080fe20003f46270 */
[----:B------:R-:W-:Y:S01]  /*243f0*/  VIADD R2, R0, 0x15 ;  /* 0x0000001500027836 */ /* 0x000fe20000000000 */
[----:B------:R3:W-:Y:S01]  /*24400*/  @P3 STG.E desc[UR4][R14.64], R64 ;  /* 0x000000400e003986 */ /* 0x0007e2000c101904 */
[----:B--2---:R-:W-:Y:S01]  /*24410*/  IMAD.WIDE R8, R143, 0x4, R6 ;  /* 0x000000048f087825 */ /* 0x004fe200078e0206 */
[-C--:B------:R-:W-:Y:S02]  /*24420*/  ISETP.LT.AND P4, PT, R5, R188.reuse, !P4 ;  /* 0x000000bc0500720c */ /* 0x080fe40006781270 */
        /* <DEDUP_REMOVED lines=17> */
[----:B--2---:R-:W-:Y:S01]  /*24540*/  IMAD.WIDE R8, R143, 0x4, R6 ;  /* 0x000000048f087825 */ /* 0x004fe200078e0206 */
[----:B------:R-:W-:-:S03]  /*24550*/  ISETP.GE.AND P4, PT, R2, R189, PT ;  /* 0x000000bd0200720c */ /* 0x000fc60003f86270 */
[----:B-1----:R-:W-:Y:S01]  /*24560*/  IMAD.WIDE R10, R143, 0x4, R136 ;  /* 0x000000048f0a7825 */ /* 0x002fe200078e0288 */
        /* <DEDUP_REMOVED lines=83> */
[----:B------:R-:W-:Y:S01]  /*24aa0*/  ISETP.LT.AND P4, PT, R5, R188, !P4 ;  /* 0x000000bc0500720c */ /* 0x000fe20006781270 */
[----:B------:R3:W-:Y:S01]  /*24ab0*/  @P3 STG.E desc[UR4][R14.64], R70 ;  /* 0x000000460e003986 */ /* 0x0007e2000c101904 */
[----:B------:R-:W-:Y:S01]  /*24ac0*/  ISETP.GE.AND P2, PT, R2, R189, PT ;  /* 0x000000bd0200720c */ /* 0x000fe20003f46270 */
[----:B--2---:R-:W-:-:S04]  /*24ad0*/  IMAD.WIDE R8, R143, 0x4, R6 ;  /* 0x000000048f087825 */ /* 0x004fc800078e0206 */
        /* <DEDUP_REMOVED lines=10> */
[----:B------:R3:W-:Y:S02]  /*24b80*/  @P6 STG.E desc[UR4][R12.64], R103 ;  /* 0x000000670c006986 */ /* 0x0007e4000c101904 */
[-C--:B------:R-:W-:Y:S01]  /*24b90*/  ISETP.LT.AND P6, PT, R5, R188.reuse, !P3 ;  /* 0x000000bc0500720c */ /* 0x080fe20005fc1270 */
[----:B------:R-:W-:Y:S01]  /*24ba0*/  VIADD R143, R143, UR6 ;  /* 0x000000068f8f7c36 */ /* 0x000fe20008000000 */
[----:B------:R4:W-:Y:S01]  /*24bb0*/  @P4 STG.E desc[UR4][R14.64], R71 ;  /* 0x000000470e004986 */ /* 0x0009e2000c101904 */
[----:B------:R-:W-:Y:S01]  /*24bc0*/  VIADD R2, R0, 0x22 ;  /* 0x0000002200027836 */ /* 0x000fe20000000000 */
[----:B------:R-:W-:Y:S01]  /*24bd0*/  ISETP.LT.AND P4, PT, R3, R188, !P3 ;  /* 0x000000bc0300720c */ /* 0x000fe20005f81270 */
[----:B--2---:R-:W-:-:S03]  /*24be0*/  IMAD.WIDE R8, R143, 0x4, R6 ;  /* 0x000000048f087825 */ /* 0x004fc600078e0206 */
[-C--:B------:R-:W-:Y:S01]  /*24bf0*/  ISETP.GE.AND P1, PT, R2, R189.reuse, PT ;  /* 0x000000bd0200720c */ /* 0x080fe20003f26270 */
[----:B-1----:R-:W-:Y:S01]  /*24c00*/  IMAD.WIDE R10, R143, 0x4, R136 ;  /* 0x000000048f0a7825 */ /* 0x002fe200078e0288 */
[----:B------:R-:W-:Y:S01]  /*24c10*/  IADD3 R2, R0, 0x23, RZ ;  /* 0x0000002300027810 */ /* 0x000fe20007ffe0ff */
[----:B------:R1:W-:Y:S01]  /*24c20*/  @P5 STG.E desc[UR4][R8.64], R36 ;  /* 0x0000002408005986 */ /* 0x0003e2000c101904 */
[-C--:B------:R-:W-:Y:S01]  /*24c30*/  ISETP.LT.AND P5, PT, R5, R188.reuse, !P1 ;  /* 0x000000bc0500720c */ /* 0x080fe20004fa1270 */
[----:B------:R-:W-:Y:S01]  /*24c40*/  VIADD R143, R143, UR6 ;  /* 0x000000068f8f7c36 */ /* 0x000fe20008000000 */
[----:B------:R-:W-:Y:S01]  /*24c50*/  ISETP.GE.AND P3, PT, R2, R189, PT ;  /* 0x000000bd0200720c */ /* 0x000fe20003f66270 */
[----:B------:R2:W-:Y:S01]  /*24c60*/  @P2 STG.E desc[UR4][R10.64], R124 ;  /* 0x0000007c0a002986 */ /* 0x0005e2000c101904 */
[----:B------:R-:W-:Y:S01]  /*24c70*/  ISETP.LT.AND P2, PT, R3, R188, !P1 ;  /* 0x000000bc0300720c */ /* 0x000fe20004f41270 */
[----:B---3--:R-:W-:-:S04]  /*24c80*/  IMAD.WIDE R12, R143, 0x4, R6 ;  /* 0x000000048f0c7825 */ /* 0x008fc800078e0206 */
[C---:B----4-:R-:W-:Y:S01]  /*24c90*/  IMAD.WIDE R14, R143.reuse, 0x4, R136 ;  /* 0x000000048f0e7825 */ /* 0x050fe200078e0288 */
[----:B------:R-:W-:Y:S01]  /*24ca0*/  IADD3 R143, R143, UR6, RZ ;  /* 0x000000068f8f7c10 */ /* 0x000fe2000fffe0ff */
[----:B------:R3:W-:Y:S01]  /*24cb0*/  @P4 STG.E desc[UR4][R12.64], R104 ;  /* 0x000000680c004986 */ /* 0x0007e2000c101904 */
[-C--:B------:R-:W-:Y:S01]  /*24cc0*/  ISETP.LT.AND P4, PT, R3, R188.reuse, !P3 ;  /* 0x000000bc0300720c */ /* 0x080fe20005f81270 */
[----:B------:R-:W-:Y:S02]  /*24cd0*/  VIADD R2, R0, 0x24 ;  /* 0x0000002400027836 */ /* 0x000fe40000000000 */
        /* <DEDUP_REMOVED lines=14> */
[----:B------:R3:W-:Y:S01]  /*24dc0*/  @P4 STG.E desc[UR4][R12.64], R105 ;  /* 0x000000690c004986 */ /* 0x0007e2000c101904 */
[----:B------:R-:W-:Y:S02]  /*24dd0*/  IADD3 R2, R0, 0x26, RZ ;  /* 0x0000002600027810 */ /* 0x000fe40007ffe0ff */
[----:B------:R-:W-:Y:S01]  /*24de0*/  VIADD R143, R143, UR6 ;  /* 0x000000068f8f7c36 */ /* 0x000fe20008000000 */
[-C--:B------:R-:W-:Y:S01]  /*24df0*/  ISETP.LT.AND P4, PT, R3, R188.reuse, !P3 ;  /* 0x000000bc0300720c */ /* 0x080fe20005f81270 */
[----:B------:R4:W-:Y:S01]  /*24e00*/  @P6 STG.E desc[UR4][R14.64], R73 ;  /* 0x000000490e006986 */ /* 0x0009e2000c101904 */
[----:B------:R-:W-:Y:S01]  /*24e10*/  ISETP.LT.AND P6, PT, R5, R188, !P3 ;  /* 0x000000bc0500720c */ /* 0x000fe20005fc1270 */
[----:B-1----:R-:W-:Y:S01]  /*24e20*/  IMAD.WIDE R8, R143, 0x4, R6 ;  /* 0x000000048f087825 */ /* 0x002fe200078e0206 */
[----:B------:R-:W-:-:S03]  /*24e30*/  ISETP.GE.AND P1, PT, R2, R189, PT ;  /* 0x000000bd0200720c */ /* 0x000fc60003f26270 */
[C---:B--2---:R-:W-:Y:S01]  /*24e40*/  IMAD.WIDE R10, R143.reuse, 0x4, R136 ;  /* 0x000000048f0a7825 */ /* 0x044fe200078e0288 */
[----:B------:R-:W-:Y:S01]  /*24e50*/  IADD3 R143, R143, UR6, RZ ;  /* 0x000000068f8f7c10 */ /* 0x000fe2000fffe0ff */
[----:B------:R1:W-:Y:S01]  /*24e60*/  @P2 STG.E desc[UR4][R8.64], R38 ;  /* 0x0000002608002986 */ /* 0x0003e2000c101904 */
[-C--:B------:R-:W-:Y:S01]  /*24e70*/  ISETP.LT.AND P2, PT, R3, R188.reuse, !P1 ;  /* 0x000000bc0300720c */ /* 0x080fe20004f41270 */
[----:B------:R-:W-:Y:S02]  /*24e80*/  VIADD R2, R0, 0x27 ;  /* 0x0000002700027836 */ /* 0x000fe40000000000 */
[----:B---3--:R-:W-:Y:S01]  /*24e90*/  IMAD.WIDE R12, R143, 0x4, R6 ;  /* 0x000000048f0c7825 */ /* 0x008fe200078e0206 */
[----:B------:R2:W-:Y:S01]  /*24ea0*/  @P5 STG.E desc[UR4][R10.64], R126 ;  /* 0x0000007e0a005986 */ /* 0x0005e2000c101904 */
[-C--:B------:R-:W-:Y:S02]  /*24eb0*/  ISETP.LT.AND P5, PT, R5, R188.reuse, !P1 ;  /* 0x000000bc0500720c */ /* 0x080fe40004fa1270 */
[----:B------:R-:W-:Y:S01]  /*24ec0*/  ISETP.GE.AND P3, PT, R2, R189, PT ;  /* 0x000000bd0200720c */ /* 0x000fe20003f66270 */
[----:B----4-:R-:W-:Y:S01]  /*24ed0*/  IMAD.WIDE R14, R143, 0x4, R136 ;  /* 0x000000048f0e7825 */ /* 0x010fe200078e0288 */
[----:B------:R3:W-:Y:S02]  /*24ee0*/  @P4 STG.E desc[UR4][R12.64], R106 ;  /* 0x0000006a0c004986 */ /* 0x0007e4000c101904 */
[-C--:B------:R-:W-:Y:S01]  /*24ef0*/  ISETP.LT.AND P4, PT, R3, R188.reuse, !P3 ;  /* 0x000000bc0300720c */ /* 0x080fe20005f81270 */
[----:B------:R-:W-:Y:S01]  /*24f00*/  VIADD R143, R143, UR6 ;  /* 0x000000068f8f7c36 */ /* 0x000fe20008000000 */
[----:B------:R4:W-:Y:S01]  /*24f10*/  @P6 STG.E desc[UR4][R14.64], R74 ;  /* 0x0000004a0e006986 */ /* 0x0009e2000c101904 */
[----:B------:R-:W-:Y:S01]  /*24f20*/  VIADD R2, R0, 0x28 ;  /* 0x0000002800027836 */ /* 0x000fe20000000000 */
[----:B------:R-:W-:Y:S01]  /*24f30*/  ISETP.LT.AND P6, PT, R5, R188, !P3 ;  /* 0x000000bc0500720c */ /* 0x000fe20005fc1270 */
[----:B-1----:R-:W-:-:S03]  /*24f40*/  IMAD.WIDE R8, R143, 0x4, R6 ;  /* 0x000000048f087825 */ /* 0x002fc600078e0206 */
[-C--:B------:R-:W-:Y:S01]  /*24f50*/  ISETP.GE.AND P1, PT, R2, R189.reuse, PT ;  /* 0x000000bd0200720c */ /* 0x080fe20003f26270 */
[----:B--2---:R-:W-:Y:S01]  /*24f60*/  IMAD.WIDE R10, R143, 0x4, R136 ;  /* 0x000000048f0a7825 */ /* 0x004fe200078e0288 */
        /* <DEDUP_REMOVED lines=125> */
[C---:B--2---:R-:W-:Y:S01]  /*25740*/  IMAD.WIDE R10, R143.reuse, 0x4, R136 ;  /* 0x000000048f0a7825 */ /* 0x044fe200078e0288 */
[----:B------:R1:W-:Y:S03]  /*25750*/  @P2 STG.E desc[UR4][R8.64], R46 ;  /* 0x0000002e08002986 */ /* 0x0003e6000c101904 */
[----:B------:R-:W-:Y:S01]  /*25760*/  VIADD R143, R143, UR6 ;  /* 0x000000068f8f7c36 */ /* 0x000fe20008000000 */
[----:B------:R2:W-:Y:S01]  /*25770*/  @P5 STG.E desc[UR4][R10.64], R114 ;  /* 0x000000720a005986 */ /* 0x0005e2000c101904 */
[----:B------:R-:W-:Y:S01]  /*25780*/  VIADD R2, R0, 0x37 ;  /* 0x0000003700027836 */ /* 0x000fe20000000000 */
[-C--:B------:R-:W-:Y:S01]  /*25790*/  ISETP.LT.AND P5, PT, R3, R188.reuse, !P1 ;  /* 0x000000bc0300720c */ /* 0x080fe20004fa1270 */
[----:B---3--:R-:W-:Y:S01]  /*257a0*/  IMAD.WIDE R12, R143, 0x4, R6 ;  /* 0x000000048f0c7825 */ /* 0x008fe200078e0206 */
[-C--:B------:R-:W-:Y:S02]  /*257b0*/  ISETP.LT.AND P1, PT, R5, R188.reuse, !P1 ;  /* 0x000000bc0500720c */ /* 0x080fe40004f21270 */
[-C--:B------:R-:W-:Y:S01]  /*257c0*/  ISETP.GE.AND P3, PT, R2, R189.reuse, PT ;  /* 0x000000bd0200720c */ /* 0x080fe20003f66270 */
[----:B----4-:R-:W-:Y:S01]  /*257d0*/  IMAD.WIDE R14, R143, 0x4, R136 ;  /* 0x000000048f0e7825 */ /* 0x010fe200078e0288 */
[----:B------:R-:W-:Y:S01]  /*257e0*/  IADD3 R2, R0, 0x38, RZ ;  /* 0x0000003800027810 */ /* 0x000fe20007ffe0ff */
[----:B------:R3:W-:Y:S01]  /*257f0*/  @P4 STG.E desc[UR4][R12.64], R134 ;  /* 0x000000860c004986 */ /* 0x0007e2000c101904 */
[-C--:B------:R-:W-:Y:S01]  /*25800*/  ISETP.LT.AND P4, PT, R3, R188.reuse, !P3 ;  /* 0x000000bc0300720c */ /* 0x080fe20005f81270 */
[----:B------:R-:W-:Y:S01]  /*25810*/  VIADD R143, R143, UR6 ;  /* 0x000000068f8f7c36 */ /* 0x000fe20008000000 */
[----:B------:R-:W-:Y:S01]  /*25820*/  ISETP.GE.AND P2, PT, R2, R189, PT ;  /* 0x000000bd0200720c */ /* 0x000fe20003f46270 */
[----:B------:R4:W-:Y:S01]  /*25830*/  @P6 STG.E desc[UR4][R14.64], R82 ;  /* 0x000000520e006986 */ /* 0x0009e2000c101904 */
[----:B------:R-:W-:Y:S01]  /*25840*/  ISETP.LT.AND P6, PT, R5, R188, !P3 ;  /* 0x000000bc0500720c */ /* 0x000fe20005fc1270 */
[----:B------:R-:W-:Y:S01]  /*25850*/  VIADD R2, R0, 0x39 ;  /* 0x0000003900027836 */ /* 0x000fe20000000000 */
[C---:B------:R-:W-:Y:S01]  /*25860*/  IADD3 R17, R143.reuse, UR6, RZ ;  /* 0x000000068f117c10 */ /* 0x040fe2000fffe0ff */
[----:B-1----:R-:W-:-:S03]  /*25870*/  IMAD.WIDE R8, R143, 0x4, R6 ;  /* 0x000000048f087825 */ /* 0x002fc600078e0206 */
[----:B------:R-:W-:Y:S01]  /*25880*/  ISETP.GE.AND P3, PT, R2, R189, PT ;  /* 0x000000bd0200720c */ /* 0x000fe20003f66270 */
[----:B--2---:R-:W-:Y:S01]  /*25890*/  IMAD.WIDE R10, R143, 0x4, R136 ;  /* 0x000000048f0a7825 */ /* 0x004fe200078e0288 */
[----:B------:R1:W-:Y:S01]  /*258a0*/  @P5 STG.E desc[UR4][R8.64], R47 ;  /* 0x0000002f08005986 */ /* 0x0003e2000c101904 */
[-C--:B------:R-:W-:Y:S02]  /*258b0*/  ISETP.LT.AND P5, PT, R3, R188.reuse, !P2 ;  /* 0x000000bc0300720c */ /* 0x080fe400057a1270 */
[----:B---3--:R-:W-:Y:S01]  /*258c0*/  IMAD.WIDE R12, R17, 0x4, R6 ;  /* 0x00000004110c7825 */ /* 0x008fe200078e0206 */
[----:B------:R2:W-:Y:S01]  /*258d0*/  @P1 STG.E desc[UR4][R10.64], R115 ;  /* 0x000000730a001986 */ /* 0x0005e2000c101904 */
[-C--:B------:R-:W-:Y:S02]  /*258e0*/  ISETP.LT.AND P2, PT, R5, R188.reuse, !P2 ;  /* 0x000000bc0500720c */ /* 0x080fe40005741270 */
[----:B------:R-:W-:Y:S01]  /*258f0*/  VIADD R2, R0, 0x3a ;  /* 0x0000003a00027836 */ /* 0x000fe20000000000 */
[----:B------:R3:W-:Y:S01]  /*25900*/  @P4 STG.E desc[UR4][R12.64], R135 ;  /* 0x000000870c004986 */ /* 0x0007e2000c101904 */
[----:B----4-:R-:W-:Y:S01]  /*25910*/  IMAD.WIDE R14, R17, 0x4, R136 ;  /* 0x00000004110e7825 */ /* 0x010fe200078e0288 */
[----:B------:R-:W-:-:S02]  /*25920*/  ISETP.LT.AND P4, PT, R3, R188, !P3 ;  /* 0x000000bc0300720c */ /* 0x000fc40005f81270 */
[-C--:B------:R-:W-:Y:S01]  /*25930*/  ISETP.GE.AND P1, PT, R2, R189.reuse, PT ;  /* 0x000000bd0200720c */ /* 0x080fe20003f26270 */
[----:B------:R-:W-:Y:S01]  /*25940*/  VIADD R17, R17, UR6 ;  /* 0x0000000611117c36 */ /* 0x000fe20008000000 */
[----:B------:R4:W-:Y:S01]  /*25950*/  @P6 STG.E desc[UR4][R14.64], R83 ;  /* 0x000000530e006986 */ /* 0x0009e2000c101904 */
[----:B------:R-:W-:Y:S02]  /*25960*/  IADD3 R2, R0, 0x3b, RZ ;  /* 0x0000003b00027810 */ /* 0x000fe40007ffe0ff */
[----:B------:R-:W-:Y:S01]  /*25970*/  ISETP.LT.AND P6, PT, R5, R188, !P3 ;  /* 0x000000bc0500720c */ /* 0x000fe20005fc1270 */
[C---:B------:R-:W-:Y:S01]  /*25980*/  VIADD R19, R17.reuse, UR6 ;  /* 0x0000000611137c36 */ /* 0x040fe20008000000 */
[----:B------:R-:W-:Y:S01]  /*25990*/  ISETP.GE.AND P3, PT, R2, R189, PT ;  /* 0x000000bd0200720c */ /* 0x000fe20003f66270 */
[----:B-1----:R-:W-:-:S04]  /*259a0*/  IMAD.WIDE R8, R17, 0x4, R6 ;  /* 0x0000000411087825 */ /* 0x002fc800078e0206 */
[----:B--2---:R-:W-:Y:S01]  /*259b0*/  IMAD.WIDE R10, R17, 0x4, R136 ;  /* 0x00000004110a7825 */ /* 0x004fe200078e0288 */
[----:B------:R1:W-:Y:S01]  /*259c0*/  @P5 STG.E desc[UR4][R8.64], R48 ;  /* 0x0000003008005986 */ /* 0x0003e2000c101904 */
[-C--:B------:R-:W-:Y:S02]  /*259d0*/  ISETP.LT.AND P5, PT, R3, R188.reuse, !P1 ;  /* 0x000000bc0300720c */ /* 0x080fe40004fa1270 */
[----:B------:R-:W-:Y:S01]  /*259e0*/  VIADD R2, R0, 0x3c ;  /* 0x0000003c00027836 */ /* 0x000fe20000000000 */
[----:B------:R2:W-:Y:S01]  /*259f0*/  @P2 STG.E desc[UR4][R10.64], R116 ;  /* 0x000000740a002986 */ /* 0x0005e2000c101904 */
[----:B---3--:R-:W-:Y:S01]  /*25a00*/  IMAD.WIDE R12, R19, 0x4, R6 ;  /* 0x00000004130c7825 */ /* 0x008fe200078e0206 */
[-C--:B------:R-:W-:Y:S02]  /*25a10*/  ISETP.LT.AND P1, PT, R5, R188.reuse, !P1 ;  /* 0x000000bc0500720c */ /* 0x080fe40004f21270 */
[----:B------:R-:W-:Y:S01]  /*25a20*/  ISETP.GE.AND P2, PT, R2, R189, PT ;  /* 0x000000bd0200720c */ /* 0x000fe20003f46270 */
[C---:B----4-:R-:W-:Y:S01]  /*25a30*/  IMAD.WIDE R14, R19.reuse, 0x4, R136 ;  /* 0x00000004130e7825 */ /* 0x050fe200078e0288 */
[----:B------:R-:W-:Y:S01]  /*25a40*/  IADD3 R19, R19, UR6, RZ ;  /* 0x0000000613137c10 */ /* 0x000fe2000fffe0ff */
[----:B------:R3:W-:Y:S01]  /*25a50*/  @P4 STG.E desc[UR4][R12.64], R52 ;  /* 0x000000340c004986 */ /* 0x0007e2000c101904 */
[-C--:B------:R-:W-:Y:S01]  /*25a60*/  ISETP.LT.AND P4, PT, R3, R188.reuse, !P3 ;  /* 0x000000bc0300720c */ /* 0x080fe20005f81270 */
[----:B------:R-:W-:Y:S01]  /*25a70*/  VIADD R2, R0, 0x3d ;  /* 0x0000003d00027836 */ /* 0x000fe20000000000 */
[-C--:B------:R-:W-:Y:S01]  /*25a80*/  ISETP.LT.AND P3, PT, R5, R188.reuse, !P3 ;  /* 0x000000bc0500720c */ /* 0x080fe20005f61270 */
[----:B------:R-:W-:Y:S01]  /*25a90*/  VIADD R17, R19, UR6 ;  /* 0x0000000613117c36 */ /* 0x000fe20008000000 */
[----:B------:R4:W-:Y:S01]  /*25aa0*/  @P6 STG.E desc[UR4][R14.64], R24 ;  /* 0x000000180e006986 */ /* 0x0009e2000c101904 */
[-C--:B------:R-:W-:Y:S01]  /*25ab0*/  ISETP.LT.AND P6, PT, R3, R188.reuse, !P2 ;  /* 0x000000bc0300720c */ /* 0x080fe200057c1270 */
[----:B-1----:R-:W-:Y:S01]  /*25ac0*/  IMAD.WIDE R8, R19, 0x4, R6 ;  /* 0x0000000413087825 */ /* 0x002fe200078e0206 */
[----:B------:R-:W-:-:S02]  /*25ad0*/  ISETP.LT.AND P2, PT, R5, R188, !P2 ;  /* 0x000000bc0500720c */ /* 0x000fc40005741270 */
[----:B------:R-:W-:Y:S01]  /*25ae0*/  IADD3 R21, R17, UR6, RZ ;  /* 0x0000000611157c10 */ /* 0x000fe2000fffe0ff */
[----:B--2---:R-:W-:Y:S01]  /*25af0*/  IMAD.WIDE R10, R19, 0x4, R136 ;  /* 0x00000004130a7825 */ /* 0x004fe200078e0288 */
[----:B------:R1:W-:Y:S01]  /*25b00*/  @P5 STG.E desc[UR4][R8.64], R49 ;  /* 0x0000003108005986 */ /* 0x0003e2000c101904 */
[----:B------:R-:W-:Y:S02]  /*25b10*/  ISETP.GE.AND P5, PT, R2, R189, PT ;  /* 0x000000bd0200720c */ /* 0x000fe40003fa6270 */
[C---:B---3--:R-:W-:Y:S01]  /*25b20*/  IMAD.WIDE R12, R17.reuse, 0x4, R6 ;  /* 0x00000004110c7825 */ /* 0x048fe200078e0206 */
[----:B------:R-:W-:Y:S03]  /*25b30*/  @P1 STG.E desc[UR4][R10.64], R117 ;  /* 0x000000750a001986 */ /* 0x000fe6000c101904 */
[----:B------:R-:W-:Y:S01]  /*25b40*/  VIADD R0, R0, 0x3e ;  /* 0x0000003e00007836 */ /* 0x000fe20000000000 */
[----:B------:R-:W-:Y:S01]  /*25b50*/  @P4 STG.E desc[UR4][R12.64], R53 ;  /* 0x000000350c004986 */ /* 0x000fe2000c101904 */
[----:B----4-:R-:W-:-:S03]  /*25b60*/  IMAD.WIDE R14, R17, 0x4, R136 ;  /* 0x00000004110e7825 */ /* 0x010fc600078e0288 */
[----:B------:R-:W-:Y:S01]  /*25b70*/  ISETP.GE.AND P1, PT, R0, R189, PT ;  /* 0x000000bd0000720c */ /* 0x000fe20003f26270 */
[----:B------:R-:W-:Y:S01]  /*25b80*/  IMAD.WIDE R16, R21, 0x4, R6 ;  /* 0x0000000415107825 */ /* 0x000fe200078e0206 */
[----:B------:R2:W-:Y:S01]  /*25b90*/  @P3 STG.E desc[UR4][R14.64], R25 ;  /* 0x000000190e003986 */ /* 0x0005e2000c101904 */
[-C--:B------:R-:W-:Y:S02]  /*25ba0*/  ISETP.LT.AND P3, PT, R3, R188.reuse, !P0 ;  /* 0x000000bc0300720c */ /* 0x080fe40004761270 */
[----:B-1----:R-:W-:Y:S01]  /*25bb0*/  VIADD R9, R21, UR6 ;  /* 0x0000000615097c36 */ /* 0x002fe20008000000 */
[----:B------:R1:W-:Y:S01]  /*25bc0*/  @P6 STG.E desc[UR4][R16.64], R50 ;  /* 0x0000003210006986 */ /* 0x0003e2000c101904 */
[-C--:B------:R-:W-:Y:S02]  /*25bd0*/  ISETP.LT.AND P6, PT, R3, R188.reuse, !P5 ;  /* 0x000000bc0300720c */ /* 0x080fe40006fc1270 */
[-C--:B------:R-:W-:Y:S02]  /*25be0*/  ISETP.LT.AND P5, PT, R5, R188.reuse, !P5 ;  /* 0x000000bc0500720c */ /* 0x080fe40006fa1270 */
[----:B------:R-:W-:Y:S01]  /*25bf0*/  ISETP.LT.AND P4, PT, R3, R188, !P1 ;  /* 0x000000bc0300720c */ /* 0x000fe20004f81270 */
[----:B------:R-:W-:Y:S01]  /*25c00*/  IMAD.WIDE R2, R21, 0x4, R136 ;  /* 0x0000000415027825 */ /* 0x000fe200078e0288 */
[----:B------:R-:W-:-:S02]  /*25c10*/  IADD3 R19, R9, UR6, RZ ;  /* 0x0000000609137c10 */ /* 0x000fc4000fffe0ff */
[CC--:B------:R-:W-:Y:S02]  /*25c20*/  ISETP.LT.AND P1, PT, R5.reuse, R188.reuse, !P1 ;  /* 0x000000bc0500720c */ /* 0x0c0fe40004f21270 */
[----:B------:R-:W-:Y:S01]  /*25c30*/  ISETP.LT.AND P0, PT, R5, R188, !P0 ;  /* 0x000000bc0500720c */ /* 0x000fe20004701270 */
[----:B--2---:R-:W-:Y:S01]  /*25c40*/  VIADD R15, R19, UR6 ;  /* 0x00000006130f7c36 */ /* 0x004fe20008000000 */
[----:B------:R1:W-:Y:S01]  /*25c50*/  @P2 STG.E desc[UR4][R2.64], R118 ;  /* 0x0000007602002986 */ /* 0x0003e2000c101904 */
[----:B------:R-:W-:-:S04]  /*25c60*/  IMAD.WIDE R4, R9, 0x4, R6 ;  /* 0x0000000409047825 */ /* 0x000fc800078e0206 */
[----:B------:R-:W-:Y:S01]  /*25c70*/  IMAD.WIDE R8, R9, 0x4, R136 ;  /* 0x0000000409087825 */ /* 0x000fe200078e0288 */
[----:B------:R1:W-:Y:S03]  /*25c80*/  @P6 STG.E desc[UR4][R4.64], R54 ;  /* 0x0000003604006986 */ /* 0x0003e6000c101904 */
[C---:B------:R-:W-:Y:S01]  /*25c90*/  IMAD.WIDE R10, R19.reuse, 0x4, R6 ;  /* 0x00000004130a7825 */ /* 0x040fe200078e0206 */
[----:B------:R1:W-:Y:S03]  /*25ca0*/  @P5 STG.E desc[UR4][R8.64], R26 ;  /* 0x0000001a08005986 */ /* 0x0003e6000c101904 */
[----:B------:R-:W-:Y:S01]  /*25cb0*/  IMAD.WIDE R12, R19, 0x4, R136 ;  /* 0x00000004130c7825 */ /* 0x000fe200078e0288 */
[----:B------:R1:W-:Y:S03]  /*25cc0*/  @P4 STG.E desc[UR4][R10.64], R51 ;  /* 0x000000330a004986 */ /* 0x0003e6000c101904 */
[C---:B------:R-:W-:Y:S01]  /*25cd0*/  IMAD.WIDE R6, R15.reuse, 0x4, R6 ;  /* 0x000000040f067825 */ /* 0x040fe200078e0206 */
[----:B------:R1:W-:Y:S03]  /*25ce0*/  @P1 STG.E desc[UR4][R12.64], R119 ;  /* 0x000000770c001986 */ /* 0x0003e6000c101904 */
[----:B------:R-:W-:Y:S01]  /*25cf0*/  IMAD.WIDE R136, R15, 0x4, R136 ;  /* 0x000000040f887825 */ /* 0x000fe200078e0288 */
[----:B------:R1:W-:Y:S01]  /*25d00*/  @P3 STG.E desc[UR4][R6.64], R55 ;  /* 0x0000003706003986 */ /* 0x0003e2000c101904 */
[----:B------:R-:W-:Y:S05]  /*25d10*/  @!P0 EXIT ;  /* 0x000000000000894d */ /* 0x000fea0003800000 */
[----:B------:R-:W-:Y:S01]  /*25d20*/  STG.E desc[UR4][R136.64], R27 ;  /* 0x0000001b88007986 */ /* 0x000fe2000c101904 */
[----:B------:R-:W-:Y:S05]  /*25d30*/  EXIT ;  /* 0x000000000000794d */ /* 0x000fea0003800000 */
.L_x_2:
[----:B------:R-:W-:-:S00]  /*25d40*/  BRA `(.L_x_2) ;  /* 0xfffffffc00fc7947 */ /* 0x000fc0000383ffff */
[----:B------:R-:W-:-:S00]  /*25d50*/  NOP ;  /* 0x0000000000007918 */ /* 0x000fc00000000000 */
        /* <DEDUP_REMOVED lines=10> */
.L_x_3:


//--------------------- .nv.shared.matmul_kernel  --------------------------
	.section	.nv.shared.matmul_kernel,"aw",@nobits
	.sectionflags	@""
	.align	16
	.zero		1024


//--------------------- .nv.shared.reserved.0     --------------------------
	.section	.nv.shared.reserved.0,"aw",@nobits
	.weak		__nv_reservedSMEM_offset_0_alias
	.size		__nv_reservedSMEM_offset_0_alias, 0, 0
	.other		__nv_reservedSMEM_offset_0_alias,@"STO_CUDA_RESERVED_SHARED STV_DEFAULT"
__nv_reservedSMEM_offset_0_alias:
	.zero		0


//--------------------- .nv.constant0.matmul_kernel --------------------------
	.section	.nv.constant0.matmul_kernel,"a",@progbits
	.sectionflags	@""
	.align	4
.nv.constant0.matmul_kernel:
	.zero		608


//--------------------- SYMBOLS --------------------------

	.type		.nv.reservedSmem.offset0,@object
	.size		.nv.reservedSmem.offset0,0x4
